//
// Generated by NVIDIA NVVM Compiler
//
// Compiler Build ID: CL-36424714
// Cuda compilation tools, release 13.0, V13.0.88
// Based on NVVM 20.0.0
//

.version 9.0
.target sm_100
.address_size 64

	// .globl	_Z14quick_kernel_0v
.extern .func  (.param .b32 func_retval0) vprintf
(
	.param .b64 vprintf_param_0,
	.param .b64 vprintf_param_1
)
;
.global .align 1 .b8 $str[32] = {84, 104, 114, 101, 97, 100, 32, 37, 100, 32, 102, 105, 110, 105, 115, 104, 101, 100, 32, 99, 111, 109, 112, 117, 116, 97, 116, 105, 111, 110, 10};
.global .align 4 .b8 __cudart_i2opi_f[24] = {65, 144, 67, 60, 153, 149, 98, 219, 192, 221, 52, 245, 209, 87, 39, 252, 41, 21, 68, 78, 110, 131, 249, 162};

.visible .entry _Z14quick_kernel_0v()
{
	.local .align 8 .b8 	__local_depot0[40];
	.reg .b64 	%SP;
	.reg .b64 	%SPL;
	.reg .pred 	%p<1603>;
	.reg .b32 	%r<7809>;
	.reg .b32 	%f<4704>;
	.reg .b64 	%rd<3012>;
	.reg .b64 	%fd<401>;

	mov.u64 	%SPL, __local_depot0;
	cvta.local.u64 	%SP, %SPL;
	add.u64 	%rd1, %SPL, 0;
	add.u64 	%rd2, %SPL, 0;
	mov.u32 	%r1, %tid.x;
	cvt.rn.f32.u32 	%f4503, %r1;
	mov.b32 	%r7008, 0;
	mov.u64 	%rd2797, __cudart_i2opi_f;
$L__BB0_1:
	.pragma "nounroll";
	mul.f32 	%f1003, %f4503, 0f3F22F983;
	cvt.rni.s32.f32 	%r7016, %f1003;
	cvt.rn.f32.s32 	%f1004, %r7016;
	fma.rn.f32 	%f1005, %f1004, 0fBFC90FDA, %f4503;
	fma.rn.f32 	%f1006, %f1004, 0fB3A22168, %f1005;
	fma.rn.f32 	%f4505, %f1004, 0fA7C234C5, %f1006;
	abs.f32 	%f4, %f4503;
	setp.ltu.f32 	%p1, %f4, 0f47CE4780;
	mov.u32 	%r7012, %r7016;
	mov.f32 	%f4504, %f4505;
	@%p1 bra 	$L__BB0_9;
	setp.neu.f32 	%p2, %f4, 0f7F800000;
	@%p2 bra 	$L__BB0_4;
	mov.f32 	%f1009, 0f00000000;
	mul.rn.f32 	%f4504, %f4503, %f1009;
	mov.b32 	%r7012, 0;
	bra.uni 	$L__BB0_9;
$L__BB0_4:
	mov.b32 	%r4, %f4503;
	shl.b32 	%r2706, %r4, 8;
	or.b32  	%r5, %r2706, -2147483648;
	mov.b64 	%rd2812, 0;
	mov.b32 	%r7009, 0;
	mov.u64 	%rd2810, %rd2797;
	mov.u64 	%rd2811, %rd2;
$L__BB0_5:
	.pragma "nounroll";
	ld.global.nc.u32 	%r2707, [%rd2810];
	mad.wide.u32 	%rd611, %r2707, %r5, %rd2812;
	shr.u64 	%rd2812, %rd611, 32;
	st.local.u32 	[%rd2811], %rd611;
	add.s32 	%r7009, %r7009, 1;
	add.s64 	%rd2811, %rd2811, 4;
	add.s64 	%rd2810, %rd2810, 4;
	setp.ne.s32 	%p3, %r7009, 6;
	@%p3 bra 	$L__BB0_5;
	shr.u32 	%r2708, %r4, 23;
	st.local.u32 	[%rd2+24], %rd2812;
	and.b32  	%r8, %r2708, 31;
	and.b32  	%r2709, %r2708, 224;
	add.s32 	%r2710, %r2709, -128;
	shr.u32 	%r2711, %r2710, 5;
	mul.wide.u32 	%rd612, %r2711, 4;
	sub.s64 	%rd9, %rd2, %rd612;
	ld.local.u32 	%r7010, [%rd9+24];
	ld.local.u32 	%r7011, [%rd9+20];
	setp.eq.s32 	%p4, %r8, 0;
	@%p4 bra 	$L__BB0_8;
	shf.l.wrap.b32 	%r7010, %r7011, %r7010, %r8;
	ld.local.u32 	%r2712, [%rd9+16];
	shf.l.wrap.b32 	%r7011, %r2712, %r7011, %r8;
$L__BB0_8:
	shr.u32 	%r2713, %r7010, 30;
	shf.l.wrap.b32 	%r2714, %r7011, %r7010, 2;
	shl.b32 	%r2715, %r7011, 2;
	shr.u32 	%r2716, %r2714, 31;
	add.s32 	%r2717, %r2716, %r2713;
	neg.s32 	%r2718, %r2717;
	setp.lt.s32 	%p5, %r4, 0;
	selp.b32 	%r7012, %r2718, %r2717, %p5;
	xor.b32  	%r2719, %r2714, %r4;
	shr.s32 	%r2720, %r2714, 31;
	xor.b32  	%r2721, %r2720, %r2714;
	xor.b32  	%r2722, %r2720, %r2715;
	cvt.u64.u32 	%rd613, %r2721;
	shl.b64 	%rd614, %rd613, 32;
	cvt.u64.u32 	%rd615, %r2722;
	or.b64  	%rd616, %rd614, %rd615;
	cvt.rn.f64.s64 	%fd1, %rd616;
	mul.f64 	%fd2, %fd1, 0d3BF921FB54442D19;
	cvt.rn.f32.f64 	%f1007, %fd2;
	neg.f32 	%f1008, %f1007;
	setp.lt.s32 	%p6, %r2719, 0;
	selp.f32 	%f4504, %f1008, %f1007, %p6;
$L__BB0_9:
	setp.ltu.f32 	%p7, %f4, 0f47CE4780;
	mul.rn.f32 	%f1010, %f4504, %f4504;
	and.b32  	%r2724, %r7012, 1;
	setp.eq.b32 	%p8, %r2724, 1;
	selp.f32 	%f1011, 0f3F800000, %f4504, %p8;
	fma.rn.f32 	%f1012, %f1010, %f1011, 0f00000000;
	fma.rn.f32 	%f1013, %f1010, 0f37CBAC00, 0fBAB607ED;
	selp.f32 	%f1014, %f1013, 0fB94D4153, %p8;
	selp.f32 	%f1015, 0f3D2AAABB, 0f3C0885E4, %p8;
	fma.rn.f32 	%f1016, %f1014, %f1010, %f1015;
	selp.f32 	%f1017, 0fBEFFFFFF, 0fBE2AAAA8, %p8;
	fma.rn.f32 	%f1018, %f1016, %f1010, %f1017;
	fma.rn.f32 	%f1019, %f1018, %f1012, %f1011;
	and.b32  	%r2725, %r7012, 2;
	setp.eq.s32 	%p9, %r2725, 0;
	mov.f32 	%f1020, 0f00000000;
	sub.f32 	%f1021, %f1020, %f1019;
	selp.f32 	%f8, %f1019, %f1021, %p9;
	@%p7 bra 	$L__BB0_17;
	setp.neu.f32 	%p10, %f4, 0f7F800000;
	@%p10 bra 	$L__BB0_12;
	mov.f32 	%f1024, 0f00000000;
	mul.rn.f32 	%f4505, %f4503, %f1024;
	mov.b32 	%r7016, 0;
	bra.uni 	$L__BB0_17;
$L__BB0_12:
	mov.b32 	%r17, %f4503;
	shl.b32 	%r2727, %r17, 8;
	or.b32  	%r18, %r2727, -2147483648;
	mov.b64 	%rd2813, 0;
	mov.b32 	%r7013, 0;
$L__BB0_13:
	.pragma "nounroll";
	mul.wide.u32 	%rd618, %r7013, 4;
	mov.u64 	%rd619, __cudart_i2opi_f;
	add.s64 	%rd620, %rd619, %rd618;
	ld.global.nc.u32 	%r2728, [%rd620];
	mad.wide.u32 	%rd621, %r2728, %r18, %rd2813;
	shr.u64 	%rd2813, %rd621, 32;
	add.s64 	%rd622, %rd1, %rd618;
	st.local.u32 	[%rd622], %rd621;
	add.s32 	%r7013, %r7013, 1;
	setp.ne.s32 	%p11, %r7013, 6;
	@%p11 bra 	$L__BB0_13;
	shr.u32 	%r2729, %r17, 23;
	st.local.u32 	[%rd1+24], %rd2813;
	and.b32  	%r21, %r2729, 31;
	and.b32  	%r2730, %r2729, 224;
	add.s32 	%r2731, %r2730, -128;
	shr.u32 	%r2732, %r2731, 5;
	mul.wide.u32 	%rd623, %r2732, 4;
	sub.s64 	%rd12, %rd1, %rd623;
	ld.local.u32 	%r7014, [%rd12+24];
	ld.local.u32 	%r7015, [%rd12+20];
	setp.eq.s32 	%p12, %r21, 0;
	@%p12 bra 	$L__BB0_16;
	shf.l.wrap.b32 	%r7014, %r7015, %r7014, %r21;
	ld.local.u32 	%r2733, [%rd12+16];
	shf.l.wrap.b32 	%r7015, %r2733, %r7015, %r21;
$L__BB0_16:
	shr.u32 	%r2734, %r7014, 30;
	shf.l.wrap.b32 	%r2735, %r7015, %r7014, 2;
	shl.b32 	%r2736, %r7015, 2;
	shr.u32 	%r2737, %r2735, 31;
	add.s32 	%r2738, %r2737, %r2734;
	neg.s32 	%r2739, %r2738;
	setp.lt.s32 	%p13, %r17, 0;
	selp.b32 	%r7016, %r2739, %r2738, %p13;
	xor.b32  	%r2740, %r2735, %r17;
	shr.s32 	%r2741, %r2735, 31;
	xor.b32  	%r2742, %r2741, %r2735;
	xor.b32  	%r2743, %r2741, %r2736;
	cvt.u64.u32 	%rd624, %r2742;
	shl.b64 	%rd625, %rd624, 32;
	cvt.u64.u32 	%rd626, %r2743;
	or.b64  	%rd627, %rd625, %rd626;
	cvt.rn.f64.s64 	%fd3, %rd627;
	mul.f64 	%fd4, %fd3, 0d3BF921FB54442D19;
	cvt.rn.f32.f64 	%f1022, %fd4;
	neg.f32 	%f1023, %f1022;
	setp.lt.s32 	%p14, %r2740, 0;
	selp.f32 	%f4505, %f1023, %f1022, %p14;
$L__BB0_17:
	add.s32 	%r2745, %r7016, 1;
	mul.rn.f32 	%f1025, %f4505, %f4505;
	and.b32  	%r2746, %r7016, 1;
	setp.eq.b32 	%p15, %r2746, 1;
	selp.f32 	%f1026, %f4505, 0f3F800000, %p15;
	fma.rn.f32 	%f1027, %f1025, %f1026, 0f00000000;
	fma.rn.f32 	%f1028, %f1025, 0f37CBAC00, 0fBAB607ED;
	selp.f32 	%f1029, 0fB94D4153, %f1028, %p15;
	selp.f32 	%f1030, 0f3C0885E4, 0f3D2AAABB, %p15;
	fma.rn.f32 	%f1031, %f1029, %f1025, %f1030;
	selp.f32 	%f1032, 0fBE2AAAA8, 0fBEFFFFFF, %p15;
	fma.rn.f32 	%f1033, %f1031, %f1025, %f1032;
	fma.rn.f32 	%f1034, %f1033, %f1027, %f1026;
	and.b32  	%r2747, %r2745, 2;
	setp.eq.s32 	%p16, %r2747, 0;
	mov.f32 	%f1035, 0f00000000;
	sub.f32 	%f1036, %f1035, %f1034;
	selp.f32 	%f1037, %f1034, %f1036, %p16;
	fma.rn.f32 	%f12, %f8, %f1037, %f4503;
	mul.f32 	%f1038, %f12, 0f3F22F983;
	cvt.rni.s32.f32 	%r7024, %f1038;
	cvt.rn.f32.s32 	%f1039, %r7024;
	fma.rn.f32 	%f1040, %f1039, 0fBFC90FDA, %f12;
	fma.rn.f32 	%f1041, %f1039, 0fB3A22168, %f1040;
	fma.rn.f32 	%f4507, %f1039, 0fA7C234C5, %f1041;
	abs.f32 	%f14, %f12;
	setp.ltu.f32 	%p17, %f14, 0f47CE4780;
	mov.u32 	%r7020, %r7024;
	mov.f32 	%f4506, %f4507;
	@%p17 bra 	$L__BB0_25;
	setp.eq.f32 	%p18, %f14, 0f7F800000;
	@%p18 bra 	$L__BB0_24;
	mov.b32 	%r31, %f12;
	shl.b32 	%r2749, %r31, 8;
	or.b32  	%r32, %r2749, -2147483648;
	mov.b64 	%rd2814, 0;
	mov.b32 	%r7017, 0;
$L__BB0_20:
	.pragma "nounroll";
	mul.wide.u32 	%rd629, %r7017, 4;
	mov.u64 	%rd630, __cudart_i2opi_f;
	add.s64 	%rd631, %rd630, %rd629;
	ld.global.nc.u32 	%r2750, [%rd631];
	mad.wide.u32 	%rd632, %r2750, %r32, %rd2814;
	shr.u64 	%rd2814, %rd632, 32;
	add.s64 	%rd633, %rd2, %rd629;
	st.local.u32 	[%rd633], %rd632;
	add.s32 	%r7017, %r7017, 1;
	setp.ne.s32 	%p19, %r7017, 6;
	@%p19 bra 	$L__BB0_20;
	shr.u32 	%r2751, %r31, 23;
	st.local.u32 	[%rd2+24], %rd2814;
	and.b32  	%r35, %r2751, 31;
	and.b32  	%r2752, %r2751, 224;
	add.s32 	%r2753, %r2752, -128;
	shr.u32 	%r2754, %r2753, 5;
	mul.wide.u32 	%rd634, %r2754, 4;
	sub.s64 	%rd15, %rd2, %rd634;
	ld.local.u32 	%r7018, [%rd15+24];
	ld.local.u32 	%r7019, [%rd15+20];
	setp.eq.s32 	%p20, %r35, 0;
	@%p20 bra 	$L__BB0_23;
	shf.l.wrap.b32 	%r7018, %r7019, %r7018, %r35;
	ld.local.u32 	%r2755, [%rd15+16];
	shf.l.wrap.b32 	%r7019, %r2755, %r7019, %r35;
$L__BB0_23:
	shr.u32 	%r2756, %r7018, 30;
	shf.l.wrap.b32 	%r2757, %r7019, %r7018, 2;
	shl.b32 	%r2758, %r7019, 2;
	shr.u32 	%r2759, %r2757, 31;
	add.s32 	%r2760, %r2759, %r2756;
	neg.s32 	%r2761, %r2760;
	setp.lt.s32 	%p21, %r31, 0;
	selp.b32 	%r7020, %r2761, %r2760, %p21;
	xor.b32  	%r2762, %r2757, %r31;
	shr.s32 	%r2763, %r2757, 31;
	xor.b32  	%r2764, %r2763, %r2757;
	xor.b32  	%r2765, %r2763, %r2758;
	cvt.u64.u32 	%rd635, %r2764;
	shl.b64 	%rd636, %rd635, 32;
	cvt.u64.u32 	%rd637, %r2765;
	or.b64  	%rd638, %rd636, %rd637;
	cvt.rn.f64.s64 	%fd5, %rd638;
	mul.f64 	%fd6, %fd5, 0d3BF921FB54442D19;
	cvt.rn.f32.f64 	%f1042, %fd6;
	neg.f32 	%f1043, %f1042;
	setp.lt.s32 	%p22, %r2762, 0;
	selp.f32 	%f4506, %f1043, %f1042, %p22;
	bra.uni 	$L__BB0_25;
$L__BB0_24:
	mov.f32 	%f1044, 0f00000000;
	mul.rn.f32 	%f4506, %f12, %f1044;
	mov.b32 	%r7020, 0;
$L__BB0_25:
	setp.ltu.f32 	%p23, %f14, 0f47CE4780;
	mul.rn.f32 	%f1045, %f4506, %f4506;
	and.b32  	%r2767, %r7020, 1;
	setp.eq.b32 	%p24, %r2767, 1;
	selp.f32 	%f1046, 0f3F800000, %f4506, %p24;
	fma.rn.f32 	%f1047, %f1045, %f1046, 0f00000000;
	fma.rn.f32 	%f1048, %f1045, 0f37CBAC00, 0fBAB607ED;
	selp.f32 	%f1049, %f1048, 0fB94D4153, %p24;
	selp.f32 	%f1050, 0f3D2AAABB, 0f3C0885E4, %p24;
	fma.rn.f32 	%f1051, %f1049, %f1045, %f1050;
	selp.f32 	%f1052, 0fBEFFFFFF, 0fBE2AAAA8, %p24;
	fma.rn.f32 	%f1053, %f1051, %f1045, %f1052;
	fma.rn.f32 	%f1054, %f1053, %f1047, %f1046;
	and.b32  	%r2768, %r7020, 2;
	setp.eq.s32 	%p25, %r2768, 0;
	mov.f32 	%f1055, 0f00000000;
	sub.f32 	%f1056, %f1055, %f1054;
	selp.f32 	%f18, %f1054, %f1056, %p25;
	@%p23 bra 	$L__BB0_33;
	setp.eq.f32 	%p26, %f14, 0f7F800000;
	@%p26 bra 	$L__BB0_32;
	mov.b32 	%r44, %f12;
	shl.b32 	%r2770, %r44, 8;
	or.b32  	%r45, %r2770, -2147483648;
	mov.b64 	%rd2815, 0;
	mov.b32 	%r7021, 0;
$L__BB0_28:
	.pragma "nounroll";
	mul.wide.u32 	%rd640, %r7021, 4;
	mov.u64 	%rd641, __cudart_i2opi_f;
	add.s64 	%rd642, %rd641, %rd640;
	ld.global.nc.u32 	%r2771, [%rd642];
	mad.wide.u32 	%rd643, %r2771, %r45, %rd2815;
	shr.u64 	%rd2815, %rd643, 32;
	add.s64 	%rd644, %rd1, %rd640;
	st.local.u32 	[%rd644], %rd643;
	add.s32 	%r7021, %r7021, 1;
	setp.ne.s32 	%p27, %r7021, 6;
	@%p27 bra 	$L__BB0_28;
	shr.u32 	%r2772, %r44, 23;
	st.local.u32 	[%rd1+24], %rd2815;
	and.b32  	%r48, %r2772, 31;
	and.b32  	%r2773, %r2772, 224;
	add.s32 	%r2774, %r2773, -128;
	shr.u32 	%r2775, %r2774, 5;
	mul.wide.u32 	%rd645, %r2775, 4;
	sub.s64 	%rd18, %rd1, %rd645;
	ld.local.u32 	%r7022, [%rd18+24];
	ld.local.u32 	%r7023, [%rd18+20];
	setp.eq.s32 	%p28, %r48, 0;
	@%p28 bra 	$L__BB0_31;
	shf.l.wrap.b32 	%r7022, %r7023, %r7022, %r48;
	ld.local.u32 	%r2776, [%rd18+16];
	shf.l.wrap.b32 	%r7023, %r2776, %r7023, %r48;
$L__BB0_31:
	shr.u32 	%r2777, %r7022, 30;
	shf.l.wrap.b32 	%r2778, %r7023, %r7022, 2;
	shl.b32 	%r2779, %r7023, 2;
	shr.u32 	%r2780, %r2778, 31;
	add.s32 	%r2781, %r2780, %r2777;
	neg.s32 	%r2782, %r2781;
	setp.lt.s32 	%p29, %r44, 0;
	selp.b32 	%r7024, %r2782, %r2781, %p29;
	xor.b32  	%r2783, %r2778, %r44;
	shr.s32 	%r2784, %r2778, 31;
	xor.b32  	%r2785, %r2784, %r2778;
	xor.b32  	%r2786, %r2784, %r2779;
	cvt.u64.u32 	%rd646, %r2785;
	shl.b64 	%rd647, %rd646, 32;
	cvt.u64.u32 	%rd648, %r2786;
	or.b64  	%rd649, %rd647, %rd648;
	cvt.rn.f64.s64 	%fd7, %rd649;
	mul.f64 	%fd8, %fd7, 0d3BF921FB54442D19;
	cvt.rn.f32.f64 	%f1057, %fd8;
	neg.f32 	%f1058, %f1057;
	setp.lt.s32 	%p30, %r2783, 0;
	selp.f32 	%f4507, %f1058, %f1057, %p30;
	bra.uni 	$L__BB0_33;
$L__BB0_32:
	mov.f32 	%f1059, 0f00000000;
	mul.rn.f32 	%f4507, %f12, %f1059;
	mov.b32 	%r7024, 0;
$L__BB0_33:
	add.s32 	%r2788, %r7024, 1;
	mul.rn.f32 	%f1060, %f4507, %f4507;
	and.b32  	%r2789, %r7024, 1;
	setp.eq.b32 	%p31, %r2789, 1;
	selp.f32 	%f1061, %f4507, 0f3F800000, %p31;
	fma.rn.f32 	%f1062, %f1060, %f1061, 0f00000000;
	fma.rn.f32 	%f1063, %f1060, 0f37CBAC00, 0fBAB607ED;
	selp.f32 	%f1064, 0fB94D4153, %f1063, %p31;
	selp.f32 	%f1065, 0f3C0885E4, 0f3D2AAABB, %p31;
	fma.rn.f32 	%f1066, %f1064, %f1060, %f1065;
	selp.f32 	%f1067, 0fBE2AAAA8, 0fBEFFFFFF, %p31;
	fma.rn.f32 	%f1068, %f1066, %f1060, %f1067;
	fma.rn.f32 	%f1069, %f1068, %f1062, %f1061;
	and.b32  	%r2790, %r2788, 2;
	setp.eq.s32 	%p32, %r2790, 0;
	mov.f32 	%f1070, 0f00000000;
	sub.f32 	%f1071, %f1070, %f1069;
	selp.f32 	%f1072, %f1069, %f1071, %p32;
	fma.rn.f32 	%f22, %f18, %f1072, %f12;
	mul.f32 	%f1073, %f22, 0f3F22F983;
	cvt.rni.s32.f32 	%r7032, %f1073;
	cvt.rn.f32.s32 	%f1074, %r7032;
	fma.rn.f32 	%f1075, %f1074, 0fBFC90FDA, %f22;
	fma.rn.f32 	%f1076, %f1074, 0fB3A22168, %f1075;
	fma.rn.f32 	%f4509, %f1074, 0fA7C234C5, %f1076;
	abs.f32 	%f24, %f22;
	setp.ltu.f32 	%p33, %f24, 0f47CE4780;
	mov.u32 	%r7028, %r7032;
	mov.f32 	%f4508, %f4509;
	@%p33 bra 	$L__BB0_41;
	setp.eq.f32 	%p34, %f24, 0f7F800000;
	@%p34 bra 	$L__BB0_40;
	mov.b32 	%r58, %f22;
	shl.b32 	%r2792, %r58, 8;
	or.b32  	%r59, %r2792, -2147483648;
	mov.b64 	%rd2816, 0;
	mov.b32 	%r7025, 0;
$L__BB0_36:
	.pragma "nounroll";
	mul.wide.u32 	%rd651, %r7025, 4;
	mov.u64 	%rd652, __cudart_i2opi_f;
	add.s64 	%rd653, %rd652, %rd651;
	ld.global.nc.u32 	%r2793, [%rd653];
	mad.wide.u32 	%rd654, %r2793, %r59, %rd2816;
	shr.u64 	%rd2816, %rd654, 32;
	add.s64 	%rd655, %rd2, %rd651;
	st.local.u32 	[%rd655], %rd654;
	add.s32 	%r7025, %r7025, 1;
	setp.ne.s32 	%p35, %r7025, 6;
	@%p35 bra 	$L__BB0_36;
	shr.u32 	%r2794, %r58, 23;
	st.local.u32 	[%rd2+24], %rd2816;
	and.b32  	%r62, %r2794, 31;
	and.b32  	%r2795, %r2794, 224;
	add.s32 	%r2796, %r2795, -128;
	shr.u32 	%r2797, %r2796, 5;
	mul.wide.u32 	%rd656, %r2797, 4;
	sub.s64 	%rd21, %rd2, %rd656;
	ld.local.u32 	%r7026, [%rd21+24];
	ld.local.u32 	%r7027, [%rd21+20];
	setp.eq.s32 	%p36, %r62, 0;
	@%p36 bra 	$L__BB0_39;
	shf.l.wrap.b32 	%r7026, %r7027, %r7026, %r62;
	ld.local.u32 	%r2798, [%rd21+16];
	shf.l.wrap.b32 	%r7027, %r2798, %r7027, %r62;
$L__BB0_39:
	shr.u32 	%r2799, %r7026, 30;
	shf.l.wrap.b32 	%r2800, %r7027, %r7026, 2;
	shl.b32 	%r2801, %r7027, 2;
	shr.u32 	%r2802, %r2800, 31;
	add.s32 	%r2803, %r2802, %r2799;
	neg.s32 	%r2804, %r2803;
	setp.lt.s32 	%p37, %r58, 0;
	selp.b32 	%r7028, %r2804, %r2803, %p37;
	xor.b32  	%r2805, %r2800, %r58;
	shr.s32 	%r2806, %r2800, 31;
	xor.b32  	%r2807, %r2806, %r2800;
	xor.b32  	%r2808, %r2806, %r2801;
	cvt.u64.u32 	%rd657, %r2807;
	shl.b64 	%rd658, %rd657, 32;
	cvt.u64.u32 	%rd659, %r2808;
	or.b64  	%rd660, %rd658, %rd659;
	cvt.rn.f64.s64 	%fd9, %rd660;
	mul.f64 	%fd10, %fd9, 0d3BF921FB54442D19;
	cvt.rn.f32.f64 	%f1077, %fd10;
	neg.f32 	%f1078, %f1077;
	setp.lt.s32 	%p38, %r2805, 0;
	selp.f32 	%f4508, %f1078, %f1077, %p38;
	bra.uni 	$L__BB0_41;
$L__BB0_40:
	mov.f32 	%f1079, 0f00000000;
	mul.rn.f32 	%f4508, %f22, %f1079;
	mov.b32 	%r7028, 0;
$L__BB0_41:
	setp.ltu.f32 	%p39, %f24, 0f47CE4780;
	mul.rn.f32 	%f1080, %f4508, %f4508;
	and.b32  	%r2810, %r7028, 1;
	setp.eq.b32 	%p40, %r2810, 1;
	selp.f32 	%f1081, 0f3F800000, %f4508, %p40;
	fma.rn.f32 	%f1082, %f1080, %f1081, 0f00000000;
	fma.rn.f32 	%f1083, %f1080, 0f37CBAC00, 0fBAB607ED;
	selp.f32 	%f1084, %f1083, 0fB94D4153, %p40;
	selp.f32 	%f1085, 0f3D2AAABB, 0f3C0885E4, %p40;
	fma.rn.f32 	%f1086, %f1084, %f1080, %f1085;
	selp.f32 	%f1087, 0fBEFFFFFF, 0fBE2AAAA8, %p40;
	fma.rn.f32 	%f1088, %f1086, %f1080, %f1087;
	fma.rn.f32 	%f1089, %f1088, %f1082, %f1081;
	and.b32  	%r2811, %r7028, 2;
	setp.eq.s32 	%p41, %r2811, 0;
	mov.f32 	%f1090, 0f00000000;
	sub.f32 	%f1091, %f1090, %f1089;
	selp.f32 	%f28, %f1089, %f1091, %p41;
	@%p39 bra 	$L__BB0_49;
	setp.eq.f32 	%p42, %f24, 0f7F800000;
	@%p42 bra 	$L__BB0_48;
	mov.b32 	%r71, %f22;
	shl.b32 	%r2813, %r71, 8;
	or.b32  	%r72, %r2813, -2147483648;
	mov.b64 	%rd2817, 0;
	mov.b32 	%r7029, 0;
$L__BB0_44:
	.pragma "nounroll";
	mul.wide.u32 	%rd662, %r7029, 4;
	mov.u64 	%rd663, __cudart_i2opi_f;
	add.s64 	%rd664, %rd663, %rd662;
	ld.global.nc.u32 	%r2814, [%rd664];
	mad.wide.u32 	%rd665, %r2814, %r72, %rd2817;
	shr.u64 	%rd2817, %rd665, 32;
	add.s64 	%rd666, %rd1, %rd662;
	st.local.u32 	[%rd666], %rd665;
	add.s32 	%r7029, %r7029, 1;
	setp.ne.s32 	%p43, %r7029, 6;
	@%p43 bra 	$L__BB0_44;
	shr.u32 	%r2815, %r71, 23;
	st.local.u32 	[%rd1+24], %rd2817;
	and.b32  	%r75, %r2815, 31;
	and.b32  	%r2816, %r2815, 224;
	add.s32 	%r2817, %r2816, -128;
	shr.u32 	%r2818, %r2817, 5;
	mul.wide.u32 	%rd667, %r2818, 4;
	sub.s64 	%rd24, %rd1, %rd667;
	ld.local.u32 	%r7030, [%rd24+24];
	ld.local.u32 	%r7031, [%rd24+20];
	setp.eq.s32 	%p44, %r75, 0;
	@%p44 bra 	$L__BB0_47;
	shf.l.wrap.b32 	%r7030, %r7031, %r7030, %r75;
	ld.local.u32 	%r2819, [%rd24+16];
	shf.l.wrap.b32 	%r7031, %r2819, %r7031, %r75;
$L__BB0_47:
	shr.u32 	%r2820, %r7030, 30;
	shf.l.wrap.b32 	%r2821, %r7031, %r7030, 2;
	shl.b32 	%r2822, %r7031, 2;
	shr.u32 	%r2823, %r2821, 31;
	add.s32 	%r2824, %r2823, %r2820;
	neg.s32 	%r2825, %r2824;
	setp.lt.s32 	%p45, %r71, 0;
	selp.b32 	%r7032, %r2825, %r2824, %p45;
	xor.b32  	%r2826, %r2821, %r71;
	shr.s32 	%r2827, %r2821, 31;
	xor.b32  	%r2828, %r2827, %r2821;
	xor.b32  	%r2829, %r2827, %r2822;
	cvt.u64.u32 	%rd668, %r2828;
	shl.b64 	%rd669, %rd668, 32;
	cvt.u64.u32 	%rd670, %r2829;
	or.b64  	%rd671, %rd669, %rd670;
	cvt.rn.f64.s64 	%fd11, %rd671;
	mul.f64 	%fd12, %fd11, 0d3BF921FB54442D19;
	cvt.rn.f32.f64 	%f1092, %fd12;
	neg.f32 	%f1093, %f1092;
	setp.lt.s32 	%p46, %r2826, 0;
	selp.f32 	%f4509, %f1093, %f1092, %p46;
	bra.uni 	$L__BB0_49;
$L__BB0_48:
	mov.f32 	%f1094, 0f00000000;
	mul.rn.f32 	%f4509, %f22, %f1094;
	mov.b32 	%r7032, 0;
$L__BB0_49:
	add.s32 	%r2831, %r7032, 1;
	mul.rn.f32 	%f1095, %f4509, %f4509;
	and.b32  	%r2832, %r7032, 1;
	setp.eq.b32 	%p47, %r2832, 1;
	selp.f32 	%f1096, %f4509, 0f3F800000, %p47;
	fma.rn.f32 	%f1097, %f1095, %f1096, 0f00000000;
	fma.rn.f32 	%f1098, %f1095, 0f37CBAC00, 0fBAB607ED;
	selp.f32 	%f1099, 0fB94D4153, %f1098, %p47;
	selp.f32 	%f1100, 0f3C0885E4, 0f3D2AAABB, %p47;
	fma.rn.f32 	%f1101, %f1099, %f1095, %f1100;
	selp.f32 	%f1102, 0fBE2AAAA8, 0fBEFFFFFF, %p47;
	fma.rn.f32 	%f1103, %f1101, %f1095, %f1102;
	fma.rn.f32 	%f1104, %f1103, %f1097, %f1096;
	and.b32  	%r2833, %r2831, 2;
	setp.eq.s32 	%p48, %r2833, 0;
	mov.f32 	%f1105, 0f00000000;
	sub.f32 	%f1106, %f1105, %f1104;
	selp.f32 	%f1107, %f1104, %f1106, %p48;
	fma.rn.f32 	%f32, %f28, %f1107, %f22;
	mul.f32 	%f1108, %f32, 0f3F22F983;
	cvt.rni.s32.f32 	%r7040, %f1108;
	cvt.rn.f32.s32 	%f1109, %r7040;
	fma.rn.f32 	%f1110, %f1109, 0fBFC90FDA, %f32;
	fma.rn.f32 	%f1111, %f1109, 0fB3A22168, %f1110;
	fma.rn.f32 	%f4511, %f1109, 0fA7C234C5, %f1111;
	abs.f32 	%f34, %f32;
	setp.ltu.f32 	%p49, %f34, 0f47CE4780;
	mov.u32 	%r7036, %r7040;
	mov.f32 	%f4510, %f4511;
	@%p49 bra 	$L__BB0_57;
	setp.eq.f32 	%p50, %f34, 0f7F800000;
	@%p50 bra 	$L__BB0_56;
	mov.b32 	%r85, %f32;
	shl.b32 	%r2835, %r85, 8;
	or.b32  	%r86, %r2835, -2147483648;
	mov.b64 	%rd2818, 0;
	mov.b32 	%r7033, 0;
$L__BB0_52:
	.pragma "nounroll";
	mul.wide.u32 	%rd673, %r7033, 4;
	mov.u64 	%rd674, __cudart_i2opi_f;
	add.s64 	%rd675, %rd674, %rd673;
	ld.global.nc.u32 	%r2836, [%rd675];
	mad.wide.u32 	%rd676, %r2836, %r86, %rd2818;
	shr.u64 	%rd2818, %rd676, 32;
	add.s64 	%rd677, %rd2, %rd673;
	st.local.u32 	[%rd677], %rd676;
	add.s32 	%r7033, %r7033, 1;
	setp.ne.s32 	%p51, %r7033, 6;
	@%p51 bra 	$L__BB0_52;
	shr.u32 	%r2837, %r85, 23;
	st.local.u32 	[%rd2+24], %rd2818;
	and.b32  	%r89, %r2837, 31;
	and.b32  	%r2838, %r2837, 224;
	add.s32 	%r2839, %r2838, -128;
	shr.u32 	%r2840, %r2839, 5;
	mul.wide.u32 	%rd678, %r2840, 4;
	sub.s64 	%rd27, %rd2, %rd678;
	ld.local.u32 	%r7034, [%rd27+24];
	ld.local.u32 	%r7035, [%rd27+20];
	setp.eq.s32 	%p52, %r89, 0;
	@%p52 bra 	$L__BB0_55;
	shf.l.wrap.b32 	%r7034, %r7035, %r7034, %r89;
	ld.local.u32 	%r2841, [%rd27+16];
	shf.l.wrap.b32 	%r7035, %r2841, %r7035, %r89;
$L__BB0_55:
	shr.u32 	%r2842, %r7034, 30;
	shf.l.wrap.b32 	%r2843, %r7035, %r7034, 2;
	shl.b32 	%r2844, %r7035, 2;
	shr.u32 	%r2845, %r2843, 31;
	add.s32 	%r2846, %r2845, %r2842;
	neg.s32 	%r2847, %r2846;
	setp.lt.s32 	%p53, %r85, 0;
	selp.b32 	%r7036, %r2847, %r2846, %p53;
	xor.b32  	%r2848, %r2843, %r85;
	shr.s32 	%r2849, %r2843, 31;
	xor.b32  	%r2850, %r2849, %r2843;
	xor.b32  	%r2851, %r2849, %r2844;
	cvt.u64.u32 	%rd679, %r2850;
	shl.b64 	%rd680, %rd679, 32;
	cvt.u64.u32 	%rd681, %r2851;
	or.b64  	%rd682, %rd680, %rd681;
	cvt.rn.f64.s64 	%fd13, %rd682;
	mul.f64 	%fd14, %fd13, 0d3BF921FB54442D19;
	cvt.rn.f32.f64 	%f1112, %fd14;
	neg.f32 	%f1113, %f1112;
	setp.lt.s32 	%p54, %r2848, 0;
	selp.f32 	%f4510, %f1113, %f1112, %p54;
	bra.uni 	$L__BB0_57;
$L__BB0_56:
	mov.f32 	%f1114, 0f00000000;
	mul.rn.f32 	%f4510, %f32, %f1114;
	mov.b32 	%r7036, 0;
$L__BB0_57:
	setp.ltu.f32 	%p55, %f34, 0f47CE4780;
	mul.rn.f32 	%f1115, %f4510, %f4510;
	and.b32  	%r2853, %r7036, 1;
	setp.eq.b32 	%p56, %r2853, 1;
	selp.f32 	%f1116, 0f3F800000, %f4510, %p56;
	fma.rn.f32 	%f1117, %f1115, %f1116, 0f00000000;
	fma.rn.f32 	%f1118, %f1115, 0f37CBAC00, 0fBAB607ED;
	selp.f32 	%f1119, %f1118, 0fB94D4153, %p56;
	selp.f32 	%f1120, 0f3D2AAABB, 0f3C0885E4, %p56;
	fma.rn.f32 	%f1121, %f1119, %f1115, %f1120;
	selp.f32 	%f1122, 0fBEFFFFFF, 0fBE2AAAA8, %p56;
	fma.rn.f32 	%f1123, %f1121, %f1115, %f1122;
	fma.rn.f32 	%f1124, %f1123, %f1117, %f1116;
	and.b32  	%r2854, %r7036, 2;
	setp.eq.s32 	%p57, %r2854, 0;
	mov.f32 	%f1125, 0f00000000;
	sub.f32 	%f1126, %f1125, %f1124;
	selp.f32 	%f38, %f1124, %f1126, %p57;
	@%p55 bra 	$L__BB0_65;
	setp.eq.f32 	%p58, %f34, 0f7F800000;
	@%p58 bra 	$L__BB0_64;
	mov.b32 	%r98, %f32;
	shl.b32 	%r2856, %r98, 8;
	or.b32  	%r99, %r2856, -2147483648;
	mov.b64 	%rd2819, 0;
	mov.b32 	%r7037, 0;
$L__BB0_60:
	.pragma "nounroll";
	mul.wide.u32 	%rd684, %r7037, 4;
	mov.u64 	%rd685, __cudart_i2opi_f;
	add.s64 	%rd686, %rd685, %rd684;
	ld.global.nc.u32 	%r2857, [%rd686];
	mad.wide.u32 	%rd687, %r2857, %r99, %rd2819;
	shr.u64 	%rd2819, %rd687, 32;
	add.s64 	%rd688, %rd1, %rd684;
	st.local.u32 	[%rd688], %rd687;
	add.s32 	%r7037, %r7037, 1;
	setp.ne.s32 	%p59, %r7037, 6;
	@%p59 bra 	$L__BB0_60;
	shr.u32 	%r2858, %r98, 23;
	st.local.u32 	[%rd1+24], %rd2819;
	and.b32  	%r102, %r2858, 31;
	and.b32  	%r2859, %r2858, 224;
	add.s32 	%r2860, %r2859, -128;
	shr.u32 	%r2861, %r2860, 5;
	mul.wide.u32 	%rd689, %r2861, 4;
	sub.s64 	%rd30, %rd1, %rd689;
	ld.local.u32 	%r7038, [%rd30+24];
	ld.local.u32 	%r7039, [%rd30+20];
	setp.eq.s32 	%p60, %r102, 0;
	@%p60 bra 	$L__BB0_63;
	shf.l.wrap.b32 	%r7038, %r7039, %r7038, %r102;
	ld.local.u32 	%r2862, [%rd30+16];
	shf.l.wrap.b32 	%r7039, %r2862, %r7039, %r102;
$L__BB0_63:
	shr.u32 	%r2863, %r7038, 30;
	shf.l.wrap.b32 	%r2864, %r7039, %r7038, 2;
	shl.b32 	%r2865, %r7039, 2;
	shr.u32 	%r2866, %r2864, 31;
	add.s32 	%r2867, %r2866, %r2863;
	neg.s32 	%r2868, %r2867;
	setp.lt.s32 	%p61, %r98, 0;
	selp.b32 	%r7040, %r2868, %r2867, %p61;
	xor.b32  	%r2869, %r2864, %r98;
	shr.s32 	%r2870, %r2864, 31;
	xor.b32  	%r2871, %r2870, %r2864;
	xor.b32  	%r2872, %r2870, %r2865;
	cvt.u64.u32 	%rd690, %r2871;
	shl.b64 	%rd691, %rd690, 32;
	cvt.u64.u32 	%rd692, %r2872;
	or.b64  	%rd693, %rd691, %rd692;
	cvt.rn.f64.s64 	%fd15, %rd693;
	mul.f64 	%fd16, %fd15, 0d3BF921FB54442D19;
	cvt.rn.f32.f64 	%f1127, %fd16;
	neg.f32 	%f1128, %f1127;
	setp.lt.s32 	%p62, %r2869, 0;
	selp.f32 	%f4511, %f1128, %f1127, %p62;
	bra.uni 	$L__BB0_65;
$L__BB0_64:
	mov.f32 	%f1129, 0f00000000;
	mul.rn.f32 	%f4511, %f32, %f1129;
	mov.b32 	%r7040, 0;
$L__BB0_65:
	add.s32 	%r2874, %r7040, 1;
	mul.rn.f32 	%f1130, %f4511, %f4511;
	and.b32  	%r2875, %r7040, 1;
	setp.eq.b32 	%p63, %r2875, 1;
	selp.f32 	%f1131, %f4511, 0f3F800000, %p63;
	fma.rn.f32 	%f1132, %f1130, %f1131, 0f00000000;
	fma.rn.f32 	%f1133, %f1130, 0f37CBAC00, 0fBAB607ED;
	selp.f32 	%f1134, 0fB94D4153, %f1133, %p63;
	selp.f32 	%f1135, 0f3C0885E4, 0f3D2AAABB, %p63;
	fma.rn.f32 	%f1136, %f1134, %f1130, %f1135;
	selp.f32 	%f1137, 0fBE2AAAA8, 0fBEFFFFFF, %p63;
	fma.rn.f32 	%f1138, %f1136, %f1130, %f1137;
	fma.rn.f32 	%f1139, %f1138, %f1132, %f1131;
	and.b32  	%r2876, %r2874, 2;
	setp.eq.s32 	%p64, %r2876, 0;
	mov.f32 	%f1140, 0f00000000;
	sub.f32 	%f1141, %f1140, %f1139;
	selp.f32 	%f1142, %f1139, %f1141, %p64;
	fma.rn.f32 	%f42, %f38, %f1142, %f32;
	mul.f32 	%f1143, %f42, 0f3F22F983;
	cvt.rni.s32.f32 	%r7048, %f1143;
	cvt.rn.f32.s32 	%f1144, %r7048;
	fma.rn.f32 	%f1145, %f1144, 0fBFC90FDA, %f42;
	fma.rn.f32 	%f1146, %f1144, 0fB3A22168, %f1145;
	fma.rn.f32 	%f4513, %f1144, 0fA7C234C5, %f1146;
	abs.f32 	%f44, %f42;
	setp.ltu.f32 	%p65, %f44, 0f47CE4780;
	mov.u32 	%r7044, %r7048;
	mov.f32 	%f4512, %f4513;
	@%p65 bra 	$L__BB0_73;
	setp.eq.f32 	%p66, %f44, 0f7F800000;
	@%p66 bra 	$L__BB0_72;
	mov.b32 	%r112, %f42;
	shl.b32 	%r2878, %r112, 8;
	or.b32  	%r113, %r2878, -2147483648;
	mov.b64 	%rd2820, 0;
	mov.b32 	%r7041, 0;
$L__BB0_68:
	.pragma "nounroll";
	mul.wide.u32 	%rd695, %r7041, 4;
	mov.u64 	%rd696, __cudart_i2opi_f;
	add.s64 	%rd697, %rd696, %rd695;
	ld.global.nc.u32 	%r2879, [%rd697];
	mad.wide.u32 	%rd698, %r2879, %r113, %rd2820;
	shr.u64 	%rd2820, %rd698, 32;
	add.s64 	%rd699, %rd2, %rd695;
	st.local.u32 	[%rd699], %rd698;
	add.s32 	%r7041, %r7041, 1;
	setp.ne.s32 	%p67, %r7041, 6;
	@%p67 bra 	$L__BB0_68;
	shr.u32 	%r2880, %r112, 23;
	st.local.u32 	[%rd2+24], %rd2820;
	and.b32  	%r116, %r2880, 31;
	and.b32  	%r2881, %r2880, 224;
	add.s32 	%r2882, %r2881, -128;
	shr.u32 	%r2883, %r2882, 5;
	mul.wide.u32 	%rd700, %r2883, 4;
	sub.s64 	%rd33, %rd2, %rd700;
	ld.local.u32 	%r7042, [%rd33+24];
	ld.local.u32 	%r7043, [%rd33+20];
	setp.eq.s32 	%p68, %r116, 0;
	@%p68 bra 	$L__BB0_71;
	shf.l.wrap.b32 	%r7042, %r7043, %r7042, %r116;
	ld.local.u32 	%r2884, [%rd33+16];
	shf.l.wrap.b32 	%r7043, %r2884, %r7043, %r116;
$L__BB0_71:
	shr.u32 	%r2885, %r7042, 30;
	shf.l.wrap.b32 	%r2886, %r7043, %r7042, 2;
	shl.b32 	%r2887, %r7043, 2;
	shr.u32 	%r2888, %r2886, 31;
	add.s32 	%r2889, %r2888, %r2885;
	neg.s32 	%r2890, %r2889;
	setp.lt.s32 	%p69, %r112, 0;
	selp.b32 	%r7044, %r2890, %r2889, %p69;
	xor.b32  	%r2891, %r2886, %r112;
	shr.s32 	%r2892, %r2886, 31;
	xor.b32  	%r2893, %r2892, %r2886;
	xor.b32  	%r2894, %r2892, %r2887;
	cvt.u64.u32 	%rd701, %r2893;
	shl.b64 	%rd702, %rd701, 32;
	cvt.u64.u32 	%rd703, %r2894;
	or.b64  	%rd704, %rd702, %rd703;
	cvt.rn.f64.s64 	%fd17, %rd704;
	mul.f64 	%fd18, %fd17, 0d3BF921FB54442D19;
	cvt.rn.f32.f64 	%f1147, %fd18;
	neg.f32 	%f1148, %f1147;
	setp.lt.s32 	%p70, %r2891, 0;
	selp.f32 	%f4512, %f1148, %f1147, %p70;
	bra.uni 	$L__BB0_73;
$L__BB0_72:
	mov.f32 	%f1149, 0f00000000;
	mul.rn.f32 	%f4512, %f42, %f1149;
	mov.b32 	%r7044, 0;
$L__BB0_73:
	setp.ltu.f32 	%p71, %f44, 0f47CE4780;
	mul.rn.f32 	%f1150, %f4512, %f4512;
	and.b32  	%r2896, %r7044, 1;
	setp.eq.b32 	%p72, %r2896, 1;
	selp.f32 	%f1151, 0f3F800000, %f4512, %p72;
	fma.rn.f32 	%f1152, %f1150, %f1151, 0f00000000;
	fma.rn.f32 	%f1153, %f1150, 0f37CBAC00, 0fBAB607ED;
	selp.f32 	%f1154, %f1153, 0fB94D4153, %p72;
	selp.f32 	%f1155, 0f3D2AAABB, 0f3C0885E4, %p72;
	fma.rn.f32 	%f1156, %f1154, %f1150, %f1155;
	selp.f32 	%f1157, 0fBEFFFFFF, 0fBE2AAAA8, %p72;
	fma.rn.f32 	%f1158, %f1156, %f1150, %f1157;
	fma.rn.f32 	%f1159, %f1158, %f1152, %f1151;
	and.b32  	%r2897, %r7044, 2;
	setp.eq.s32 	%p73, %r2897, 0;
	mov.f32 	%f1160, 0f00000000;
	sub.f32 	%f1161, %f1160, %f1159;
	selp.f32 	%f48, %f1159, %f1161, %p73;
	@%p71 bra 	$L__BB0_81;
	setp.eq.f32 	%p74, %f44, 0f7F800000;
	@%p74 bra 	$L__BB0_80;
	mov.b32 	%r125, %f42;
	shl.b32 	%r2899, %r125, 8;
	or.b32  	%r126, %r2899, -2147483648;
	mov.b64 	%rd2821, 0;
	mov.b32 	%r7045, 0;
$L__BB0_76:
	.pragma "nounroll";
	mul.wide.u32 	%rd706, %r7045, 4;
	mov.u64 	%rd707, __cudart_i2opi_f;
	add.s64 	%rd708, %rd707, %rd706;
	ld.global.nc.u32 	%r2900, [%rd708];
	mad.wide.u32 	%rd709, %r2900, %r126, %rd2821;
	shr.u64 	%rd2821, %rd709, 32;
	add.s64 	%rd710, %rd1, %rd706;
	st.local.u32 	[%rd710], %rd709;
	add.s32 	%r7045, %r7045, 1;
	setp.ne.s32 	%p75, %r7045, 6;
	@%p75 bra 	$L__BB0_76;
	shr.u32 	%r2901, %r125, 23;
	st.local.u32 	[%rd1+24], %rd2821;
	and.b32  	%r129, %r2901, 31;
	and.b32  	%r2902, %r2901, 224;
	add.s32 	%r2903, %r2902, -128;
	shr.u32 	%r2904, %r2903, 5;
	mul.wide.u32 	%rd711, %r2904, 4;
	sub.s64 	%rd36, %rd1, %rd711;
	ld.local.u32 	%r7046, [%rd36+24];
	ld.local.u32 	%r7047, [%rd36+20];
	setp.eq.s32 	%p76, %r129, 0;
	@%p76 bra 	$L__BB0_79;
	shf.l.wrap.b32 	%r7046, %r7047, %r7046, %r129;
	ld.local.u32 	%r2905, [%rd36+16];
	shf.l.wrap.b32 	%r7047, %r2905, %r7047, %r129;
$L__BB0_79:
	shr.u32 	%r2906, %r7046, 30;
	shf.l.wrap.b32 	%r2907, %r7047, %r7046, 2;
	shl.b32 	%r2908, %r7047, 2;
	shr.u32 	%r2909, %r2907, 31;
	add.s32 	%r2910, %r2909, %r2906;
	neg.s32 	%r2911, %r2910;
	setp.lt.s32 	%p77, %r125, 0;
	selp.b32 	%r7048, %r2911, %r2910, %p77;
	xor.b32  	%r2912, %r2907, %r125;
	shr.s32 	%r2913, %r2907, 31;
	xor.b32  	%r2914, %r2913, %r2907;
	xor.b32  	%r2915, %r2913, %r2908;
	cvt.u64.u32 	%rd712, %r2914;
	shl.b64 	%rd713, %rd712, 32;
	cvt.u64.u32 	%rd714, %r2915;
	or.b64  	%rd715, %rd713, %rd714;
	cvt.rn.f64.s64 	%fd19, %rd715;
	mul.f64 	%fd20, %fd19, 0d3BF921FB54442D19;
	cvt.rn.f32.f64 	%f1162, %fd20;
	neg.f32 	%f1163, %f1162;
	setp.lt.s32 	%p78, %r2912, 0;
	selp.f32 	%f4513, %f1163, %f1162, %p78;
	bra.uni 	$L__BB0_81;
$L__BB0_80:
	mov.f32 	%f1164, 0f00000000;
	mul.rn.f32 	%f4513, %f42, %f1164;
	mov.b32 	%r7048, 0;
$L__BB0_81:
	add.s32 	%r2917, %r7048, 1;
	mul.rn.f32 	%f1165, %f4513, %f4513;
	and.b32  	%r2918, %r7048, 1;
	setp.eq.b32 	%p79, %r2918, 1;
	selp.f32 	%f1166, %f4513, 0f3F800000, %p79;
	fma.rn.f32 	%f1167, %f1165, %f1166, 0f00000000;
	fma.rn.f32 	%f1168, %f1165, 0f37CBAC00, 0fBAB607ED;
	selp.f32 	%f1169, 0fB94D4153, %f1168, %p79;
	selp.f32 	%f1170, 0f3C0885E4, 0f3D2AAABB, %p79;
	fma.rn.f32 	%f1171, %f1169, %f1165, %f1170;
	selp.f32 	%f1172, 0fBE2AAAA8, 0fBEFFFFFF, %p79;
	fma.rn.f32 	%f1173, %f1171, %f1165, %f1172;
	fma.rn.f32 	%f1174, %f1173, %f1167, %f1166;
	and.b32  	%r2919, %r2917, 2;
	setp.eq.s32 	%p80, %r2919, 0;
	mov.f32 	%f1175, 0f00000000;
	sub.f32 	%f1176, %f1175, %f1174;
	selp.f32 	%f1177, %f1174, %f1176, %p80;
	fma.rn.f32 	%f52, %f48, %f1177, %f42;
	mul.f32 	%f1178, %f52, 0f3F22F983;
	cvt.rni.s32.f32 	%r7056, %f1178;
	cvt.rn.f32.s32 	%f1179, %r7056;
	fma.rn.f32 	%f1180, %f1179, 0fBFC90FDA, %f52;
	fma.rn.f32 	%f1181, %f1179, 0fB3A22168, %f1180;
	fma.rn.f32 	%f4515, %f1179, 0fA7C234C5, %f1181;
	abs.f32 	%f54, %f52;
	setp.ltu.f32 	%p81, %f54, 0f47CE4780;
	mov.u32 	%r7052, %r7056;
	mov.f32 	%f4514, %f4515;
	@%p81 bra 	$L__BB0_89;
	setp.eq.f32 	%p82, %f54, 0f7F800000;
	@%p82 bra 	$L__BB0_88;
	mov.b32 	%r139, %f52;
	shl.b32 	%r2921, %r139, 8;
	or.b32  	%r140, %r2921, -2147483648;
	mov.b64 	%rd2822, 0;
	mov.b32 	%r7049, 0;
$L__BB0_84:
	.pragma "nounroll";
	mul.wide.u32 	%rd717, %r7049, 4;
	mov.u64 	%rd718, __cudart_i2opi_f;
	add.s64 	%rd719, %rd718, %rd717;
	ld.global.nc.u32 	%r2922, [%rd719];
	mad.wide.u32 	%rd720, %r2922, %r140, %rd2822;
	shr.u64 	%rd2822, %rd720, 32;
	add.s64 	%rd721, %rd2, %rd717;
	st.local.u32 	[%rd721], %rd720;
	add.s32 	%r7049, %r7049, 1;
	setp.ne.s32 	%p83, %r7049, 6;
	@%p83 bra 	$L__BB0_84;
	shr.u32 	%r2923, %r139, 23;
	st.local.u32 	[%rd2+24], %rd2822;
	and.b32  	%r143, %r2923, 31;
	and.b32  	%r2924, %r2923, 224;
	add.s32 	%r2925, %r2924, -128;
	shr.u32 	%r2926, %r2925, 5;
	mul.wide.u32 	%rd722, %r2926, 4;
	sub.s64 	%rd39, %rd2, %rd722;
	ld.local.u32 	%r7050, [%rd39+24];
	ld.local.u32 	%r7051, [%rd39+20];
	setp.eq.s32 	%p84, %r143, 0;
	@%p84 bra 	$L__BB0_87;
	shf.l.wrap.b32 	%r7050, %r7051, %r7050, %r143;
	ld.local.u32 	%r2927, [%rd39+16];
	shf.l.wrap.b32 	%r7051, %r2927, %r7051, %r143;
$L__BB0_87:
	shr.u32 	%r2928, %r7050, 30;
	shf.l.wrap.b32 	%r2929, %r7051, %r7050, 2;
	shl.b32 	%r2930, %r7051, 2;
	shr.u32 	%r2931, %r2929, 31;
	add.s32 	%r2932, %r2931, %r2928;
	neg.s32 	%r2933, %r2932;
	setp.lt.s32 	%p85, %r139, 0;
	selp.b32 	%r7052, %r2933, %r2932, %p85;
	xor.b32  	%r2934, %r2929, %r139;
	shr.s32 	%r2935, %r2929, 31;
	xor.b32  	%r2936, %r2935, %r2929;
	xor.b32  	%r2937, %r2935, %r2930;
	cvt.u64.u32 	%rd723, %r2936;
	shl.b64 	%rd724, %rd723, 32;
	cvt.u64.u32 	%rd725, %r2937;
	or.b64  	%rd726, %rd724, %rd725;
	cvt.rn.f64.s64 	%fd21, %rd726;
	mul.f64 	%fd22, %fd21, 0d3BF921FB54442D19;
	cvt.rn.f32.f64 	%f1182, %fd22;
	neg.f32 	%f1183, %f1182;
	setp.lt.s32 	%p86, %r2934, 0;
	selp.f32 	%f4514, %f1183, %f1182, %p86;
	bra.uni 	$L__BB0_89;
$L__BB0_88:
	mov.f32 	%f1184, 0f00000000;
	mul.rn.f32 	%f4514, %f52, %f1184;
	mov.b32 	%r7052, 0;
$L__BB0_89:
	setp.ltu.f32 	%p87, %f54, 0f47CE4780;
	mul.rn.f32 	%f1185, %f4514, %f4514;
	and.b32  	%r2939, %r7052, 1;
	setp.eq.b32 	%p88, %r2939, 1;
	selp.f32 	%f1186, 0f3F800000, %f4514, %p88;
	fma.rn.f32 	%f1187, %f1185, %f1186, 0f00000000;
	fma.rn.f32 	%f1188, %f1185, 0f37CBAC00, 0fBAB607ED;
	selp.f32 	%f1189, %f1188, 0fB94D4153, %p88;
	selp.f32 	%f1190, 0f3D2AAABB, 0f3C0885E4, %p88;
	fma.rn.f32 	%f1191, %f1189, %f1185, %f1190;
	selp.f32 	%f1192, 0fBEFFFFFF, 0fBE2AAAA8, %p88;
	fma.rn.f32 	%f1193, %f1191, %f1185, %f1192;
	fma.rn.f32 	%f1194, %f1193, %f1187, %f1186;
	and.b32  	%r2940, %r7052, 2;
	setp.eq.s32 	%p89, %r2940, 0;
	mov.f32 	%f1195, 0f00000000;
	sub.f32 	%f1196, %f1195, %f1194;
	selp.f32 	%f58, %f1194, %f1196, %p89;
	@%p87 bra 	$L__BB0_97;
	setp.eq.f32 	%p90, %f54, 0f7F800000;
	@%p90 bra 	$L__BB0_96;
	mov.b32 	%r152, %f52;
	shl.b32 	%r2942, %r152, 8;
	or.b32  	%r153, %r2942, -2147483648;
	mov.b64 	%rd2823, 0;
	mov.b32 	%r7053, 0;
$L__BB0_92:
	.pragma "nounroll";
	mul.wide.u32 	%rd728, %r7053, 4;
	mov.u64 	%rd729, __cudart_i2opi_f;
	add.s64 	%rd730, %rd729, %rd728;
	ld.global.nc.u32 	%r2943, [%rd730];
	mad.wide.u32 	%rd731, %r2943, %r153, %rd2823;
	shr.u64 	%rd2823, %rd731, 32;
	add.s64 	%rd732, %rd1, %rd728;
	st.local.u32 	[%rd732], %rd731;
	add.s32 	%r7053, %r7053, 1;
	setp.ne.s32 	%p91, %r7053, 6;
	@%p91 bra 	$L__BB0_92;
	shr.u32 	%r2944, %r152, 23;
	st.local.u32 	[%rd1+24], %rd2823;
	and.b32  	%r156, %r2944, 31;
	and.b32  	%r2945, %r2944, 224;
	add.s32 	%r2946, %r2945, -128;
	shr.u32 	%r2947, %r2946, 5;
	mul.wide.u32 	%rd733, %r2947, 4;
	sub.s64 	%rd42, %rd1, %rd733;
	ld.local.u32 	%r7054, [%rd42+24];
	ld.local.u32 	%r7055, [%rd42+20];
	setp.eq.s32 	%p92, %r156, 0;
	@%p92 bra 	$L__BB0_95;
	shf.l.wrap.b32 	%r7054, %r7055, %r7054, %r156;
	ld.local.u32 	%r2948, [%rd42+16];
	shf.l.wrap.b32 	%r7055, %r2948, %r7055, %r156;
$L__BB0_95:
	shr.u32 	%r2949, %r7054, 30;
	shf.l.wrap.b32 	%r2950, %r7055, %r7054, 2;
	shl.b32 	%r2951, %r7055, 2;
	shr.u32 	%r2952, %r2950, 31;
	add.s32 	%r2953, %r2952, %r2949;
	neg.s32 	%r2954, %r2953;
	setp.lt.s32 	%p93, %r152, 0;
	selp.b32 	%r7056, %r2954, %r2953, %p93;
	xor.b32  	%r2955, %r2950, %r152;
	shr.s32 	%r2956, %r2950, 31;
	xor.b32  	%r2957, %r2956, %r2950;
	xor.b32  	%r2958, %r2956, %r2951;
	cvt.u64.u32 	%rd734, %r2957;
	shl.b64 	%rd735, %rd734, 32;
	cvt.u64.u32 	%rd736, %r2958;
	or.b64  	%rd737, %rd735, %rd736;
	cvt.rn.f64.s64 	%fd23, %rd737;
	mul.f64 	%fd24, %fd23, 0d3BF921FB54442D19;
	cvt.rn.f32.f64 	%f1197, %fd24;
	neg.f32 	%f1198, %f1197;
	setp.lt.s32 	%p94, %r2955, 0;
	selp.f32 	%f4515, %f1198, %f1197, %p94;
	bra.uni 	$L__BB0_97;
$L__BB0_96:
	mov.f32 	%f1199, 0f00000000;
	mul.rn.f32 	%f4515, %f52, %f1199;
	mov.b32 	%r7056, 0;
$L__BB0_97:
	add.s32 	%r2960, %r7056, 1;
	mul.rn.f32 	%f1200, %f4515, %f4515;
	and.b32  	%r2961, %r7056, 1;
	setp.eq.b32 	%p95, %r2961, 1;
	selp.f32 	%f1201, %f4515, 0f3F800000, %p95;
	fma.rn.f32 	%f1202, %f1200, %f1201, 0f00000000;
	fma.rn.f32 	%f1203, %f1200, 0f37CBAC00, 0fBAB607ED;
	selp.f32 	%f1204, 0fB94D4153, %f1203, %p95;
	selp.f32 	%f1205, 0f3C0885E4, 0f3D2AAABB, %p95;
	fma.rn.f32 	%f1206, %f1204, %f1200, %f1205;
	selp.f32 	%f1207, 0fBE2AAAA8, 0fBEFFFFFF, %p95;
	fma.rn.f32 	%f1208, %f1206, %f1200, %f1207;
	fma.rn.f32 	%f1209, %f1208, %f1202, %f1201;
	and.b32  	%r2962, %r2960, 2;
	setp.eq.s32 	%p96, %r2962, 0;
	mov.f32 	%f1210, 0f00000000;
	sub.f32 	%f1211, %f1210, %f1209;
	selp.f32 	%f1212, %f1209, %f1211, %p96;
	fma.rn.f32 	%f62, %f58, %f1212, %f52;
	mul.f32 	%f1213, %f62, 0f3F22F983;
	cvt.rni.s32.f32 	%r7064, %f1213;
	cvt.rn.f32.s32 	%f1214, %r7064;
	fma.rn.f32 	%f1215, %f1214, 0fBFC90FDA, %f62;
	fma.rn.f32 	%f1216, %f1214, 0fB3A22168, %f1215;
	fma.rn.f32 	%f4517, %f1214, 0fA7C234C5, %f1216;
	abs.f32 	%f64, %f62;
	setp.ltu.f32 	%p97, %f64, 0f47CE4780;
	mov.u32 	%r7060, %r7064;
	mov.f32 	%f4516, %f4517;
	@%p97 bra 	$L__BB0_105;
	setp.eq.f32 	%p98, %f64, 0f7F800000;
	@%p98 bra 	$L__BB0_104;
	mov.b32 	%r166, %f62;
	shl.b32 	%r2964, %r166, 8;
	or.b32  	%r167, %r2964, -2147483648;
	mov.b64 	%rd2824, 0;
	mov.b32 	%r7057, 0;
$L__BB0_100:
	.pragma "nounroll";
	mul.wide.u32 	%rd739, %r7057, 4;
	mov.u64 	%rd740, __cudart_i2opi_f;
	add.s64 	%rd741, %rd740, %rd739;
	ld.global.nc.u32 	%r2965, [%rd741];
	mad.wide.u32 	%rd742, %r2965, %r167, %rd2824;
	shr.u64 	%rd2824, %rd742, 32;
	add.s64 	%rd743, %rd2, %rd739;
	st.local.u32 	[%rd743], %rd742;
	add.s32 	%r7057, %r7057, 1;
	setp.ne.s32 	%p99, %r7057, 6;
	@%p99 bra 	$L__BB0_100;
	shr.u32 	%r2966, %r166, 23;
	st.local.u32 	[%rd2+24], %rd2824;
	and.b32  	%r170, %r2966, 31;
	and.b32  	%r2967, %r2966, 224;
	add.s32 	%r2968, %r2967, -128;
	shr.u32 	%r2969, %r2968, 5;
	mul.wide.u32 	%rd744, %r2969, 4;
	sub.s64 	%rd45, %rd2, %rd744;
	ld.local.u32 	%r7058, [%rd45+24];
	ld.local.u32 	%r7059, [%rd45+20];
	setp.eq.s32 	%p100, %r170, 0;
	@%p100 bra 	$L__BB0_103;
	shf.l.wrap.b32 	%r7058, %r7059, %r7058, %r170;
	ld.local.u32 	%r2970, [%rd45+16];
	shf.l.wrap.b32 	%r7059, %r2970, %r7059, %r170;
$L__BB0_103:
	shr.u32 	%r2971, %r7058, 30;
	shf.l.wrap.b32 	%r2972, %r7059, %r7058, 2;
	shl.b32 	%r2973, %r7059, 2;
	shr.u32 	%r2974, %r2972, 31;
	add.s32 	%r2975, %r2974, %r2971;
	neg.s32 	%r2976, %r2975;
	setp.lt.s32 	%p101, %r166, 0;
	selp.b32 	%r7060, %r2976, %r2975, %p101;
	xor.b32  	%r2977, %r2972, %r166;
	shr.s32 	%r2978, %r2972, 31;
	xor.b32  	%r2979, %r2978, %r2972;
	xor.b32  	%r2980, %r2978, %r2973;
	cvt.u64.u32 	%rd745, %r2979;
	shl.b64 	%rd746, %rd745, 32;
	cvt.u64.u32 	%rd747, %r2980;
	or.b64  	%rd748, %rd746, %rd747;
	cvt.rn.f64.s64 	%fd25, %rd748;
	mul.f64 	%fd26, %fd25, 0d3BF921FB54442D19;
	cvt.rn.f32.f64 	%f1217, %fd26;
	neg.f32 	%f1218, %f1217;
	setp.lt.s32 	%p102, %r2977, 0;
	selp.f32 	%f4516, %f1218, %f1217, %p102;
	bra.uni 	$L__BB0_105;
$L__BB0_104:
	mov.f32 	%f1219, 0f00000000;
	mul.rn.f32 	%f4516, %f62, %f1219;
	mov.b32 	%r7060, 0;
$L__BB0_105:
	setp.ltu.f32 	%p103, %f64, 0f47CE4780;
	mul.rn.f32 	%f1220, %f4516, %f4516;
	and.b32  	%r2982, %r7060, 1;
	setp.eq.b32 	%p104, %r2982, 1;
	selp.f32 	%f1221, 0f3F800000, %f4516, %p104;
	fma.rn.f32 	%f1222, %f1220, %f1221, 0f00000000;
	fma.rn.f32 	%f1223, %f1220, 0f37CBAC00, 0fBAB607ED;
	selp.f32 	%f1224, %f1223, 0fB94D4153, %p104;
	selp.f32 	%f1225, 0f3D2AAABB, 0f3C0885E4, %p104;
	fma.rn.f32 	%f1226, %f1224, %f1220, %f1225;
	selp.f32 	%f1227, 0fBEFFFFFF, 0fBE2AAAA8, %p104;
	fma.rn.f32 	%f1228, %f1226, %f1220, %f1227;
	fma.rn.f32 	%f1229, %f1228, %f1222, %f1221;
	and.b32  	%r2983, %r7060, 2;
	setp.eq.s32 	%p105, %r2983, 0;
	mov.f32 	%f1230, 0f00000000;
	sub.f32 	%f1231, %f1230, %f1229;
	selp.f32 	%f68, %f1229, %f1231, %p105;
	@%p103 bra 	$L__BB0_113;
	setp.eq.f32 	%p106, %f64, 0f7F800000;
	@%p106 bra 	$L__BB0_112;
	mov.b32 	%r179, %f62;
	shl.b32 	%r2985, %r179, 8;
	or.b32  	%r180, %r2985, -2147483648;
	mov.b64 	%rd2825, 0;
	mov.b32 	%r7061, 0;
$L__BB0_108:
	.pragma "nounroll";
	mul.wide.u32 	%rd750, %r7061, 4;
	mov.u64 	%rd751, __cudart_i2opi_f;
	add.s64 	%rd752, %rd751, %rd750;
	ld.global.nc.u32 	%r2986, [%rd752];
	mad.wide.u32 	%rd753, %r2986, %r180, %rd2825;
	shr.u64 	%rd2825, %rd753, 32;
	add.s64 	%rd754, %rd1, %rd750;
	st.local.u32 	[%rd754], %rd753;
	add.s32 	%r7061, %r7061, 1;
	setp.ne.s32 	%p107, %r7061, 6;
	@%p107 bra 	$L__BB0_108;
	shr.u32 	%r2987, %r179, 23;
	st.local.u32 	[%rd1+24], %rd2825;
	and.b32  	%r183, %r2987, 31;
	and.b32  	%r2988, %r2987, 224;
	add.s32 	%r2989, %r2988, -128;
	shr.u32 	%r2990, %r2989, 5;
	mul.wide.u32 	%rd755, %r2990, 4;
	sub.s64 	%rd48, %rd1, %rd755;
	ld.local.u32 	%r7062, [%rd48+24];
	ld.local.u32 	%r7063, [%rd48+20];
	setp.eq.s32 	%p108, %r183, 0;
	@%p108 bra 	$L__BB0_111;
	shf.l.wrap.b32 	%r7062, %r7063, %r7062, %r183;
	ld.local.u32 	%r2991, [%rd48+16];
	shf.l.wrap.b32 	%r7063, %r2991, %r7063, %r183;
$L__BB0_111:
	shr.u32 	%r2992, %r7062, 30;
	shf.l.wrap.b32 	%r2993, %r7063, %r7062, 2;
	shl.b32 	%r2994, %r7063, 2;
	shr.u32 	%r2995, %r2993, 31;
	add.s32 	%r2996, %r2995, %r2992;
	neg.s32 	%r2997, %r2996;
	setp.lt.s32 	%p109, %r179, 0;
	selp.b32 	%r7064, %r2997, %r2996, %p109;
	xor.b32  	%r2998, %r2993, %r179;
	shr.s32 	%r2999, %r2993, 31;
	xor.b32  	%r3000, %r2999, %r2993;
	xor.b32  	%r3001, %r2999, %r2994;
	cvt.u64.u32 	%rd756, %r3000;
	shl.b64 	%rd757, %rd756, 32;
	cvt.u64.u32 	%rd758, %r3001;
	or.b64  	%rd759, %rd757, %rd758;
	cvt.rn.f64.s64 	%fd27, %rd759;
	mul.f64 	%fd28, %fd27, 0d3BF921FB54442D19;
	cvt.rn.f32.f64 	%f1232, %fd28;
	neg.f32 	%f1233, %f1232;
	setp.lt.s32 	%p110, %r2998, 0;
	selp.f32 	%f4517, %f1233, %f1232, %p110;
	bra.uni 	$L__BB0_113;
$L__BB0_112:
	mov.f32 	%f1234, 0f00000000;
	mul.rn.f32 	%f4517, %f62, %f1234;
	mov.b32 	%r7064, 0;
$L__BB0_113:
	add.s32 	%r3003, %r7064, 1;
	mul.rn.f32 	%f1235, %f4517, %f4517;
	and.b32  	%r3004, %r7064, 1;
	setp.eq.b32 	%p111, %r3004, 1;
	selp.f32 	%f1236, %f4517, 0f3F800000, %p111;
	fma.rn.f32 	%f1237, %f1235, %f1236, 0f00000000;
	fma.rn.f32 	%f1238, %f1235, 0f37CBAC00, 0fBAB607ED;
	selp.f32 	%f1239, 0fB94D4153, %f1238, %p111;
	selp.f32 	%f1240, 0f3C0885E4, 0f3D2AAABB, %p111;
	fma.rn.f32 	%f1241, %f1239, %f1235, %f1240;
	selp.f32 	%f1242, 0fBE2AAAA8, 0fBEFFFFFF, %p111;
	fma.rn.f32 	%f1243, %f1241, %f1235, %f1242;
	fma.rn.f32 	%f1244, %f1243, %f1237, %f1236;
	and.b32  	%r3005, %r3003, 2;
	setp.eq.s32 	%p112, %r3005, 0;
	mov.f32 	%f1245, 0f00000000;
	sub.f32 	%f1246, %f1245, %f1244;
	selp.f32 	%f1247, %f1244, %f1246, %p112;
	fma.rn.f32 	%f72, %f68, %f1247, %f62;
	mul.f32 	%f1248, %f72, 0f3F22F983;
	cvt.rni.s32.f32 	%r7072, %f1248;
	cvt.rn.f32.s32 	%f1249, %r7072;
	fma.rn.f32 	%f1250, %f1249, 0fBFC90FDA, %f72;
	fma.rn.f32 	%f1251, %f1249, 0fB3A22168, %f1250;
	fma.rn.f32 	%f4519, %f1249, 0fA7C234C5, %f1251;
	abs.f32 	%f74, %f72;
	setp.ltu.f32 	%p113, %f74, 0f47CE4780;
	mov.u32 	%r7068, %r7072;
	mov.f32 	%f4518, %f4519;
	@%p113 bra 	$L__BB0_121;
	setp.eq.f32 	%p114, %f74, 0f7F800000;
	@%p114 bra 	$L__BB0_120;
	mov.b32 	%r193, %f72;
	shl.b32 	%r3007, %r193, 8;
	or.b32  	%r194, %r3007, -2147483648;
	mov.b64 	%rd2826, 0;
	mov.b32 	%r7065, 0;
$L__BB0_116:
	.pragma "nounroll";
	mul.wide.u32 	%rd761, %r7065, 4;
	mov.u64 	%rd762, __cudart_i2opi_f;
	add.s64 	%rd763, %rd762, %rd761;
	ld.global.nc.u32 	%r3008, [%rd763];
	mad.wide.u32 	%rd764, %r3008, %r194, %rd2826;
	shr.u64 	%rd2826, %rd764, 32;
	add.s64 	%rd765, %rd2, %rd761;
	st.local.u32 	[%rd765], %rd764;
	add.s32 	%r7065, %r7065, 1;
	setp.ne.s32 	%p115, %r7065, 6;
	@%p115 bra 	$L__BB0_116;
	shr.u32 	%r3009, %r193, 23;
	st.local.u32 	[%rd2+24], %rd2826;
	and.b32  	%r197, %r3009, 31;
	and.b32  	%r3010, %r3009, 224;
	add.s32 	%r3011, %r3010, -128;
	shr.u32 	%r3012, %r3011, 5;
	mul.wide.u32 	%rd766, %r3012, 4;
	sub.s64 	%rd51, %rd2, %rd766;
	ld.local.u32 	%r7066, [%rd51+24];
	ld.local.u32 	%r7067, [%rd51+20];
	setp.eq.s32 	%p116, %r197, 0;
	@%p116 bra 	$L__BB0_119;
	shf.l.wrap.b32 	%r7066, %r7067, %r7066, %r197;
	ld.local.u32 	%r3013, [%rd51+16];
	shf.l.wrap.b32 	%r7067, %r3013, %r7067, %r197;
$L__BB0_119:
	shr.u32 	%r3014, %r7066, 30;
	shf.l.wrap.b32 	%r3015, %r7067, %r7066, 2;
	shl.b32 	%r3016, %r7067, 2;
	shr.u32 	%r3017, %r3015, 31;
	add.s32 	%r3018, %r3017, %r3014;
	neg.s32 	%r3019, %r3018;
	setp.lt.s32 	%p117, %r193, 0;
	selp.b32 	%r7068, %r3019, %r3018, %p117;
	xor.b32  	%r3020, %r3015, %r193;
	shr.s32 	%r3021, %r3015, 31;
	xor.b32  	%r3022, %r3021, %r3015;
	xor.b32  	%r3023, %r3021, %r3016;
	cvt.u64.u32 	%rd767, %r3022;
	shl.b64 	%rd768, %rd767, 32;
	cvt.u64.u32 	%rd769, %r3023;
	or.b64  	%rd770, %rd768, %rd769;
	cvt.rn.f64.s64 	%fd29, %rd770;
	mul.f64 	%fd30, %fd29, 0d3BF921FB54442D19;
	cvt.rn.f32.f64 	%f1252, %fd30;
	neg.f32 	%f1253, %f1252;
	setp.lt.s32 	%p118, %r3020, 0;
	selp.f32 	%f4518, %f1253, %f1252, %p118;
	bra.uni 	$L__BB0_121;
$L__BB0_120:
	mov.f32 	%f1254, 0f00000000;
	mul.rn.f32 	%f4518, %f72, %f1254;
	mov.b32 	%r7068, 0;
$L__BB0_121:
	setp.ltu.f32 	%p119, %f74, 0f47CE4780;
	mul.rn.f32 	%f1255, %f4518, %f4518;
	and.b32  	%r3025, %r7068, 1;
	setp.eq.b32 	%p120, %r3025, 1;
	selp.f32 	%f1256, 0f3F800000, %f4518, %p120;
	fma.rn.f32 	%f1257, %f1255, %f1256, 0f00000000;
	fma.rn.f32 	%f1258, %f1255, 0f37CBAC00, 0fBAB607ED;
	selp.f32 	%f1259, %f1258, 0fB94D4153, %p120;
	selp.f32 	%f1260, 0f3D2AAABB, 0f3C0885E4, %p120;
	fma.rn.f32 	%f1261, %f1259, %f1255, %f1260;
	selp.f32 	%f1262, 0fBEFFFFFF, 0fBE2AAAA8, %p120;
	fma.rn.f32 	%f1263, %f1261, %f1255, %f1262;
	fma.rn.f32 	%f1264, %f1263, %f1257, %f1256;
	and.b32  	%r3026, %r7068, 2;
	setp.eq.s32 	%p121, %r3026, 0;
	mov.f32 	%f1265, 0f00000000;
	sub.f32 	%f1266, %f1265, %f1264;
	selp.f32 	%f78, %f1264, %f1266, %p121;
	@%p119 bra 	$L__BB0_129;
	setp.eq.f32 	%p122, %f74, 0f7F800000;
	@%p122 bra 	$L__BB0_128;
	mov.b32 	%r206, %f72;
	shl.b32 	%r3028, %r206, 8;
	or.b32  	%r207, %r3028, -2147483648;
	mov.b64 	%rd2827, 0;
	mov.b32 	%r7069, 0;
$L__BB0_124:
	.pragma "nounroll";
	mul.wide.u32 	%rd772, %r7069, 4;
	mov.u64 	%rd773, __cudart_i2opi_f;
	add.s64 	%rd774, %rd773, %rd772;
	ld.global.nc.u32 	%r3029, [%rd774];
	mad.wide.u32 	%rd775, %r3029, %r207, %rd2827;
	shr.u64 	%rd2827, %rd775, 32;
	add.s64 	%rd776, %rd1, %rd772;
	st.local.u32 	[%rd776], %rd775;
	add.s32 	%r7069, %r7069, 1;
	setp.ne.s32 	%p123, %r7069, 6;
	@%p123 bra 	$L__BB0_124;
	shr.u32 	%r3030, %r206, 23;
	st.local.u32 	[%rd1+24], %rd2827;
	and.b32  	%r210, %r3030, 31;
	and.b32  	%r3031, %r3030, 224;
	add.s32 	%r3032, %r3031, -128;
	shr.u32 	%r3033, %r3032, 5;
	mul.wide.u32 	%rd777, %r3033, 4;
	sub.s64 	%rd54, %rd1, %rd777;
	ld.local.u32 	%r7070, [%rd54+24];
	ld.local.u32 	%r7071, [%rd54+20];
	setp.eq.s32 	%p124, %r210, 0;
	@%p124 bra 	$L__BB0_127;
	shf.l.wrap.b32 	%r7070, %r7071, %r7070, %r210;
	ld.local.u32 	%r3034, [%rd54+16];
	shf.l.wrap.b32 	%r7071, %r3034, %r7071, %r210;
$L__BB0_127:
	shr.u32 	%r3035, %r7070, 30;
	shf.l.wrap.b32 	%r3036, %r7071, %r7070, 2;
	shl.b32 	%r3037, %r7071, 2;
	shr.u32 	%r3038, %r3036, 31;
	add.s32 	%r3039, %r3038, %r3035;
	neg.s32 	%r3040, %r3039;
	setp.lt.s32 	%p125, %r206, 0;
	selp.b32 	%r7072, %r3040, %r3039, %p125;
	xor.b32  	%r3041, %r3036, %r206;
	shr.s32 	%r3042, %r3036, 31;
	xor.b32  	%r3043, %r3042, %r3036;
	xor.b32  	%r3044, %r3042, %r3037;
	cvt.u64.u32 	%rd778, %r3043;
	shl.b64 	%rd779, %rd778, 32;
	cvt.u64.u32 	%rd780, %r3044;
	or.b64  	%rd781, %rd779, %rd780;
	cvt.rn.f64.s64 	%fd31, %rd781;
	mul.f64 	%fd32, %fd31, 0d3BF921FB54442D19;
	cvt.rn.f32.f64 	%f1267, %fd32;
	neg.f32 	%f1268, %f1267;
	setp.lt.s32 	%p126, %r3041, 0;
	selp.f32 	%f4519, %f1268, %f1267, %p126;
	bra.uni 	$L__BB0_129;
$L__BB0_128:
	mov.f32 	%f1269, 0f00000000;
	mul.rn.f32 	%f4519, %f72, %f1269;
	mov.b32 	%r7072, 0;
$L__BB0_129:
	add.s32 	%r3046, %r7072, 1;
	mul.rn.f32 	%f1270, %f4519, %f4519;
	and.b32  	%r3047, %r7072, 1;
	setp.eq.b32 	%p127, %r3047, 1;
	selp.f32 	%f1271, %f4519, 0f3F800000, %p127;
	fma.rn.f32 	%f1272, %f1270, %f1271, 0f00000000;
	fma.rn.f32 	%f1273, %f1270, 0f37CBAC00, 0fBAB607ED;
	selp.f32 	%f1274, 0fB94D4153, %f1273, %p127;
	selp.f32 	%f1275, 0f3C0885E4, 0f3D2AAABB, %p127;
	fma.rn.f32 	%f1276, %f1274, %f1270, %f1275;
	selp.f32 	%f1277, 0fBE2AAAA8, 0fBEFFFFFF, %p127;
	fma.rn.f32 	%f1278, %f1276, %f1270, %f1277;
	fma.rn.f32 	%f1279, %f1278, %f1272, %f1271;
	and.b32  	%r3048, %r3046, 2;
	setp.eq.s32 	%p128, %r3048, 0;
	mov.f32 	%f1280, 0f00000000;
	sub.f32 	%f1281, %f1280, %f1279;
	selp.f32 	%f1282, %f1279, %f1281, %p128;
	fma.rn.f32 	%f82, %f78, %f1282, %f72;
	mul.f32 	%f1283, %f82, 0f3F22F983;
	cvt.rni.s32.f32 	%r7080, %f1283;
	cvt.rn.f32.s32 	%f1284, %r7080;
	fma.rn.f32 	%f1285, %f1284, 0fBFC90FDA, %f82;
	fma.rn.f32 	%f1286, %f1284, 0fB3A22168, %f1285;
	fma.rn.f32 	%f4521, %f1284, 0fA7C234C5, %f1286;
	abs.f32 	%f84, %f82;
	setp.ltu.f32 	%p129, %f84, 0f47CE4780;
	mov.u32 	%r7076, %r7080;
	mov.f32 	%f4520, %f4521;
	@%p129 bra 	$L__BB0_137;
	setp.eq.f32 	%p130, %f84, 0f7F800000;
	@%p130 bra 	$L__BB0_136;
	mov.b32 	%r220, %f82;
	shl.b32 	%r3050, %r220, 8;
	or.b32  	%r221, %r3050, -2147483648;
	mov.b64 	%rd2828, 0;
	mov.b32 	%r7073, 0;
$L__BB0_132:
	.pragma "nounroll";
	mul.wide.u32 	%rd783, %r7073, 4;
	mov.u64 	%rd784, __cudart_i2opi_f;
	add.s64 	%rd785, %rd784, %rd783;
	ld.global.nc.u32 	%r3051, [%rd785];
	mad.wide.u32 	%rd786, %r3051, %r221, %rd2828;
	shr.u64 	%rd2828, %rd786, 32;
	add.s64 	%rd787, %rd2, %rd783;
	st.local.u32 	[%rd787], %rd786;
	add.s32 	%r7073, %r7073, 1;
	setp.ne.s32 	%p131, %r7073, 6;
	@%p131 bra 	$L__BB0_132;
	shr.u32 	%r3052, %r220, 23;
	st.local.u32 	[%rd2+24], %rd2828;
	and.b32  	%r224, %r3052, 31;
	and.b32  	%r3053, %r3052, 224;
	add.s32 	%r3054, %r3053, -128;
	shr.u32 	%r3055, %r3054, 5;
	mul.wide.u32 	%rd788, %r3055, 4;
	sub.s64 	%rd57, %rd2, %rd788;
	ld.local.u32 	%r7074, [%rd57+24];
	ld.local.u32 	%r7075, [%rd57+20];
	setp.eq.s32 	%p132, %r224, 0;
	@%p132 bra 	$L__BB0_135;
	shf.l.wrap.b32 	%r7074, %r7075, %r7074, %r224;
	ld.local.u32 	%r3056, [%rd57+16];
	shf.l.wrap.b32 	%r7075, %r3056, %r7075, %r224;
$L__BB0_135:
	shr.u32 	%r3057, %r7074, 30;
	shf.l.wrap.b32 	%r3058, %r7075, %r7074, 2;
	shl.b32 	%r3059, %r7075, 2;
	shr.u32 	%r3060, %r3058, 31;
	add.s32 	%r3061, %r3060, %r3057;
	neg.s32 	%r3062, %r3061;
	setp.lt.s32 	%p133, %r220, 0;
	selp.b32 	%r7076, %r3062, %r3061, %p133;
	xor.b32  	%r3063, %r3058, %r220;
	shr.s32 	%r3064, %r3058, 31;
	xor.b32  	%r3065, %r3064, %r3058;
	xor.b32  	%r3066, %r3064, %r3059;
	cvt.u64.u32 	%rd789, %r3065;
	shl.b64 	%rd790, %rd789, 32;
	cvt.u64.u32 	%rd791, %r3066;
	or.b64  	%rd792, %rd790, %rd791;
	cvt.rn.f64.s64 	%fd33, %rd792;
	mul.f64 	%fd34, %fd33, 0d3BF921FB54442D19;
	cvt.rn.f32.f64 	%f1287, %fd34;
	neg.f32 	%f1288, %f1287;
	setp.lt.s32 	%p134, %r3063, 0;
	selp.f32 	%f4520, %f1288, %f1287, %p134;
	bra.uni 	$L__BB0_137;
$L__BB0_136:
	mov.f32 	%f1289, 0f00000000;
	mul.rn.f32 	%f4520, %f82, %f1289;
	mov.b32 	%r7076, 0;
$L__BB0_137:
	setp.ltu.f32 	%p135, %f84, 0f47CE4780;
	mul.rn.f32 	%f1290, %f4520, %f4520;
	and.b32  	%r3068, %r7076, 1;
	setp.eq.b32 	%p136, %r3068, 1;
	selp.f32 	%f1291, 0f3F800000, %f4520, %p136;
	fma.rn.f32 	%f1292, %f1290, %f1291, 0f00000000;
	fma.rn.f32 	%f1293, %f1290, 0f37CBAC00, 0fBAB607ED;
	selp.f32 	%f1294, %f1293, 0fB94D4153, %p136;
	selp.f32 	%f1295, 0f3D2AAABB, 0f3C0885E4, %p136;
	fma.rn.f32 	%f1296, %f1294, %f1290, %f1295;
	selp.f32 	%f1297, 0fBEFFFFFF, 0fBE2AAAA8, %p136;
	fma.rn.f32 	%f1298, %f1296, %f1290, %f1297;
	fma.rn.f32 	%f1299, %f1298, %f1292, %f1291;
	and.b32  	%r3069, %r7076, 2;
	setp.eq.s32 	%p137, %r3069, 0;
	mov.f32 	%f1300, 0f00000000;
	sub.f32 	%f1301, %f1300, %f1299;
	selp.f32 	%f88, %f1299, %f1301, %p137;
	@%p135 bra 	$L__BB0_145;
	setp.eq.f32 	%p138, %f84, 0f7F800000;
	@%p138 bra 	$L__BB0_144;
	mov.b32 	%r233, %f82;
	shl.b32 	%r3071, %r233, 8;
	or.b32  	%r234, %r3071, -2147483648;
	mov.b64 	%rd2829, 0;
	mov.b32 	%r7077, 0;
$L__BB0_140:
	.pragma "nounroll";
	mul.wide.u32 	%rd794, %r7077, 4;
	mov.u64 	%rd795, __cudart_i2opi_f;
	add.s64 	%rd796, %rd795, %rd794;
	ld.global.nc.u32 	%r3072, [%rd796];
	mad.wide.u32 	%rd797, %r3072, %r234, %rd2829;
	shr.u64 	%rd2829, %rd797, 32;
	add.s64 	%rd798, %rd1, %rd794;
	st.local.u32 	[%rd798], %rd797;
	add.s32 	%r7077, %r7077, 1;
	setp.ne.s32 	%p139, %r7077, 6;
	@%p139 bra 	$L__BB0_140;
	shr.u32 	%r3073, %r233, 23;
	st.local.u32 	[%rd1+24], %rd2829;
	and.b32  	%r237, %r3073, 31;
	and.b32  	%r3074, %r3073, 224;
	add.s32 	%r3075, %r3074, -128;
	shr.u32 	%r3076, %r3075, 5;
	mul.wide.u32 	%rd799, %r3076, 4;
	sub.s64 	%rd60, %rd1, %rd799;
	ld.local.u32 	%r7078, [%rd60+24];
	ld.local.u32 	%r7079, [%rd60+20];
	setp.eq.s32 	%p140, %r237, 0;
	@%p140 bra 	$L__BB0_143;
	shf.l.wrap.b32 	%r7078, %r7079, %r7078, %r237;
	ld.local.u32 	%r3077, [%rd60+16];
	shf.l.wrap.b32 	%r7079, %r3077, %r7079, %r237;
$L__BB0_143:
	shr.u32 	%r3078, %r7078, 30;
	shf.l.wrap.b32 	%r3079, %r7079, %r7078, 2;
	shl.b32 	%r3080, %r7079, 2;
	shr.u32 	%r3081, %r3079, 31;
	add.s32 	%r3082, %r3081, %r3078;
	neg.s32 	%r3083, %r3082;
	setp.lt.s32 	%p141, %r233, 0;
	selp.b32 	%r7080, %r3083, %r3082, %p141;
	xor.b32  	%r3084, %r3079, %r233;
	shr.s32 	%r3085, %r3079, 31;
	xor.b32  	%r3086, %r3085, %r3079;
	xor.b32  	%r3087, %r3085, %r3080;
	cvt.u64.u32 	%rd800, %r3086;
	shl.b64 	%rd801, %rd800, 32;
	cvt.u64.u32 	%rd802, %r3087;
	or.b64  	%rd803, %rd801, %rd802;
	cvt.rn.f64.s64 	%fd35, %rd803;
	mul.f64 	%fd36, %fd35, 0d3BF921FB54442D19;
	cvt.rn.f32.f64 	%f1302, %fd36;
	neg.f32 	%f1303, %f1302;
	setp.lt.s32 	%p142, %r3084, 0;
	selp.f32 	%f4521, %f1303, %f1302, %p142;
	bra.uni 	$L__BB0_145;
$L__BB0_144:
	mov.f32 	%f1304, 0f00000000;
	mul.rn.f32 	%f4521, %f82, %f1304;
	mov.b32 	%r7080, 0;
$L__BB0_145:
	add.s32 	%r3089, %r7080, 1;
	mul.rn.f32 	%f1305, %f4521, %f4521;
	and.b32  	%r3090, %r7080, 1;
	setp.eq.b32 	%p143, %r3090, 1;
	selp.f32 	%f1306, %f4521, 0f3F800000, %p143;
	fma.rn.f32 	%f1307, %f1305, %f1306, 0f00000000;
	fma.rn.f32 	%f1308, %f1305, 0f37CBAC00, 0fBAB607ED;
	selp.f32 	%f1309, 0fB94D4153, %f1308, %p143;
	selp.f32 	%f1310, 0f3C0885E4, 0f3D2AAABB, %p143;
	fma.rn.f32 	%f1311, %f1309, %f1305, %f1310;
	selp.f32 	%f1312, 0fBE2AAAA8, 0fBEFFFFFF, %p143;
	fma.rn.f32 	%f1313, %f1311, %f1305, %f1312;
	fma.rn.f32 	%f1314, %f1313, %f1307, %f1306;
	and.b32  	%r3091, %r3089, 2;
	setp.eq.s32 	%p144, %r3091, 0;
	mov.f32 	%f1315, 0f00000000;
	sub.f32 	%f1316, %f1315, %f1314;
	selp.f32 	%f1317, %f1314, %f1316, %p144;
	fma.rn.f32 	%f92, %f88, %f1317, %f82;
	mul.f32 	%f1318, %f92, 0f3F22F983;
	cvt.rni.s32.f32 	%r7088, %f1318;
	cvt.rn.f32.s32 	%f1319, %r7088;
	fma.rn.f32 	%f1320, %f1319, 0fBFC90FDA, %f92;
	fma.rn.f32 	%f1321, %f1319, 0fB3A22168, %f1320;
	fma.rn.f32 	%f4523, %f1319, 0fA7C234C5, %f1321;
	abs.f32 	%f94, %f92;
	setp.ltu.f32 	%p145, %f94, 0f47CE4780;
	mov.u32 	%r7084, %r7088;
	mov.f32 	%f4522, %f4523;
	@%p145 bra 	$L__BB0_153;
	setp.eq.f32 	%p146, %f94, 0f7F800000;
	@%p146 bra 	$L__BB0_152;
	mov.b32 	%r247, %f92;
	shl.b32 	%r3093, %r247, 8;
	or.b32  	%r248, %r3093, -2147483648;
	mov.b64 	%rd2830, 0;
	mov.b32 	%r7081, 0;
$L__BB0_148:
	.pragma "nounroll";
	mul.wide.u32 	%rd805, %r7081, 4;
	mov.u64 	%rd806, __cudart_i2opi_f;
	add.s64 	%rd807, %rd806, %rd805;
	ld.global.nc.u32 	%r3094, [%rd807];
	mad.wide.u32 	%rd808, %r3094, %r248, %rd2830;
	shr.u64 	%rd2830, %rd808, 32;
	add.s64 	%rd809, %rd2, %rd805;
	st.local.u32 	[%rd809], %rd808;
	add.s32 	%r7081, %r7081, 1;
	setp.ne.s32 	%p147, %r7081, 6;
	@%p147 bra 	$L__BB0_148;
	shr.u32 	%r3095, %r247, 23;
	st.local.u32 	[%rd2+24], %rd2830;
	and.b32  	%r251, %r3095, 31;
	and.b32  	%r3096, %r3095, 224;
	add.s32 	%r3097, %r3096, -128;
	shr.u32 	%r3098, %r3097, 5;
	mul.wide.u32 	%rd810, %r3098, 4;
	sub.s64 	%rd63, %rd2, %rd810;
	ld.local.u32 	%r7082, [%rd63+24];
	ld.local.u32 	%r7083, [%rd63+20];
	setp.eq.s32 	%p148, %r251, 0;
	@%p148 bra 	$L__BB0_151;
	shf.l.wrap.b32 	%r7082, %r7083, %r7082, %r251;
	ld.local.u32 	%r3099, [%rd63+16];
	shf.l.wrap.b32 	%r7083, %r3099, %r7083, %r251;
$L__BB0_151:
	shr.u32 	%r3100, %r7082, 30;
	shf.l.wrap.b32 	%r3101, %r7083, %r7082, 2;
	shl.b32 	%r3102, %r7083, 2;
	shr.u32 	%r3103, %r3101, 31;
	add.s32 	%r3104, %r3103, %r3100;
	neg.s32 	%r3105, %r3104;
	setp.lt.s32 	%p149, %r247, 0;
	selp.b32 	%r7084, %r3105, %r3104, %p149;
	xor.b32  	%r3106, %r3101, %r247;
	shr.s32 	%r3107, %r3101, 31;
	xor.b32  	%r3108, %r3107, %r3101;
	xor.b32  	%r3109, %r3107, %r3102;
	cvt.u64.u32 	%rd811, %r3108;
	shl.b64 	%rd812, %rd811, 32;
	cvt.u64.u32 	%rd813, %r3109;
	or.b64  	%rd814, %rd812, %rd813;
	cvt.rn.f64.s64 	%fd37, %rd814;
	mul.f64 	%fd38, %fd37, 0d3BF921FB54442D19;
	cvt.rn.f32.f64 	%f1322, %fd38;
	neg.f32 	%f1323, %f1322;
	setp.lt.s32 	%p150, %r3106, 0;
	selp.f32 	%f4522, %f1323, %f1322, %p150;
	bra.uni 	$L__BB0_153;
$L__BB0_152:
	mov.f32 	%f1324, 0f00000000;
	mul.rn.f32 	%f4522, %f92, %f1324;
	mov.b32 	%r7084, 0;
$L__BB0_153:
	setp.ltu.f32 	%p151, %f94, 0f47CE4780;
	mul.rn.f32 	%f1325, %f4522, %f4522;
	and.b32  	%r3111, %r7084, 1;
	setp.eq.b32 	%p152, %r3111, 1;
	selp.f32 	%f1326, 0f3F800000, %f4522, %p152;
	fma.rn.f32 	%f1327, %f1325, %f1326, 0f00000000;
	fma.rn.f32 	%f1328, %f1325, 0f37CBAC00, 0fBAB607ED;
	selp.f32 	%f1329, %f1328, 0fB94D4153, %p152;
	selp.f32 	%f1330, 0f3D2AAABB, 0f3C0885E4, %p152;
	fma.rn.f32 	%f1331, %f1329, %f1325, %f1330;
	selp.f32 	%f1332, 0fBEFFFFFF, 0fBE2AAAA8, %p152;
	fma.rn.f32 	%f1333, %f1331, %f1325, %f1332;
	fma.rn.f32 	%f1334, %f1333, %f1327, %f1326;
	and.b32  	%r3112, %r7084, 2;
	setp.eq.s32 	%p153, %r3112, 0;
	mov.f32 	%f1335, 0f00000000;
	sub.f32 	%f1336, %f1335, %f1334;
	selp.f32 	%f98, %f1334, %f1336, %p153;
	@%p151 bra 	$L__BB0_161;
	setp.eq.f32 	%p154, %f94, 0f7F800000;
	@%p154 bra 	$L__BB0_160;
	mov.b32 	%r260, %f92;
	shl.b32 	%r3114, %r260, 8;
	or.b32  	%r261, %r3114, -2147483648;
	mov.b64 	%rd2831, 0;
	mov.b32 	%r7085, 0;
$L__BB0_156:
	.pragma "nounroll";
	mul.wide.u32 	%rd816, %r7085, 4;
	mov.u64 	%rd817, __cudart_i2opi_f;
	add.s64 	%rd818, %rd817, %rd816;
	ld.global.nc.u32 	%r3115, [%rd818];
	mad.wide.u32 	%rd819, %r3115, %r261, %rd2831;
	shr.u64 	%rd2831, %rd819, 32;
	add.s64 	%rd820, %rd1, %rd816;
	st.local.u32 	[%rd820], %rd819;
	add.s32 	%r7085, %r7085, 1;
	setp.ne.s32 	%p155, %r7085, 6;
	@%p155 bra 	$L__BB0_156;
	shr.u32 	%r3116, %r260, 23;
	st.local.u32 	[%rd1+24], %rd2831;
	and.b32  	%r264, %r3116, 31;
	and.b32  	%r3117, %r3116, 224;
	add.s32 	%r3118, %r3117, -128;
	shr.u32 	%r3119, %r3118, 5;
	mul.wide.u32 	%rd821, %r3119, 4;
	sub.s64 	%rd66, %rd1, %rd821;
	ld.local.u32 	%r7086, [%rd66+24];
	ld.local.u32 	%r7087, [%rd66+20];
	setp.eq.s32 	%p156, %r264, 0;
	@%p156 bra 	$L__BB0_159;
	shf.l.wrap.b32 	%r7086, %r7087, %r7086, %r264;
	ld.local.u32 	%r3120, [%rd66+16];
	shf.l.wrap.b32 	%r7087, %r3120, %r7087, %r264;
$L__BB0_159:
	shr.u32 	%r3121, %r7086, 30;
	shf.l.wrap.b32 	%r3122, %r7087, %r7086, 2;
	shl.b32 	%r3123, %r7087, 2;
	shr.u32 	%r3124, %r3122, 31;
	add.s32 	%r3125, %r3124, %r3121;
	neg.s32 	%r3126, %r3125;
	setp.lt.s32 	%p157, %r260, 0;
	selp.b32 	%r7088, %r3126, %r3125, %p157;
	xor.b32  	%r3127, %r3122, %r260;
	shr.s32 	%r3128, %r3122, 31;
	xor.b32  	%r3129, %r3128, %r3122;
	xor.b32  	%r3130, %r3128, %r3123;
	cvt.u64.u32 	%rd822, %r3129;
	shl.b64 	%rd823, %rd822, 32;
	cvt.u64.u32 	%rd824, %r3130;
	or.b64  	%rd825, %rd823, %rd824;
	cvt.rn.f64.s64 	%fd39, %rd825;
	mul.f64 	%fd40, %fd39, 0d3BF921FB54442D19;
	cvt.rn.f32.f64 	%f1337, %fd40;
	neg.f32 	%f1338, %f1337;
	setp.lt.s32 	%p158, %r3127, 0;
	selp.f32 	%f4523, %f1338, %f1337, %p158;
	bra.uni 	$L__BB0_161;
$L__BB0_160:
	mov.f32 	%f1339, 0f00000000;
	mul.rn.f32 	%f4523, %f92, %f1339;
	mov.b32 	%r7088, 0;
$L__BB0_161:
	add.s32 	%r3132, %r7088, 1;
	mul.rn.f32 	%f1340, %f4523, %f4523;
	and.b32  	%r3133, %r7088, 1;
	setp.eq.b32 	%p159, %r3133, 1;
	selp.f32 	%f1341, %f4523, 0f3F800000, %p159;
	fma.rn.f32 	%f1342, %f1340, %f1341, 0f00000000;
	fma.rn.f32 	%f1343, %f1340, 0f37CBAC00, 0fBAB607ED;
	selp.f32 	%f1344, 0fB94D4153, %f1343, %p159;
	selp.f32 	%f1345, 0f3C0885E4, 0f3D2AAABB, %p159;
	fma.rn.f32 	%f1346, %f1344, %f1340, %f1345;
	selp.f32 	%f1347, 0fBE2AAAA8, 0fBEFFFFFF, %p159;
	fma.rn.f32 	%f1348, %f1346, %f1340, %f1347;
	fma.rn.f32 	%f1349, %f1348, %f1342, %f1341;
	and.b32  	%r3134, %r3132, 2;
	setp.eq.s32 	%p160, %r3134, 0;
	mov.f32 	%f1350, 0f00000000;
	sub.f32 	%f1351, %f1350, %f1349;
	selp.f32 	%f1352, %f1349, %f1351, %p160;
	fma.rn.f32 	%f102, %f98, %f1352, %f92;
	mul.f32 	%f1353, %f102, 0f3F22F983;
	cvt.rni.s32.f32 	%r7096, %f1353;
	cvt.rn.f32.s32 	%f1354, %r7096;
	fma.rn.f32 	%f1355, %f1354, 0fBFC90FDA, %f102;
	fma.rn.f32 	%f1356, %f1354, 0fB3A22168, %f1355;
	fma.rn.f32 	%f4525, %f1354, 0fA7C234C5, %f1356;
	abs.f32 	%f104, %f102;
	setp.ltu.f32 	%p161, %f104, 0f47CE4780;
	mov.u32 	%r7092, %r7096;
	mov.f32 	%f4524, %f4525;
	@%p161 bra 	$L__BB0_169;
	setp.eq.f32 	%p162, %f104, 0f7F800000;
	@%p162 bra 	$L__BB0_168;
	mov.b32 	%r274, %f102;
	shl.b32 	%r3136, %r274, 8;
	or.b32  	%r275, %r3136, -2147483648;
	mov.b64 	%rd2832, 0;
	mov.b32 	%r7089, 0;
$L__BB0_164:
	.pragma "nounroll";
	mul.wide.u32 	%rd827, %r7089, 4;
	mov.u64 	%rd828, __cudart_i2opi_f;
	add.s64 	%rd829, %rd828, %rd827;
	ld.global.nc.u32 	%r3137, [%rd829];
	mad.wide.u32 	%rd830, %r3137, %r275, %rd2832;
	shr.u64 	%rd2832, %rd830, 32;
	add.s64 	%rd831, %rd2, %rd827;
	st.local.u32 	[%rd831], %rd830;
	add.s32 	%r7089, %r7089, 1;
	setp.ne.s32 	%p163, %r7089, 6;
	@%p163 bra 	$L__BB0_164;
	shr.u32 	%r3138, %r274, 23;
	st.local.u32 	[%rd2+24], %rd2832;
	and.b32  	%r278, %r3138, 31;
	and.b32  	%r3139, %r3138, 224;
	add.s32 	%r3140, %r3139, -128;
	shr.u32 	%r3141, %r3140, 5;
	mul.wide.u32 	%rd832, %r3141, 4;
	sub.s64 	%rd69, %rd2, %rd832;
	ld.local.u32 	%r7090, [%rd69+24];
	ld.local.u32 	%r7091, [%rd69+20];
	setp.eq.s32 	%p164, %r278, 0;
	@%p164 bra 	$L__BB0_167;
	shf.l.wrap.b32 	%r7090, %r7091, %r7090, %r278;
	ld.local.u32 	%r3142, [%rd69+16];
	shf.l.wrap.b32 	%r7091, %r3142, %r7091, %r278;
$L__BB0_167:
	shr.u32 	%r3143, %r7090, 30;
	shf.l.wrap.b32 	%r3144, %r7091, %r7090, 2;
	shl.b32 	%r3145, %r7091, 2;
	shr.u32 	%r3146, %r3144, 31;
	add.s32 	%r3147, %r3146, %r3143;
	neg.s32 	%r3148, %r3147;
	setp.lt.s32 	%p165, %r274, 0;
	selp.b32 	%r7092, %r3148, %r3147, %p165;
	xor.b32  	%r3149, %r3144, %r274;
	shr.s32 	%r3150, %r3144, 31;
	xor.b32  	%r3151, %r3150, %r3144;
	xor.b32  	%r3152, %r3150, %r3145;
	cvt.u64.u32 	%rd833, %r3151;
	shl.b64 	%rd834, %rd833, 32;
	cvt.u64.u32 	%rd835, %r3152;
	or.b64  	%rd836, %rd834, %rd835;
	cvt.rn.f64.s64 	%fd41, %rd836;
	mul.f64 	%fd42, %fd41, 0d3BF921FB54442D19;
	cvt.rn.f32.f64 	%f1357, %fd42;
	neg.f32 	%f1358, %f1357;
	setp.lt.s32 	%p166, %r3149, 0;
	selp.f32 	%f4524, %f1358, %f1357, %p166;
	bra.uni 	$L__BB0_169;
$L__BB0_168:
	mov.f32 	%f1359, 0f00000000;
	mul.rn.f32 	%f4524, %f102, %f1359;
	mov.b32 	%r7092, 0;
$L__BB0_169:
	setp.ltu.f32 	%p167, %f104, 0f47CE4780;
	mul.rn.f32 	%f1360, %f4524, %f4524;
	and.b32  	%r3154, %r7092, 1;
	setp.eq.b32 	%p168, %r3154, 1;
	selp.f32 	%f1361, 0f3F800000, %f4524, %p168;
	fma.rn.f32 	%f1362, %f1360, %f1361, 0f00000000;
	fma.rn.f32 	%f1363, %f1360, 0f37CBAC00, 0fBAB607ED;
	selp.f32 	%f1364, %f1363, 0fB94D4153, %p168;
	selp.f32 	%f1365, 0f3D2AAABB, 0f3C0885E4, %p168;
	fma.rn.f32 	%f1366, %f1364, %f1360, %f1365;
	selp.f32 	%f1367, 0fBEFFFFFF, 0fBE2AAAA8, %p168;
	fma.rn.f32 	%f1368, %f1366, %f1360, %f1367;
	fma.rn.f32 	%f1369, %f1368, %f1362, %f1361;
	and.b32  	%r3155, %r7092, 2;
	setp.eq.s32 	%p169, %r3155, 0;
	mov.f32 	%f1370, 0f00000000;
	sub.f32 	%f1371, %f1370, %f1369;
	selp.f32 	%f108, %f1369, %f1371, %p169;
	@%p167 bra 	$L__BB0_177;
	setp.eq.f32 	%p170, %f104, 0f7F800000;
	@%p170 bra 	$L__BB0_176;
	mov.b32 	%r287, %f102;
	shl.b32 	%r3157, %r287, 8;
	or.b32  	%r288, %r3157, -2147483648;
	mov.b64 	%rd2833, 0;
	mov.b32 	%r7093, 0;
$L__BB0_172:
	.pragma "nounroll";
	mul.wide.u32 	%rd838, %r7093, 4;
	mov.u64 	%rd839, __cudart_i2opi_f;
	add.s64 	%rd840, %rd839, %rd838;
	ld.global.nc.u32 	%r3158, [%rd840];
	mad.wide.u32 	%rd841, %r3158, %r288, %rd2833;
	shr.u64 	%rd2833, %rd841, 32;
	add.s64 	%rd842, %rd1, %rd838;
	st.local.u32 	[%rd842], %rd841;
	add.s32 	%r7093, %r7093, 1;
	setp.ne.s32 	%p171, %r7093, 6;
	@%p171 bra 	$L__BB0_172;
	shr.u32 	%r3159, %r287, 23;
	st.local.u32 	[%rd1+24], %rd2833;
	and.b32  	%r291, %r3159, 31;
	and.b32  	%r3160, %r3159, 224;
	add.s32 	%r3161, %r3160, -128;
	shr.u32 	%r3162, %r3161, 5;
	mul.wide.u32 	%rd843, %r3162, 4;
	sub.s64 	%rd72, %rd1, %rd843;
	ld.local.u32 	%r7094, [%rd72+24];
	ld.local.u32 	%r7095, [%rd72+20];
	setp.eq.s32 	%p172, %r291, 0;
	@%p172 bra 	$L__BB0_175;
	shf.l.wrap.b32 	%r7094, %r7095, %r7094, %r291;
	ld.local.u32 	%r3163, [%rd72+16];
	shf.l.wrap.b32 	%r7095, %r3163, %r7095, %r291;
$L__BB0_175:
	shr.u32 	%r3164, %r7094, 30;
	shf.l.wrap.b32 	%r3165, %r7095, %r7094, 2;
	shl.b32 	%r3166, %r7095, 2;
	shr.u32 	%r3167, %r3165, 31;
	add.s32 	%r3168, %r3167, %r3164;
	neg.s32 	%r3169, %r3168;
	setp.lt.s32 	%p173, %r287, 0;
	selp.b32 	%r7096, %r3169, %r3168, %p173;
	xor.b32  	%r3170, %r3165, %r287;
	shr.s32 	%r3171, %r3165, 31;
	xor.b32  	%r3172, %r3171, %r3165;
	xor.b32  	%r3173, %r3171, %r3166;
	cvt.u64.u32 	%rd844, %r3172;
	shl.b64 	%rd845, %rd844, 32;
	cvt.u64.u32 	%rd846, %r3173;
	or.b64  	%rd847, %rd845, %rd846;
	cvt.rn.f64.s64 	%fd43, %rd847;
	mul.f64 	%fd44, %fd43, 0d3BF921FB54442D19;
	cvt.rn.f32.f64 	%f1372, %fd44;
	neg.f32 	%f1373, %f1372;
	setp.lt.s32 	%p174, %r3170, 0;
	selp.f32 	%f4525, %f1373, %f1372, %p174;
	bra.uni 	$L__BB0_177;
$L__BB0_176:
	mov.f32 	%f1374, 0f00000000;
	mul.rn.f32 	%f4525, %f102, %f1374;
	mov.b32 	%r7096, 0;
$L__BB0_177:
	add.s32 	%r3175, %r7096, 1;
	mul.rn.f32 	%f1375, %f4525, %f4525;
	and.b32  	%r3176, %r7096, 1;
	setp.eq.b32 	%p175, %r3176, 1;
	selp.f32 	%f1376, %f4525, 0f3F800000, %p175;
	fma.rn.f32 	%f1377, %f1375, %f1376, 0f00000000;
	fma.rn.f32 	%f1378, %f1375, 0f37CBAC00, 0fBAB607ED;
	selp.f32 	%f1379, 0fB94D4153, %f1378, %p175;
	selp.f32 	%f1380, 0f3C0885E4, 0f3D2AAABB, %p175;
	fma.rn.f32 	%f1381, %f1379, %f1375, %f1380;
	selp.f32 	%f1382, 0fBE2AAAA8, 0fBEFFFFFF, %p175;
	fma.rn.f32 	%f1383, %f1381, %f1375, %f1382;
	fma.rn.f32 	%f1384, %f1383, %f1377, %f1376;
	and.b32  	%r3177, %r3175, 2;
	setp.eq.s32 	%p176, %r3177, 0;
	mov.f32 	%f1385, 0f00000000;
	sub.f32 	%f1386, %f1385, %f1384;
	selp.f32 	%f1387, %f1384, %f1386, %p176;
	fma.rn.f32 	%f112, %f108, %f1387, %f102;
	mul.f32 	%f1388, %f112, 0f3F22F983;
	cvt.rni.s32.f32 	%r7104, %f1388;
	cvt.rn.f32.s32 	%f1389, %r7104;
	fma.rn.f32 	%f1390, %f1389, 0fBFC90FDA, %f112;
	fma.rn.f32 	%f1391, %f1389, 0fB3A22168, %f1390;
	fma.rn.f32 	%f4527, %f1389, 0fA7C234C5, %f1391;
	abs.f32 	%f114, %f112;
	setp.ltu.f32 	%p177, %f114, 0f47CE4780;
	mov.u32 	%r7100, %r7104;
	mov.f32 	%f4526, %f4527;
	@%p177 bra 	$L__BB0_185;
	setp.eq.f32 	%p178, %f114, 0f7F800000;
	@%p178 bra 	$L__BB0_184;
	mov.b32 	%r301, %f112;
	shl.b32 	%r3179, %r301, 8;
	or.b32  	%r302, %r3179, -2147483648;
	mov.b64 	%rd2834, 0;
	mov.b32 	%r7097, 0;
$L__BB0_180:
	.pragma "nounroll";
	mul.wide.u32 	%rd849, %r7097, 4;
	mov.u64 	%rd850, __cudart_i2opi_f;
	add.s64 	%rd851, %rd850, %rd849;
	ld.global.nc.u32 	%r3180, [%rd851];
	mad.wide.u32 	%rd852, %r3180, %r302, %rd2834;
	shr.u64 	%rd2834, %rd852, 32;
	add.s64 	%rd853, %rd2, %rd849;
	st.local.u32 	[%rd853], %rd852;
	add.s32 	%r7097, %r7097, 1;
	setp.ne.s32 	%p179, %r7097, 6;
	@%p179 bra 	$L__BB0_180;
	shr.u32 	%r3181, %r301, 23;
	st.local.u32 	[%rd2+24], %rd2834;
	and.b32  	%r305, %r3181, 31;
	and.b32  	%r3182, %r3181, 224;
	add.s32 	%r3183, %r3182, -128;
	shr.u32 	%r3184, %r3183, 5;
	mul.wide.u32 	%rd854, %r3184, 4;
	sub.s64 	%rd75, %rd2, %rd854;
	ld.local.u32 	%r7098, [%rd75+24];
	ld.local.u32 	%r7099, [%rd75+20];
	setp.eq.s32 	%p180, %r305, 0;
	@%p180 bra 	$L__BB0_183;
	shf.l.wrap.b32 	%r7098, %r7099, %r7098, %r305;
	ld.local.u32 	%r3185, [%rd75+16];
	shf.l.wrap.b32 	%r7099, %r3185, %r7099, %r305;
$L__BB0_183:
	shr.u32 	%r3186, %r7098, 30;
	shf.l.wrap.b32 	%r3187, %r7099, %r7098, 2;
	shl.b32 	%r3188, %r7099, 2;
	shr.u32 	%r3189, %r3187, 31;
	add.s32 	%r3190, %r3189, %r3186;
	neg.s32 	%r3191, %r3190;
	setp.lt.s32 	%p181, %r301, 0;
	selp.b32 	%r7100, %r3191, %r3190, %p181;
	xor.b32  	%r3192, %r3187, %r301;
	shr.s32 	%r3193, %r3187, 31;
	xor.b32  	%r3194, %r3193, %r3187;
	xor.b32  	%r3195, %r3193, %r3188;
	cvt.u64.u32 	%rd855, %r3194;
	shl.b64 	%rd856, %rd855, 32;
	cvt.u64.u32 	%rd857, %r3195;
	or.b64  	%rd858, %rd856, %rd857;
	cvt.rn.f64.s64 	%fd45, %rd858;
	mul.f64 	%fd46, %fd45, 0d3BF921FB54442D19;
	cvt.rn.f32.f64 	%f1392, %fd46;
	neg.f32 	%f1393, %f1392;
	setp.lt.s32 	%p182, %r3192, 0;
	selp.f32 	%f4526, %f1393, %f1392, %p182;
	bra.uni 	$L__BB0_185;
$L__BB0_184:
	mov.f32 	%f1394, 0f00000000;
	mul.rn.f32 	%f4526, %f112, %f1394;
	mov.b32 	%r7100, 0;
$L__BB0_185:
	setp.ltu.f32 	%p183, %f114, 0f47CE4780;
	mul.rn.f32 	%f1395, %f4526, %f4526;
	and.b32  	%r3197, %r7100, 1;
	setp.eq.b32 	%p184, %r3197, 1;
	selp.f32 	%f1396, 0f3F800000, %f4526, %p184;
	fma.rn.f32 	%f1397, %f1395, %f1396, 0f00000000;
	fma.rn.f32 	%f1398, %f1395, 0f37CBAC00, 0fBAB607ED;
	selp.f32 	%f1399, %f1398, 0fB94D4153, %p184;
	selp.f32 	%f1400, 0f3D2AAABB, 0f3C0885E4, %p184;
	fma.rn.f32 	%f1401, %f1399, %f1395, %f1400;
	selp.f32 	%f1402, 0fBEFFFFFF, 0fBE2AAAA8, %p184;
	fma.rn.f32 	%f1403, %f1401, %f1395, %f1402;
	fma.rn.f32 	%f1404, %f1403, %f1397, %f1396;
	and.b32  	%r3198, %r7100, 2;
	setp.eq.s32 	%p185, %r3198, 0;
	mov.f32 	%f1405, 0f00000000;
	sub.f32 	%f1406, %f1405, %f1404;
	selp.f32 	%f118, %f1404, %f1406, %p185;
	@%p183 bra 	$L__BB0_193;
	setp.eq.f32 	%p186, %f114, 0f7F800000;
	@%p186 bra 	$L__BB0_192;
	mov.b32 	%r314, %f112;
	shl.b32 	%r3200, %r314, 8;
	or.b32  	%r315, %r3200, -2147483648;
	mov.b64 	%rd2835, 0;
	mov.b32 	%r7101, 0;
$L__BB0_188:
	.pragma "nounroll";
	mul.wide.u32 	%rd860, %r7101, 4;
	mov.u64 	%rd861, __cudart_i2opi_f;
	add.s64 	%rd862, %rd861, %rd860;
	ld.global.nc.u32 	%r3201, [%rd862];
	mad.wide.u32 	%rd863, %r3201, %r315, %rd2835;
	shr.u64 	%rd2835, %rd863, 32;
	add.s64 	%rd864, %rd1, %rd860;
	st.local.u32 	[%rd864], %rd863;
	add.s32 	%r7101, %r7101, 1;
	setp.ne.s32 	%p187, %r7101, 6;
	@%p187 bra 	$L__BB0_188;
	shr.u32 	%r3202, %r314, 23;
	st.local.u32 	[%rd1+24], %rd2835;
	and.b32  	%r318, %r3202, 31;
	and.b32  	%r3203, %r3202, 224;
	add.s32 	%r3204, %r3203, -128;
	shr.u32 	%r3205, %r3204, 5;
	mul.wide.u32 	%rd865, %r3205, 4;
	sub.s64 	%rd78, %rd1, %rd865;
	ld.local.u32 	%r7102, [%rd78+24];
	ld.local.u32 	%r7103, [%rd78+20];
	setp.eq.s32 	%p188, %r318, 0;
	@%p188 bra 	$L__BB0_191;
	shf.l.wrap.b32 	%r7102, %r7103, %r7102, %r318;
	ld.local.u32 	%r3206, [%rd78+16];
	shf.l.wrap.b32 	%r7103, %r3206, %r7103, %r318;
$L__BB0_191:
	shr.u32 	%r3207, %r7102, 30;
	shf.l.wrap.b32 	%r3208, %r7103, %r7102, 2;
	shl.b32 	%r3209, %r7103, 2;
	shr.u32 	%r3210, %r3208, 31;
	add.s32 	%r3211, %r3210, %r3207;
	neg.s32 	%r3212, %r3211;
	setp.lt.s32 	%p189, %r314, 0;
	selp.b32 	%r7104, %r3212, %r3211, %p189;
	xor.b32  	%r3213, %r3208, %r314;
	shr.s32 	%r3214, %r3208, 31;
	xor.b32  	%r3215, %r3214, %r3208;
	xor.b32  	%r3216, %r3214, %r3209;
	cvt.u64.u32 	%rd866, %r3215;
	shl.b64 	%rd867, %rd866, 32;
	cvt.u64.u32 	%rd868, %r3216;
	or.b64  	%rd869, %rd867, %rd868;
	cvt.rn.f64.s64 	%fd47, %rd869;
	mul.f64 	%fd48, %fd47, 0d3BF921FB54442D19;
	cvt.rn.f32.f64 	%f1407, %fd48;
	neg.f32 	%f1408, %f1407;
	setp.lt.s32 	%p190, %r3213, 0;
	selp.f32 	%f4527, %f1408, %f1407, %p190;
	bra.uni 	$L__BB0_193;
$L__BB0_192:
	mov.f32 	%f1409, 0f00000000;
	mul.rn.f32 	%f4527, %f112, %f1409;
	mov.b32 	%r7104, 0;
$L__BB0_193:
	add.s32 	%r3218, %r7104, 1;
	mul.rn.f32 	%f1410, %f4527, %f4527;
	and.b32  	%r3219, %r7104, 1;
	setp.eq.b32 	%p191, %r3219, 1;
	selp.f32 	%f1411, %f4527, 0f3F800000, %p191;
	fma.rn.f32 	%f1412, %f1410, %f1411, 0f00000000;
	fma.rn.f32 	%f1413, %f1410, 0f37CBAC00, 0fBAB607ED;
	selp.f32 	%f1414, 0fB94D4153, %f1413, %p191;
	selp.f32 	%f1415, 0f3C0885E4, 0f3D2AAABB, %p191;
	fma.rn.f32 	%f1416, %f1414, %f1410, %f1415;
	selp.f32 	%f1417, 0fBE2AAAA8, 0fBEFFFFFF, %p191;
	fma.rn.f32 	%f1418, %f1416, %f1410, %f1417;
	fma.rn.f32 	%f1419, %f1418, %f1412, %f1411;
	and.b32  	%r3220, %r3218, 2;
	setp.eq.s32 	%p192, %r3220, 0;
	mov.f32 	%f1420, 0f00000000;
	sub.f32 	%f1421, %f1420, %f1419;
	selp.f32 	%f1422, %f1419, %f1421, %p192;
	fma.rn.f32 	%f122, %f118, %f1422, %f112;
	mul.f32 	%f1423, %f122, 0f3F22F983;
	cvt.rni.s32.f32 	%r7112, %f1423;
	cvt.rn.f32.s32 	%f1424, %r7112;
	fma.rn.f32 	%f1425, %f1424, 0fBFC90FDA, %f122;
	fma.rn.f32 	%f1426, %f1424, 0fB3A22168, %f1425;
	fma.rn.f32 	%f4529, %f1424, 0fA7C234C5, %f1426;
	abs.f32 	%f124, %f122;
	setp.ltu.f32 	%p193, %f124, 0f47CE4780;
	mov.u32 	%r7108, %r7112;
	mov.f32 	%f4528, %f4529;
	@%p193 bra 	$L__BB0_201;
	setp.eq.f32 	%p194, %f124, 0f7F800000;
	@%p194 bra 	$L__BB0_200;
	mov.b32 	%r328, %f122;
	shl.b32 	%r3222, %r328, 8;
	or.b32  	%r329, %r3222, -2147483648;
	mov.b64 	%rd2836, 0;
	mov.b32 	%r7105, 0;
$L__BB0_196:
	.pragma "nounroll";
	mul.wide.u32 	%rd871, %r7105, 4;
	mov.u64 	%rd872, __cudart_i2opi_f;
	add.s64 	%rd873, %rd872, %rd871;
	ld.global.nc.u32 	%r3223, [%rd873];
	mad.wide.u32 	%rd874, %r3223, %r329, %rd2836;
	shr.u64 	%rd2836, %rd874, 32;
	add.s64 	%rd875, %rd2, %rd871;
	st.local.u32 	[%rd875], %rd874;
	add.s32 	%r7105, %r7105, 1;
	setp.ne.s32 	%p195, %r7105, 6;
	@%p195 bra 	$L__BB0_196;
	shr.u32 	%r3224, %r328, 23;
	st.local.u32 	[%rd2+24], %rd2836;
	and.b32  	%r332, %r3224, 31;
	and.b32  	%r3225, %r3224, 224;
	add.s32 	%r3226, %r3225, -128;
	shr.u32 	%r3227, %r3226, 5;
	mul.wide.u32 	%rd876, %r3227, 4;
	sub.s64 	%rd81, %rd2, %rd876;
	ld.local.u32 	%r7106, [%rd81+24];
	ld.local.u32 	%r7107, [%rd81+20];
	setp.eq.s32 	%p196, %r332, 0;
	@%p196 bra 	$L__BB0_199;
	shf.l.wrap.b32 	%r7106, %r7107, %r7106, %r332;
	ld.local.u32 	%r3228, [%rd81+16];
	shf.l.wrap.b32 	%r7107, %r3228, %r7107, %r332;
$L__BB0_199:
	shr.u32 	%r3229, %r7106, 30;
	shf.l.wrap.b32 	%r3230, %r7107, %r7106, 2;
	shl.b32 	%r3231, %r7107, 2;
	shr.u32 	%r3232, %r3230, 31;
	add.s32 	%r3233, %r3232, %r3229;
	neg.s32 	%r3234, %r3233;
	setp.lt.s32 	%p197, %r328, 0;
	selp.b32 	%r7108, %r3234, %r3233, %p197;
	xor.b32  	%r3235, %r3230, %r328;
	shr.s32 	%r3236, %r3230, 31;
	xor.b32  	%r3237, %r3236, %r3230;
	xor.b32  	%r3238, %r3236, %r3231;
	cvt.u64.u32 	%rd877, %r3237;
	shl.b64 	%rd878, %rd877, 32;
	cvt.u64.u32 	%rd879, %r3238;
	or.b64  	%rd880, %rd878, %rd879;
	cvt.rn.f64.s64 	%fd49, %rd880;
	mul.f64 	%fd50, %fd49, 0d3BF921FB54442D19;
	cvt.rn.f32.f64 	%f1427, %fd50;
	neg.f32 	%f1428, %f1427;
	setp.lt.s32 	%p198, %r3235, 0;
	selp.f32 	%f4528, %f1428, %f1427, %p198;
	bra.uni 	$L__BB0_201;
$L__BB0_200:
	mov.f32 	%f1429, 0f00000000;
	mul.rn.f32 	%f4528, %f122, %f1429;
	mov.b32 	%r7108, 0;
$L__BB0_201:
	setp.ltu.f32 	%p199, %f124, 0f47CE4780;
	mul.rn.f32 	%f1430, %f4528, %f4528;
	and.b32  	%r3240, %r7108, 1;
	setp.eq.b32 	%p200, %r3240, 1;
	selp.f32 	%f1431, 0f3F800000, %f4528, %p200;
	fma.rn.f32 	%f1432, %f1430, %f1431, 0f00000000;
	fma.rn.f32 	%f1433, %f1430, 0f37CBAC00, 0fBAB607ED;
	selp.f32 	%f1434, %f1433, 0fB94D4153, %p200;
	selp.f32 	%f1435, 0f3D2AAABB, 0f3C0885E4, %p200;
	fma.rn.f32 	%f1436, %f1434, %f1430, %f1435;
	selp.f32 	%f1437, 0fBEFFFFFF, 0fBE2AAAA8, %p200;
	fma.rn.f32 	%f1438, %f1436, %f1430, %f1437;
	fma.rn.f32 	%f1439, %f1438, %f1432, %f1431;
	and.b32  	%r3241, %r7108, 2;
	setp.eq.s32 	%p201, %r3241, 0;
	mov.f32 	%f1440, 0f00000000;
	sub.f32 	%f1441, %f1440, %f1439;
	selp.f32 	%f128, %f1439, %f1441, %p201;
	@%p199 bra 	$L__BB0_209;
	setp.eq.f32 	%p202, %f124, 0f7F800000;
	@%p202 bra 	$L__BB0_208;
	mov.b32 	%r341, %f122;
	shl.b32 	%r3243, %r341, 8;
	or.b32  	%r342, %r3243, -2147483648;
	mov.b64 	%rd2837, 0;
	mov.b32 	%r7109, 0;
$L__BB0_204:
	.pragma "nounroll";
	mul.wide.u32 	%rd882, %r7109, 4;
	mov.u64 	%rd883, __cudart_i2opi_f;
	add.s64 	%rd884, %rd883, %rd882;
	ld.global.nc.u32 	%r3244, [%rd884];
	mad.wide.u32 	%rd885, %r3244, %r342, %rd2837;
	shr.u64 	%rd2837, %rd885, 32;
	add.s64 	%rd886, %rd1, %rd882;
	st.local.u32 	[%rd886], %rd885;
	add.s32 	%r7109, %r7109, 1;
	setp.ne.s32 	%p203, %r7109, 6;
	@%p203 bra 	$L__BB0_204;
	shr.u32 	%r3245, %r341, 23;
	st.local.u32 	[%rd1+24], %rd2837;
	and.b32  	%r345, %r3245, 31;
	and.b32  	%r3246, %r3245, 224;
	add.s32 	%r3247, %r3246, -128;
	shr.u32 	%r3248, %r3247, 5;
	mul.wide.u32 	%rd887, %r3248, 4;
	sub.s64 	%rd84, %rd1, %rd887;
	ld.local.u32 	%r7110, [%rd84+24];
	ld.local.u32 	%r7111, [%rd84+20];
	setp.eq.s32 	%p204, %r345, 0;
	@%p204 bra 	$L__BB0_207;
	shf.l.wrap.b32 	%r7110, %r7111, %r7110, %r345;
	ld.local.u32 	%r3249, [%rd84+16];
	shf.l.wrap.b32 	%r7111, %r3249, %r7111, %r345;
$L__BB0_207:
	shr.u32 	%r3250, %r7110, 30;
	shf.l.wrap.b32 	%r3251, %r7111, %r7110, 2;
	shl.b32 	%r3252, %r7111, 2;
	shr.u32 	%r3253, %r3251, 31;
	add.s32 	%r3254, %r3253, %r3250;
	neg.s32 	%r3255, %r3254;
	setp.lt.s32 	%p205, %r341, 0;
	selp.b32 	%r7112, %r3255, %r3254, %p205;
	xor.b32  	%r3256, %r3251, %r341;
	shr.s32 	%r3257, %r3251, 31;
	xor.b32  	%r3258, %r3257, %r3251;
	xor.b32  	%r3259, %r3257, %r3252;
	cvt.u64.u32 	%rd888, %r3258;
	shl.b64 	%rd889, %rd888, 32;
	cvt.u64.u32 	%rd890, %r3259;
	or.b64  	%rd891, %rd889, %rd890;
	cvt.rn.f64.s64 	%fd51, %rd891;
	mul.f64 	%fd52, %fd51, 0d3BF921FB54442D19;
	cvt.rn.f32.f64 	%f1442, %fd52;
	neg.f32 	%f1443, %f1442;
	setp.lt.s32 	%p206, %r3256, 0;
	selp.f32 	%f4529, %f1443, %f1442, %p206;
	bra.uni 	$L__BB0_209;
$L__BB0_208:
	mov.f32 	%f1444, 0f00000000;
	mul.rn.f32 	%f4529, %f122, %f1444;
	mov.b32 	%r7112, 0;
$L__BB0_209:
	add.s32 	%r3261, %r7112, 1;
	mul.rn.f32 	%f1445, %f4529, %f4529;
	and.b32  	%r3262, %r7112, 1;
	setp.eq.b32 	%p207, %r3262, 1;
	selp.f32 	%f1446, %f4529, 0f3F800000, %p207;
	fma.rn.f32 	%f1447, %f1445, %f1446, 0f00000000;
	fma.rn.f32 	%f1448, %f1445, 0f37CBAC00, 0fBAB607ED;
	selp.f32 	%f1449, 0fB94D4153, %f1448, %p207;
	selp.f32 	%f1450, 0f3C0885E4, 0f3D2AAABB, %p207;
	fma.rn.f32 	%f1451, %f1449, %f1445, %f1450;
	selp.f32 	%f1452, 0fBE2AAAA8, 0fBEFFFFFF, %p207;
	fma.rn.f32 	%f1453, %f1451, %f1445, %f1452;
	fma.rn.f32 	%f1454, %f1453, %f1447, %f1446;
	and.b32  	%r3263, %r3261, 2;
	setp.eq.s32 	%p208, %r3263, 0;
	mov.f32 	%f1455, 0f00000000;
	sub.f32 	%f1456, %f1455, %f1454;
	selp.f32 	%f1457, %f1454, %f1456, %p208;
	fma.rn.f32 	%f132, %f128, %f1457, %f122;
	mul.f32 	%f1458, %f132, 0f3F22F983;
	cvt.rni.s32.f32 	%r7120, %f1458;
	cvt.rn.f32.s32 	%f1459, %r7120;
	fma.rn.f32 	%f1460, %f1459, 0fBFC90FDA, %f132;
	fma.rn.f32 	%f1461, %f1459, 0fB3A22168, %f1460;
	fma.rn.f32 	%f4531, %f1459, 0fA7C234C5, %f1461;
	abs.f32 	%f134, %f132;
	setp.ltu.f32 	%p209, %f134, 0f47CE4780;
	mov.u32 	%r7116, %r7120;
	mov.f32 	%f4530, %f4531;
	@%p209 bra 	$L__BB0_217;
	setp.eq.f32 	%p210, %f134, 0f7F800000;
	@%p210 bra 	$L__BB0_216;
	mov.b32 	%r355, %f132;
	shl.b32 	%r3265, %r355, 8;
	or.b32  	%r356, %r3265, -2147483648;
	mov.b64 	%rd2838, 0;
	mov.b32 	%r7113, 0;
$L__BB0_212:
	.pragma "nounroll";
	mul.wide.u32 	%rd893, %r7113, 4;
	mov.u64 	%rd894, __cudart_i2opi_f;
	add.s64 	%rd895, %rd894, %rd893;
	ld.global.nc.u32 	%r3266, [%rd895];
	mad.wide.u32 	%rd896, %r3266, %r356, %rd2838;
	shr.u64 	%rd2838, %rd896, 32;
	add.s64 	%rd897, %rd2, %rd893;
	st.local.u32 	[%rd897], %rd896;
	add.s32 	%r7113, %r7113, 1;
	setp.ne.s32 	%p211, %r7113, 6;
	@%p211 bra 	$L__BB0_212;
	shr.u32 	%r3267, %r355, 23;
	st.local.u32 	[%rd2+24], %rd2838;
	and.b32  	%r359, %r3267, 31;
	and.b32  	%r3268, %r3267, 224;
	add.s32 	%r3269, %r3268, -128;
	shr.u32 	%r3270, %r3269, 5;
	mul.wide.u32 	%rd898, %r3270, 4;
	sub.s64 	%rd87, %rd2, %rd898;
	ld.local.u32 	%r7114, [%rd87+24];
	ld.local.u32 	%r7115, [%rd87+20];
	setp.eq.s32 	%p212, %r359, 0;
	@%p212 bra 	$L__BB0_215;
	shf.l.wrap.b32 	%r7114, %r7115, %r7114, %r359;
	ld.local.u32 	%r3271, [%rd87+16];
	shf.l.wrap.b32 	%r7115, %r3271, %r7115, %r359;
$L__BB0_215:
	shr.u32 	%r3272, %r7114, 30;
	shf.l.wrap.b32 	%r3273, %r7115, %r7114, 2;
	shl.b32 	%r3274, %r7115, 2;
	shr.u32 	%r3275, %r3273, 31;
	add.s32 	%r3276, %r3275, %r3272;
	neg.s32 	%r3277, %r3276;
	setp.lt.s32 	%p213, %r355, 0;
	selp.b32 	%r7116, %r3277, %r3276, %p213;
	xor.b32  	%r3278, %r3273, %r355;
	shr.s32 	%r3279, %r3273, 31;
	xor.b32  	%r3280, %r3279, %r3273;
	xor.b32  	%r3281, %r3279, %r3274;
	cvt.u64.u32 	%rd899, %r3280;
	shl.b64 	%rd900, %rd899, 32;
	cvt.u64.u32 	%rd901, %r3281;
	or.b64  	%rd902, %rd900, %rd901;
	cvt.rn.f64.s64 	%fd53, %rd902;
	mul.f64 	%fd54, %fd53, 0d3BF921FB54442D19;
	cvt.rn.f32.f64 	%f1462, %fd54;
	neg.f32 	%f1463, %f1462;
	setp.lt.s32 	%p214, %r3278, 0;
	selp.f32 	%f4530, %f1463, %f1462, %p214;
	bra.uni 	$L__BB0_217;
$L__BB0_216:
	mov.f32 	%f1464, 0f00000000;
	mul.rn.f32 	%f4530, %f132, %f1464;
	mov.b32 	%r7116, 0;
$L__BB0_217:
	setp.ltu.f32 	%p215, %f134, 0f47CE4780;
	mul.rn.f32 	%f1465, %f4530, %f4530;
	and.b32  	%r3283, %r7116, 1;
	setp.eq.b32 	%p216, %r3283, 1;
	selp.f32 	%f1466, 0f3F800000, %f4530, %p216;
	fma.rn.f32 	%f1467, %f1465, %f1466, 0f00000000;
	fma.rn.f32 	%f1468, %f1465, 0f37CBAC00, 0fBAB607ED;
	selp.f32 	%f1469, %f1468, 0fB94D4153, %p216;
	selp.f32 	%f1470, 0f3D2AAABB, 0f3C0885E4, %p216;
	fma.rn.f32 	%f1471, %f1469, %f1465, %f1470;
	selp.f32 	%f1472, 0fBEFFFFFF, 0fBE2AAAA8, %p216;
	fma.rn.f32 	%f1473, %f1471, %f1465, %f1472;
	fma.rn.f32 	%f1474, %f1473, %f1467, %f1466;
	and.b32  	%r3284, %r7116, 2;
	setp.eq.s32 	%p217, %r3284, 0;
	mov.f32 	%f1475, 0f00000000;
	sub.f32 	%f1476, %f1475, %f1474;
	selp.f32 	%f138, %f1474, %f1476, %p217;
	@%p215 bra 	$L__BB0_225;
	setp.eq.f32 	%p218, %f134, 0f7F800000;
	@%p218 bra 	$L__BB0_224;
	mov.b32 	%r368, %f132;
	shl.b32 	%r3286, %r368, 8;
	or.b32  	%r369, %r3286, -2147483648;
	mov.b64 	%rd2839, 0;
	mov.b32 	%r7117, 0;
$L__BB0_220:
	.pragma "nounroll";
	mul.wide.u32 	%rd904, %r7117, 4;
	mov.u64 	%rd905, __cudart_i2opi_f;
	add.s64 	%rd906, %rd905, %rd904;
	ld.global.nc.u32 	%r3287, [%rd906];
	mad.wide.u32 	%rd907, %r3287, %r369, %rd2839;
	shr.u64 	%rd2839, %rd907, 32;
	add.s64 	%rd908, %rd1, %rd904;
	st.local.u32 	[%rd908], %rd907;
	add.s32 	%r7117, %r7117, 1;
	setp.ne.s32 	%p219, %r7117, 6;
	@%p219 bra 	$L__BB0_220;
	shr.u32 	%r3288, %r368, 23;
	st.local.u32 	[%rd1+24], %rd2839;
	and.b32  	%r372, %r3288, 31;
	and.b32  	%r3289, %r3288, 224;
	add.s32 	%r3290, %r3289, -128;
	shr.u32 	%r3291, %r3290, 5;
	mul.wide.u32 	%rd909, %r3291, 4;
	sub.s64 	%rd90, %rd1, %rd909;
	ld.local.u32 	%r7118, [%rd90+24];
	ld.local.u32 	%r7119, [%rd90+20];
	setp.eq.s32 	%p220, %r372, 0;
	@%p220 bra 	$L__BB0_223;
	shf.l.wrap.b32 	%r7118, %r7119, %r7118, %r372;
	ld.local.u32 	%r3292, [%rd90+16];
	shf.l.wrap.b32 	%r7119, %r3292, %r7119, %r372;
$L__BB0_223:
	shr.u32 	%r3293, %r7118, 30;
	shf.l.wrap.b32 	%r3294, %r7119, %r7118, 2;
	shl.b32 	%r3295, %r7119, 2;
	shr.u32 	%r3296, %r3294, 31;
	add.s32 	%r3297, %r3296, %r3293;
	neg.s32 	%r3298, %r3297;
	setp.lt.s32 	%p221, %r368, 0;
	selp.b32 	%r7120, %r3298, %r3297, %p221;
	xor.b32  	%r3299, %r3294, %r368;
	shr.s32 	%r3300, %r3294, 31;
	xor.b32  	%r3301, %r3300, %r3294;
	xor.b32  	%r3302, %r3300, %r3295;
	cvt.u64.u32 	%rd910, %r3301;
	shl.b64 	%rd911, %rd910, 32;
	cvt.u64.u32 	%rd912, %r3302;
	or.b64  	%rd913, %rd911, %rd912;
	cvt.rn.f64.s64 	%fd55, %rd913;
	mul.f64 	%fd56, %fd55, 0d3BF921FB54442D19;
	cvt.rn.f32.f64 	%f1477, %fd56;
	neg.f32 	%f1478, %f1477;
	setp.lt.s32 	%p222, %r3299, 0;
	selp.f32 	%f4531, %f1478, %f1477, %p222;
	bra.uni 	$L__BB0_225;
$L__BB0_224:
	mov.f32 	%f1479, 0f00000000;
	mul.rn.f32 	%f4531, %f132, %f1479;
	mov.b32 	%r7120, 0;
$L__BB0_225:
	add.s32 	%r3304, %r7120, 1;
	mul.rn.f32 	%f1480, %f4531, %f4531;
	and.b32  	%r3305, %r7120, 1;
	setp.eq.b32 	%p223, %r3305, 1;
	selp.f32 	%f1481, %f4531, 0f3F800000, %p223;
	fma.rn.f32 	%f1482, %f1480, %f1481, 0f00000000;
	fma.rn.f32 	%f1483, %f1480, 0f37CBAC00, 0fBAB607ED;
	selp.f32 	%f1484, 0fB94D4153, %f1483, %p223;
	selp.f32 	%f1485, 0f3C0885E4, 0f3D2AAABB, %p223;
	fma.rn.f32 	%f1486, %f1484, %f1480, %f1485;
	selp.f32 	%f1487, 0fBE2AAAA8, 0fBEFFFFFF, %p223;
	fma.rn.f32 	%f1488, %f1486, %f1480, %f1487;
	fma.rn.f32 	%f1489, %f1488, %f1482, %f1481;
	and.b32  	%r3306, %r3304, 2;
	setp.eq.s32 	%p224, %r3306, 0;
	mov.f32 	%f1490, 0f00000000;
	sub.f32 	%f1491, %f1490, %f1489;
	selp.f32 	%f1492, %f1489, %f1491, %p224;
	fma.rn.f32 	%f142, %f138, %f1492, %f132;
	mul.f32 	%f1493, %f142, 0f3F22F983;
	cvt.rni.s32.f32 	%r7128, %f1493;
	cvt.rn.f32.s32 	%f1494, %r7128;
	fma.rn.f32 	%f1495, %f1494, 0fBFC90FDA, %f142;
	fma.rn.f32 	%f1496, %f1494, 0fB3A22168, %f1495;
	fma.rn.f32 	%f4533, %f1494, 0fA7C234C5, %f1496;
	abs.f32 	%f144, %f142;
	setp.ltu.f32 	%p225, %f144, 0f47CE4780;
	mov.u32 	%r7124, %r7128;
	mov.f32 	%f4532, %f4533;
	@%p225 bra 	$L__BB0_233;
	setp.eq.f32 	%p226, %f144, 0f7F800000;
	@%p226 bra 	$L__BB0_232;
	mov.b32 	%r382, %f142;
	shl.b32 	%r3308, %r382, 8;
	or.b32  	%r383, %r3308, -2147483648;
	mov.b64 	%rd2840, 0;
	mov.b32 	%r7121, 0;
$L__BB0_228:
	.pragma "nounroll";
	mul.wide.u32 	%rd915, %r7121, 4;
	mov.u64 	%rd916, __cudart_i2opi_f;
	add.s64 	%rd917, %rd916, %rd915;
	ld.global.nc.u32 	%r3309, [%rd917];
	mad.wide.u32 	%rd918, %r3309, %r383, %rd2840;
	shr.u64 	%rd2840, %rd918, 32;
	add.s64 	%rd919, %rd2, %rd915;
	st.local.u32 	[%rd919], %rd918;
	add.s32 	%r7121, %r7121, 1;
	setp.ne.s32 	%p227, %r7121, 6;
	@%p227 bra 	$L__BB0_228;
	shr.u32 	%r3310, %r382, 23;
	st.local.u32 	[%rd2+24], %rd2840;
	and.b32  	%r386, %r3310, 31;
	and.b32  	%r3311, %r3310, 224;
	add.s32 	%r3312, %r3311, -128;
	shr.u32 	%r3313, %r3312, 5;
	mul.wide.u32 	%rd920, %r3313, 4;
	sub.s64 	%rd93, %rd2, %rd920;
	ld.local.u32 	%r7122, [%rd93+24];
	ld.local.u32 	%r7123, [%rd93+20];
	setp.eq.s32 	%p228, %r386, 0;
	@%p228 bra 	$L__BB0_231;
	shf.l.wrap.b32 	%r7122, %r7123, %r7122, %r386;
	ld.local.u32 	%r3314, [%rd93+16];
	shf.l.wrap.b32 	%r7123, %r3314, %r7123, %r386;
$L__BB0_231:
	shr.u32 	%r3315, %r7122, 30;
	shf.l.wrap.b32 	%r3316, %r7123, %r7122, 2;
	shl.b32 	%r3317, %r7123, 2;
	shr.u32 	%r3318, %r3316, 31;
	add.s32 	%r3319, %r3318, %r3315;
	neg.s32 	%r3320, %r3319;
	setp.lt.s32 	%p229, %r382, 0;
	selp.b32 	%r7124, %r3320, %r3319, %p229;
	xor.b32  	%r3321, %r3316, %r382;
	shr.s32 	%r3322, %r3316, 31;
	xor.b32  	%r3323, %r3322, %r3316;
	xor.b32  	%r3324, %r3322, %r3317;
	cvt.u64.u32 	%rd921, %r3323;
	shl.b64 	%rd922, %rd921, 32;
	cvt.u64.u32 	%rd923, %r3324;
	or.b64  	%rd924, %rd922, %rd923;
	cvt.rn.f64.s64 	%fd57, %rd924;
	mul.f64 	%fd58, %fd57, 0d3BF921FB54442D19;
	cvt.rn.f32.f64 	%f1497, %fd58;
	neg.f32 	%f1498, %f1497;
	setp.lt.s32 	%p230, %r3321, 0;
	selp.f32 	%f4532, %f1498, %f1497, %p230;
	bra.uni 	$L__BB0_233;
$L__BB0_232:
	mov.f32 	%f1499, 0f00000000;
	mul.rn.f32 	%f4532, %f142, %f1499;
	mov.b32 	%r7124, 0;
$L__BB0_233:
	setp.ltu.f32 	%p231, %f144, 0f47CE4780;
	mul.rn.f32 	%f1500, %f4532, %f4532;
	and.b32  	%r3326, %r7124, 1;
	setp.eq.b32 	%p232, %r3326, 1;
	selp.f32 	%f1501, 0f3F800000, %f4532, %p232;
	fma.rn.f32 	%f1502, %f1500, %f1501, 0f00000000;
	fma.rn.f32 	%f1503, %f1500, 0f37CBAC00, 0fBAB607ED;
	selp.f32 	%f1504, %f1503, 0fB94D4153, %p232;
	selp.f32 	%f1505, 0f3D2AAABB, 0f3C0885E4, %p232;
	fma.rn.f32 	%f1506, %f1504, %f1500, %f1505;
	selp.f32 	%f1507, 0fBEFFFFFF, 0fBE2AAAA8, %p232;
	fma.rn.f32 	%f1508, %f1506, %f1500, %f1507;
	fma.rn.f32 	%f1509, %f1508, %f1502, %f1501;
	and.b32  	%r3327, %r7124, 2;
	setp.eq.s32 	%p233, %r3327, 0;
	mov.f32 	%f1510, 0f00000000;
	sub.f32 	%f1511, %f1510, %f1509;
	selp.f32 	%f148, %f1509, %f1511, %p233;
	@%p231 bra 	$L__BB0_241;
	setp.eq.f32 	%p234, %f144, 0f7F800000;
	@%p234 bra 	$L__BB0_240;
	mov.b32 	%r395, %f142;
	shl.b32 	%r3329, %r395, 8;
	or.b32  	%r396, %r3329, -2147483648;
	mov.b64 	%rd2841, 0;
	mov.b32 	%r7125, 0;
$L__BB0_236:
	.pragma "nounroll";
	mul.wide.u32 	%rd926, %r7125, 4;
	mov.u64 	%rd927, __cudart_i2opi_f;
	add.s64 	%rd928, %rd927, %rd926;
	ld.global.nc.u32 	%r3330, [%rd928];
	mad.wide.u32 	%rd929, %r3330, %r396, %rd2841;
	shr.u64 	%rd2841, %rd929, 32;
	add.s64 	%rd930, %rd1, %rd926;
	st.local.u32 	[%rd930], %rd929;
	add.s32 	%r7125, %r7125, 1;
	setp.ne.s32 	%p235, %r7125, 6;
	@%p235 bra 	$L__BB0_236;
	shr.u32 	%r3331, %r395, 23;
	st.local.u32 	[%rd1+24], %rd2841;
	and.b32  	%r399, %r3331, 31;
	and.b32  	%r3332, %r3331, 224;
	add.s32 	%r3333, %r3332, -128;
	shr.u32 	%r3334, %r3333, 5;
	mul.wide.u32 	%rd931, %r3334, 4;
	sub.s64 	%rd96, %rd1, %rd931;
	ld.local.u32 	%r7126, [%rd96+24];
	ld.local.u32 	%r7127, [%rd96+20];
	setp.eq.s32 	%p236, %r399, 0;
	@%p236 bra 	$L__BB0_239;
	shf.l.wrap.b32 	%r7126, %r7127, %r7126, %r399;
	ld.local.u32 	%r3335, [%rd96+16];
	shf.l.wrap.b32 	%r7127, %r3335, %r7127, %r399;
$L__BB0_239:
	shr.u32 	%r3336, %r7126, 30;
	shf.l.wrap.b32 	%r3337, %r7127, %r7126, 2;
	shl.b32 	%r3338, %r7127, 2;
	shr.u32 	%r3339, %r3337, 31;
	add.s32 	%r3340, %r3339, %r3336;
	neg.s32 	%r3341, %r3340;
	setp.lt.s32 	%p237, %r395, 0;
	selp.b32 	%r7128, %r3341, %r3340, %p237;
	xor.b32  	%r3342, %r3337, %r395;
	shr.s32 	%r3343, %r3337, 31;
	xor.b32  	%r3344, %r3343, %r3337;
	xor.b32  	%r3345, %r3343, %r3338;
	cvt.u64.u32 	%rd932, %r3344;
	shl.b64 	%rd933, %rd932, 32;
	cvt.u64.u32 	%rd934, %r3345;
	or.b64  	%rd935, %rd933, %rd934;
	cvt.rn.f64.s64 	%fd59, %rd935;
	mul.f64 	%fd60, %fd59, 0d3BF921FB54442D19;
	cvt.rn.f32.f64 	%f1512, %fd60;
	neg.f32 	%f1513, %f1512;
	setp.lt.s32 	%p238, %r3342, 0;
	selp.f32 	%f4533, %f1513, %f1512, %p238;
	bra.uni 	$L__BB0_241;
$L__BB0_240:
	mov.f32 	%f1514, 0f00000000;
	mul.rn.f32 	%f4533, %f142, %f1514;
	mov.b32 	%r7128, 0;
$L__BB0_241:
	add.s32 	%r3347, %r7128, 1;
	mul.rn.f32 	%f1515, %f4533, %f4533;
	and.b32  	%r3348, %r7128, 1;
	setp.eq.b32 	%p239, %r3348, 1;
	selp.f32 	%f1516, %f4533, 0f3F800000, %p239;
	fma.rn.f32 	%f1517, %f1515, %f1516, 0f00000000;
	fma.rn.f32 	%f1518, %f1515, 0f37CBAC00, 0fBAB607ED;
	selp.f32 	%f1519, 0fB94D4153, %f1518, %p239;
	selp.f32 	%f1520, 0f3C0885E4, 0f3D2AAABB, %p239;
	fma.rn.f32 	%f1521, %f1519, %f1515, %f1520;
	selp.f32 	%f1522, 0fBE2AAAA8, 0fBEFFFFFF, %p239;
	fma.rn.f32 	%f1523, %f1521, %f1515, %f1522;
	fma.rn.f32 	%f1524, %f1523, %f1517, %f1516;
	and.b32  	%r3349, %r3347, 2;
	setp.eq.s32 	%p240, %r3349, 0;
	mov.f32 	%f1525, 0f00000000;
	sub.f32 	%f1526, %f1525, %f1524;
	selp.f32 	%f1527, %f1524, %f1526, %p240;
	fma.rn.f32 	%f152, %f148, %f1527, %f142;
	mul.f32 	%f1528, %f152, 0f3F22F983;
	cvt.rni.s32.f32 	%r7136, %f1528;
	cvt.rn.f32.s32 	%f1529, %r7136;
	fma.rn.f32 	%f1530, %f1529, 0fBFC90FDA, %f152;
	fma.rn.f32 	%f1531, %f1529, 0fB3A22168, %f1530;
	fma.rn.f32 	%f4535, %f1529, 0fA7C234C5, %f1531;
	abs.f32 	%f154, %f152;
	setp.ltu.f32 	%p241, %f154, 0f47CE4780;
	mov.u32 	%r7132, %r7136;
	mov.f32 	%f4534, %f4535;
	@%p241 bra 	$L__BB0_249;
	setp.eq.f32 	%p242, %f154, 0f7F800000;
	@%p242 bra 	$L__BB0_248;
	mov.b32 	%r409, %f152;
	shl.b32 	%r3351, %r409, 8;
	or.b32  	%r410, %r3351, -2147483648;
	mov.b64 	%rd2842, 0;
	mov.b32 	%r7129, 0;
$L__BB0_244:
	.pragma "nounroll";
	mul.wide.u32 	%rd937, %r7129, 4;
	mov.u64 	%rd938, __cudart_i2opi_f;
	add.s64 	%rd939, %rd938, %rd937;
	ld.global.nc.u32 	%r3352, [%rd939];
	mad.wide.u32 	%rd940, %r3352, %r410, %rd2842;
	shr.u64 	%rd2842, %rd940, 32;
	add.s64 	%rd941, %rd2, %rd937;
	st.local.u32 	[%rd941], %rd940;
	add.s32 	%r7129, %r7129, 1;
	setp.ne.s32 	%p243, %r7129, 6;
	@%p243 bra 	$L__BB0_244;
	shr.u32 	%r3353, %r409, 23;
	st.local.u32 	[%rd2+24], %rd2842;
	and.b32  	%r413, %r3353, 31;
	and.b32  	%r3354, %r3353, 224;
	add.s32 	%r3355, %r3354, -128;
	shr.u32 	%r3356, %r3355, 5;
	mul.wide.u32 	%rd942, %r3356, 4;
	sub.s64 	%rd99, %rd2, %rd942;
	ld.local.u32 	%r7130, [%rd99+24];
	ld.local.u32 	%r7131, [%rd99+20];
	setp.eq.s32 	%p244, %r413, 0;
	@%p244 bra 	$L__BB0_247;
	shf.l.wrap.b32 	%r7130, %r7131, %r7130, %r413;
	ld.local.u32 	%r3357, [%rd99+16];
	shf.l.wrap.b32 	%r7131, %r3357, %r7131, %r413;
$L__BB0_247:
	shr.u32 	%r3358, %r7130, 30;
	shf.l.wrap.b32 	%r3359, %r7131, %r7130, 2;
	shl.b32 	%r3360, %r7131, 2;
	shr.u32 	%r3361, %r3359, 31;
	add.s32 	%r3362, %r3361, %r3358;
	neg.s32 	%r3363, %r3362;
	setp.lt.s32 	%p245, %r409, 0;
	selp.b32 	%r7132, %r3363, %r3362, %p245;
	xor.b32  	%r3364, %r3359, %r409;
	shr.s32 	%r3365, %r3359, 31;
	xor.b32  	%r3366, %r3365, %r3359;
	xor.b32  	%r3367, %r3365, %r3360;
	cvt.u64.u32 	%rd943, %r3366;
	shl.b64 	%rd944, %rd943, 32;
	cvt.u64.u32 	%rd945, %r3367;
	or.b64  	%rd946, %rd944, %rd945;
	cvt.rn.f64.s64 	%fd61, %rd946;
	mul.f64 	%fd62, %fd61, 0d3BF921FB54442D19;
	cvt.rn.f32.f64 	%f1532, %fd62;
	neg.f32 	%f1533, %f1532;
	setp.lt.s32 	%p246, %r3364, 0;
	selp.f32 	%f4534, %f1533, %f1532, %p246;
	bra.uni 	$L__BB0_249;
$L__BB0_248:
	mov.f32 	%f1534, 0f00000000;
	mul.rn.f32 	%f4534, %f152, %f1534;
	mov.b32 	%r7132, 0;
$L__BB0_249:
	setp.ltu.f32 	%p247, %f154, 0f47CE4780;
	mul.rn.f32 	%f1535, %f4534, %f4534;
	and.b32  	%r3369, %r7132, 1;
	setp.eq.b32 	%p248, %r3369, 1;
	selp.f32 	%f1536, 0f3F800000, %f4534, %p248;
	fma.rn.f32 	%f1537, %f1535, %f1536, 0f00000000;
	fma.rn.f32 	%f1538, %f1535, 0f37CBAC00, 0fBAB607ED;
	selp.f32 	%f1539, %f1538, 0fB94D4153, %p248;
	selp.f32 	%f1540, 0f3D2AAABB, 0f3C0885E4, %p248;
	fma.rn.f32 	%f1541, %f1539, %f1535, %f1540;
	selp.f32 	%f1542, 0fBEFFFFFF, 0fBE2AAAA8, %p248;
	fma.rn.f32 	%f1543, %f1541, %f1535, %f1542;
	fma.rn.f32 	%f1544, %f1543, %f1537, %f1536;
	and.b32  	%r3370, %r7132, 2;
	setp.eq.s32 	%p249, %r3370, 0;
	mov.f32 	%f1545, 0f00000000;
	sub.f32 	%f1546, %f1545, %f1544;
	selp.f32 	%f158, %f1544, %f1546, %p249;
	@%p247 bra 	$L__BB0_257;
	setp.eq.f32 	%p250, %f154, 0f7F800000;
	@%p250 bra 	$L__BB0_256;
	mov.b32 	%r422, %f152;
	shl.b32 	%r3372, %r422, 8;
	or.b32  	%r423, %r3372, -2147483648;
	mov.b64 	%rd2843, 0;
	mov.b32 	%r7133, 0;
$L__BB0_252:
	.pragma "nounroll";
	mul.wide.u32 	%rd948, %r7133, 4;
	mov.u64 	%rd949, __cudart_i2opi_f;
	add.s64 	%rd950, %rd949, %rd948;
	ld.global.nc.u32 	%r3373, [%rd950];
	mad.wide.u32 	%rd951, %r3373, %r423, %rd2843;
	shr.u64 	%rd2843, %rd951, 32;
	add.s64 	%rd952, %rd1, %rd948;
	st.local.u32 	[%rd952], %rd951;
	add.s32 	%r7133, %r7133, 1;
	setp.ne.s32 	%p251, %r7133, 6;
	@%p251 bra 	$L__BB0_252;
	shr.u32 	%r3374, %r422, 23;
	st.local.u32 	[%rd1+24], %rd2843;
	and.b32  	%r426, %r3374, 31;
	and.b32  	%r3375, %r3374, 224;
	add.s32 	%r3376, %r3375, -128;
	shr.u32 	%r3377, %r3376, 5;
	mul.wide.u32 	%rd953, %r3377, 4;
	sub.s64 	%rd102, %rd1, %rd953;
	ld.local.u32 	%r7134, [%rd102+24];
	ld.local.u32 	%r7135, [%rd102+20];
	setp.eq.s32 	%p252, %r426, 0;
	@%p252 bra 	$L__BB0_255;
	shf.l.wrap.b32 	%r7134, %r7135, %r7134, %r426;
	ld.local.u32 	%r3378, [%rd102+16];
	shf.l.wrap.b32 	%r7135, %r3378, %r7135, %r426;
$L__BB0_255:
	shr.u32 	%r3379, %r7134, 30;
	shf.l.wrap.b32 	%r3380, %r7135, %r7134, 2;
	shl.b32 	%r3381, %r7135, 2;
	shr.u32 	%r3382, %r3380, 31;
	add.s32 	%r3383, %r3382, %r3379;
	neg.s32 	%r3384, %r3383;
	setp.lt.s32 	%p253, %r422, 0;
	selp.b32 	%r7136, %r3384, %r3383, %p253;
	xor.b32  	%r3385, %r3380, %r422;
	shr.s32 	%r3386, %r3380, 31;
	xor.b32  	%r3387, %r3386, %r3380;
	xor.b32  	%r3388, %r3386, %r3381;
	cvt.u64.u32 	%rd954, %r3387;
	shl.b64 	%rd955, %rd954, 32;
	cvt.u64.u32 	%rd956, %r3388;
	or.b64  	%rd957, %rd955, %rd956;
	cvt.rn.f64.s64 	%fd63, %rd957;
	mul.f64 	%fd64, %fd63, 0d3BF921FB54442D19;
	cvt.rn.f32.f64 	%f1547, %fd64;
	neg.f32 	%f1548, %f1547;
	setp.lt.s32 	%p254, %r3385, 0;
	selp.f32 	%f4535, %f1548, %f1547, %p254;
	bra.uni 	$L__BB0_257;
$L__BB0_256:
	mov.f32 	%f1549, 0f00000000;
	mul.rn.f32 	%f4535, %f152, %f1549;
	mov.b32 	%r7136, 0;
$L__BB0_257:
	add.s32 	%r3390, %r7136, 1;
	mul.rn.f32 	%f1550, %f4535, %f4535;
	and.b32  	%r3391, %r7136, 1;
	setp.eq.b32 	%p255, %r3391, 1;
	selp.f32 	%f1551, %f4535, 0f3F800000, %p255;
	fma.rn.f32 	%f1552, %f1550, %f1551, 0f00000000;
	fma.rn.f32 	%f1553, %f1550, 0f37CBAC00, 0fBAB607ED;
	selp.f32 	%f1554, 0fB94D4153, %f1553, %p255;
	selp.f32 	%f1555, 0f3C0885E4, 0f3D2AAABB, %p255;
	fma.rn.f32 	%f1556, %f1554, %f1550, %f1555;
	selp.f32 	%f1557, 0fBE2AAAA8, 0fBEFFFFFF, %p255;
	fma.rn.f32 	%f1558, %f1556, %f1550, %f1557;
	fma.rn.f32 	%f1559, %f1558, %f1552, %f1551;
	and.b32  	%r3392, %r3390, 2;
	setp.eq.s32 	%p256, %r3392, 0;
	mov.f32 	%f1560, 0f00000000;
	sub.f32 	%f1561, %f1560, %f1559;
	selp.f32 	%f1562, %f1559, %f1561, %p256;
	fma.rn.f32 	%f162, %f158, %f1562, %f152;
	mul.f32 	%f1563, %f162, 0f3F22F983;
	cvt.rni.s32.f32 	%r7144, %f1563;
	cvt.rn.f32.s32 	%f1564, %r7144;
	fma.rn.f32 	%f1565, %f1564, 0fBFC90FDA, %f162;
	fma.rn.f32 	%f1566, %f1564, 0fB3A22168, %f1565;
	fma.rn.f32 	%f4537, %f1564, 0fA7C234C5, %f1566;
	abs.f32 	%f164, %f162;
	setp.ltu.f32 	%p257, %f164, 0f47CE4780;
	mov.u32 	%r7140, %r7144;
	mov.f32 	%f4536, %f4537;
	@%p257 bra 	$L__BB0_265;
	setp.eq.f32 	%p258, %f164, 0f7F800000;
	@%p258 bra 	$L__BB0_264;
	mov.b32 	%r436, %f162;
	shl.b32 	%r3394, %r436, 8;
	or.b32  	%r437, %r3394, -2147483648;
	mov.b64 	%rd2844, 0;
	mov.b32 	%r7137, 0;
$L__BB0_260:
	.pragma "nounroll";
	mul.wide.u32 	%rd959, %r7137, 4;
	mov.u64 	%rd960, __cudart_i2opi_f;
	add.s64 	%rd961, %rd960, %rd959;
	ld.global.nc.u32 	%r3395, [%rd961];
	mad.wide.u32 	%rd962, %r3395, %r437, %rd2844;
	shr.u64 	%rd2844, %rd962, 32;
	add.s64 	%rd963, %rd2, %rd959;
	st.local.u32 	[%rd963], %rd962;
	add.s32 	%r7137, %r7137, 1;
	setp.ne.s32 	%p259, %r7137, 6;
	@%p259 bra 	$L__BB0_260;
	shr.u32 	%r3396, %r436, 23;
	st.local.u32 	[%rd2+24], %rd2844;
	and.b32  	%r440, %r3396, 31;
	and.b32  	%r3397, %r3396, 224;
	add.s32 	%r3398, %r3397, -128;
	shr.u32 	%r3399, %r3398, 5;
	mul.wide.u32 	%rd964, %r3399, 4;
	sub.s64 	%rd105, %rd2, %rd964;
	ld.local.u32 	%r7138, [%rd105+24];
	ld.local.u32 	%r7139, [%rd105+20];
	setp.eq.s32 	%p260, %r440, 0;
	@%p260 bra 	$L__BB0_263;
	shf.l.wrap.b32 	%r7138, %r7139, %r7138, %r440;
	ld.local.u32 	%r3400, [%rd105+16];
	shf.l.wrap.b32 	%r7139, %r3400, %r7139, %r440;
$L__BB0_263:
	shr.u32 	%r3401, %r7138, 30;
	shf.l.wrap.b32 	%r3402, %r7139, %r7138, 2;
	shl.b32 	%r3403, %r7139, 2;
	shr.u32 	%r3404, %r3402, 31;
	add.s32 	%r3405, %r3404, %r3401;
	neg.s32 	%r3406, %r3405;
	setp.lt.s32 	%p261, %r436, 0;
	selp.b32 	%r7140, %r3406, %r3405, %p261;
	xor.b32  	%r3407, %r3402, %r436;
	shr.s32 	%r3408, %r3402, 31;
	xor.b32  	%r3409, %r3408, %r3402;
	xor.b32  	%r3410, %r3408, %r3403;
	cvt.u64.u32 	%rd965, %r3409;
	shl.b64 	%rd966, %rd965, 32;
	cvt.u64.u32 	%rd967, %r3410;
	or.b64  	%rd968, %rd966, %rd967;
	cvt.rn.f64.s64 	%fd65, %rd968;
	mul.f64 	%fd66, %fd65, 0d3BF921FB54442D19;
	cvt.rn.f32.f64 	%f1567, %fd66;
	neg.f32 	%f1568, %f1567;
	setp.lt.s32 	%p262, %r3407, 0;
	selp.f32 	%f4536, %f1568, %f1567, %p262;
	bra.uni 	$L__BB0_265;
$L__BB0_264:
	mov.f32 	%f1569, 0f00000000;
	mul.rn.f32 	%f4536, %f162, %f1569;
	mov.b32 	%r7140, 0;
$L__BB0_265:
	setp.ltu.f32 	%p263, %f164, 0f47CE4780;
	mul.rn.f32 	%f1570, %f4536, %f4536;
	and.b32  	%r3412, %r7140, 1;
	setp.eq.b32 	%p264, %r3412, 1;
	selp.f32 	%f1571, 0f3F800000, %f4536, %p264;
	fma.rn.f32 	%f1572, %f1570, %f1571, 0f00000000;
	fma.rn.f32 	%f1573, %f1570, 0f37CBAC00, 0fBAB607ED;
	selp.f32 	%f1574, %f1573, 0fB94D4153, %p264;
	selp.f32 	%f1575, 0f3D2AAABB, 0f3C0885E4, %p264;
	fma.rn.f32 	%f1576, %f1574, %f1570, %f1575;
	selp.f32 	%f1577, 0fBEFFFFFF, 0fBE2AAAA8, %p264;
	fma.rn.f32 	%f1578, %f1576, %f1570, %f1577;
	fma.rn.f32 	%f1579, %f1578, %f1572, %f1571;
	and.b32  	%r3413, %r7140, 2;
	setp.eq.s32 	%p265, %r3413, 0;
	mov.f32 	%f1580, 0f00000000;
	sub.f32 	%f1581, %f1580, %f1579;
	selp.f32 	%f168, %f1579, %f1581, %p265;
	@%p263 bra 	$L__BB0_273;
	setp.eq.f32 	%p266, %f164, 0f7F800000;
	@%p266 bra 	$L__BB0_272;
	mov.b32 	%r449, %f162;
	shl.b32 	%r3415, %r449, 8;
	or.b32  	%r450, %r3415, -2147483648;
	mov.b64 	%rd2845, 0;
	mov.b32 	%r7141, 0;
$L__BB0_268:
	.pragma "nounroll";
	mul.wide.u32 	%rd970, %r7141, 4;
	mov.u64 	%rd971, __cudart_i2opi_f;
	add.s64 	%rd972, %rd971, %rd970;
	ld.global.nc.u32 	%r3416, [%rd972];
	mad.wide.u32 	%rd973, %r3416, %r450, %rd2845;
	shr.u64 	%rd2845, %rd973, 32;
	add.s64 	%rd974, %rd1, %rd970;
	st.local.u32 	[%rd974], %rd973;
	add.s32 	%r7141, %r7141, 1;
	setp.ne.s32 	%p267, %r7141, 6;
	@%p267 bra 	$L__BB0_268;
	shr.u32 	%r3417, %r449, 23;
	st.local.u32 	[%rd1+24], %rd2845;
	and.b32  	%r453, %r3417, 31;
	and.b32  	%r3418, %r3417, 224;
	add.s32 	%r3419, %r3418, -128;
	shr.u32 	%r3420, %r3419, 5;
	mul.wide.u32 	%rd975, %r3420, 4;
	sub.s64 	%rd108, %rd1, %rd975;
	ld.local.u32 	%r7142, [%rd108+24];
	ld.local.u32 	%r7143, [%rd108+20];
	setp.eq.s32 	%p268, %r453, 0;
	@%p268 bra 	$L__BB0_271;
	shf.l.wrap.b32 	%r7142, %r7143, %r7142, %r453;
	ld.local.u32 	%r3421, [%rd108+16];
	shf.l.wrap.b32 	%r7143, %r3421, %r7143, %r453;
$L__BB0_271:
	shr.u32 	%r3422, %r7142, 30;
	shf.l.wrap.b32 	%r3423, %r7143, %r7142, 2;
	shl.b32 	%r3424, %r7143, 2;
	shr.u32 	%r3425, %r3423, 31;
	add.s32 	%r3426, %r3425, %r3422;
	neg.s32 	%r3427, %r3426;
	setp.lt.s32 	%p269, %r449, 0;
	selp.b32 	%r7144, %r3427, %r3426, %p269;
	xor.b32  	%r3428, %r3423, %r449;
	shr.s32 	%r3429, %r3423, 31;
	xor.b32  	%r3430, %r3429, %r3423;
	xor.b32  	%r3431, %r3429, %r3424;
	cvt.u64.u32 	%rd976, %r3430;
	shl.b64 	%rd977, %rd976, 32;
	cvt.u64.u32 	%rd978, %r3431;
	or.b64  	%rd979, %rd977, %rd978;
	cvt.rn.f64.s64 	%fd67, %rd979;
	mul.f64 	%fd68, %fd67, 0d3BF921FB54442D19;
	cvt.rn.f32.f64 	%f1582, %fd68;
	neg.f32 	%f1583, %f1582;
	setp.lt.s32 	%p270, %r3428, 0;
	selp.f32 	%f4537, %f1583, %f1582, %p270;
	bra.uni 	$L__BB0_273;
$L__BB0_272:
	mov.f32 	%f1584, 0f00000000;
	mul.rn.f32 	%f4537, %f162, %f1584;
	mov.b32 	%r7144, 0;
$L__BB0_273:
	add.s32 	%r3433, %r7144, 1;
	mul.rn.f32 	%f1585, %f4537, %f4537;
	and.b32  	%r3434, %r7144, 1;
	setp.eq.b32 	%p271, %r3434, 1;
	selp.f32 	%f1586, %f4537, 0f3F800000, %p271;
	fma.rn.f32 	%f1587, %f1585, %f1586, 0f00000000;
	fma.rn.f32 	%f1588, %f1585, 0f37CBAC00, 0fBAB607ED;
	selp.f32 	%f1589, 0fB94D4153, %f1588, %p271;
	selp.f32 	%f1590, 0f3C0885E4, 0f3D2AAABB, %p271;
	fma.rn.f32 	%f1591, %f1589, %f1585, %f1590;
	selp.f32 	%f1592, 0fBE2AAAA8, 0fBEFFFFFF, %p271;
	fma.rn.f32 	%f1593, %f1591, %f1585, %f1592;
	fma.rn.f32 	%f1594, %f1593, %f1587, %f1586;
	and.b32  	%r3435, %r3433, 2;
	setp.eq.s32 	%p272, %r3435, 0;
	mov.f32 	%f1595, 0f00000000;
	sub.f32 	%f1596, %f1595, %f1594;
	selp.f32 	%f1597, %f1594, %f1596, %p272;
	fma.rn.f32 	%f172, %f168, %f1597, %f162;
	mul.f32 	%f1598, %f172, 0f3F22F983;
	cvt.rni.s32.f32 	%r7152, %f1598;
	cvt.rn.f32.s32 	%f1599, %r7152;
	fma.rn.f32 	%f1600, %f1599, 0fBFC90FDA, %f172;
	fma.rn.f32 	%f1601, %f1599, 0fB3A22168, %f1600;
	fma.rn.f32 	%f4539, %f1599, 0fA7C234C5, %f1601;
	abs.f32 	%f174, %f172;
	setp.ltu.f32 	%p273, %f174, 0f47CE4780;
	mov.u32 	%r7148, %r7152;
	mov.f32 	%f4538, %f4539;
	@%p273 bra 	$L__BB0_281;
	setp.eq.f32 	%p274, %f174, 0f7F800000;
	@%p274 bra 	$L__BB0_280;
	mov.b32 	%r463, %f172;
	shl.b32 	%r3437, %r463, 8;
	or.b32  	%r464, %r3437, -2147483648;
	mov.b64 	%rd2846, 0;
	mov.b32 	%r7145, 0;
$L__BB0_276:
	.pragma "nounroll";
	mul.wide.u32 	%rd981, %r7145, 4;
	mov.u64 	%rd982, __cudart_i2opi_f;
	add.s64 	%rd983, %rd982, %rd981;
	ld.global.nc.u32 	%r3438, [%rd983];
	mad.wide.u32 	%rd984, %r3438, %r464, %rd2846;
	shr.u64 	%rd2846, %rd984, 32;
	add.s64 	%rd985, %rd2, %rd981;
	st.local.u32 	[%rd985], %rd984;
	add.s32 	%r7145, %r7145, 1;
	setp.ne.s32 	%p275, %r7145, 6;
	@%p275 bra 	$L__BB0_276;
	shr.u32 	%r3439, %r463, 23;
	st.local.u32 	[%rd2+24], %rd2846;
	and.b32  	%r467, %r3439, 31;
	and.b32  	%r3440, %r3439, 224;
	add.s32 	%r3441, %r3440, -128;
	shr.u32 	%r3442, %r3441, 5;
	mul.wide.u32 	%rd986, %r3442, 4;
	sub.s64 	%rd111, %rd2, %rd986;
	ld.local.u32 	%r7146, [%rd111+24];
	ld.local.u32 	%r7147, [%rd111+20];
	setp.eq.s32 	%p276, %r467, 0;
	@%p276 bra 	$L__BB0_279;
	shf.l.wrap.b32 	%r7146, %r7147, %r7146, %r467;
	ld.local.u32 	%r3443, [%rd111+16];
	shf.l.wrap.b32 	%r7147, %r3443, %r7147, %r467;
$L__BB0_279:
	shr.u32 	%r3444, %r7146, 30;
	shf.l.wrap.b32 	%r3445, %r7147, %r7146, 2;
	shl.b32 	%r3446, %r7147, 2;
	shr.u32 	%r3447, %r3445, 31;
	add.s32 	%r3448, %r3447, %r3444;
	neg.s32 	%r3449, %r3448;
	setp.lt.s32 	%p277, %r463, 0;
	selp.b32 	%r7148, %r3449, %r3448, %p277;
	xor.b32  	%r3450, %r3445, %r463;
	shr.s32 	%r3451, %r3445, 31;
	xor.b32  	%r3452, %r3451, %r3445;
	xor.b32  	%r3453, %r3451, %r3446;
	cvt.u64.u32 	%rd987, %r3452;
	shl.b64 	%rd988, %rd987, 32;
	cvt.u64.u32 	%rd989, %r3453;
	or.b64  	%rd990, %rd988, %rd989;
	cvt.rn.f64.s64 	%fd69, %rd990;
	mul.f64 	%fd70, %fd69, 0d3BF921FB54442D19;
	cvt.rn.f32.f64 	%f1602, %fd70;
	neg.f32 	%f1603, %f1602;
	setp.lt.s32 	%p278, %r3450, 0;
	selp.f32 	%f4538, %f1603, %f1602, %p278;
	bra.uni 	$L__BB0_281;
$L__BB0_280:
	mov.f32 	%f1604, 0f00000000;
	mul.rn.f32 	%f4538, %f172, %f1604;
	mov.b32 	%r7148, 0;
$L__BB0_281:
	setp.ltu.f32 	%p279, %f174, 0f47CE4780;
	mul.rn.f32 	%f1605, %f4538, %f4538;
	and.b32  	%r3455, %r7148, 1;
	setp.eq.b32 	%p280, %r3455, 1;
	selp.f32 	%f1606, 0f3F800000, %f4538, %p280;
	fma.rn.f32 	%f1607, %f1605, %f1606, 0f00000000;
	fma.rn.f32 	%f1608, %f1605, 0f37CBAC00, 0fBAB607ED;
	selp.f32 	%f1609, %f1608, 0fB94D4153, %p280;
	selp.f32 	%f1610, 0f3D2AAABB, 0f3C0885E4, %p280;
	fma.rn.f32 	%f1611, %f1609, %f1605, %f1610;
	selp.f32 	%f1612, 0fBEFFFFFF, 0fBE2AAAA8, %p280;
	fma.rn.f32 	%f1613, %f1611, %f1605, %f1612;
	fma.rn.f32 	%f1614, %f1613, %f1607, %f1606;
	and.b32  	%r3456, %r7148, 2;
	setp.eq.s32 	%p281, %r3456, 0;
	mov.f32 	%f1615, 0f00000000;
	sub.f32 	%f1616, %f1615, %f1614;
	selp.f32 	%f178, %f1614, %f1616, %p281;
	@%p279 bra 	$L__BB0_289;
	setp.eq.f32 	%p282, %f174, 0f7F800000;
	@%p282 bra 	$L__BB0_288;
	mov.b32 	%r476, %f172;
	shl.b32 	%r3458, %r476, 8;
	or.b32  	%r477, %r3458, -2147483648;
	mov.b64 	%rd2847, 0;
	mov.b32 	%r7149, 0;
$L__BB0_284:
	.pragma "nounroll";
	mul.wide.u32 	%rd992, %r7149, 4;
	mov.u64 	%rd993, __cudart_i2opi_f;
	add.s64 	%rd994, %rd993, %rd992;
	ld.global.nc.u32 	%r3459, [%rd994];
	mad.wide.u32 	%rd995, %r3459, %r477, %rd2847;
	shr.u64 	%rd2847, %rd995, 32;
	add.s64 	%rd996, %rd1, %rd992;
	st.local.u32 	[%rd996], %rd995;
	add.s32 	%r7149, %r7149, 1;
	setp.ne.s32 	%p283, %r7149, 6;
	@%p283 bra 	$L__BB0_284;
	shr.u32 	%r3460, %r476, 23;
	st.local.u32 	[%rd1+24], %rd2847;
	and.b32  	%r480, %r3460, 31;
	and.b32  	%r3461, %r3460, 224;
	add.s32 	%r3462, %r3461, -128;
	shr.u32 	%r3463, %r3462, 5;
	mul.wide.u32 	%rd997, %r3463, 4;
	sub.s64 	%rd114, %rd1, %rd997;
	ld.local.u32 	%r7150, [%rd114+24];
	ld.local.u32 	%r7151, [%rd114+20];
	setp.eq.s32 	%p284, %r480, 0;
	@%p284 bra 	$L__BB0_287;
	shf.l.wrap.b32 	%r7150, %r7151, %r7150, %r480;
	ld.local.u32 	%r3464, [%rd114+16];
	shf.l.wrap.b32 	%r7151, %r3464, %r7151, %r480;
$L__BB0_287:
	shr.u32 	%r3465, %r7150, 30;
	shf.l.wrap.b32 	%r3466, %r7151, %r7150, 2;
	shl.b32 	%r3467, %r7151, 2;
	shr.u32 	%r3468, %r3466, 31;
	add.s32 	%r3469, %r3468, %r3465;
	neg.s32 	%r3470, %r3469;
	setp.lt.s32 	%p285, %r476, 0;
	selp.b32 	%r7152, %r3470, %r3469, %p285;
	xor.b32  	%r3471, %r3466, %r476;
	shr.s32 	%r3472, %r3466, 31;
	xor.b32  	%r3473, %r3472, %r3466;
	xor.b32  	%r3474, %r3472, %r3467;
	cvt.u64.u32 	%rd998, %r3473;
	shl.b64 	%rd999, %rd998, 32;
	cvt.u64.u32 	%rd1000, %r3474;
	or.b64  	%rd1001, %rd999, %rd1000;
	cvt.rn.f64.s64 	%fd71, %rd1001;
	mul.f64 	%fd72, %fd71, 0d3BF921FB54442D19;
	cvt.rn.f32.f64 	%f1617, %fd72;
	neg.f32 	%f1618, %f1617;
	setp.lt.s32 	%p286, %r3471, 0;
	selp.f32 	%f4539, %f1618, %f1617, %p286;
	bra.uni 	$L__BB0_289;
$L__BB0_288:
	mov.f32 	%f1619, 0f00000000;
	mul.rn.f32 	%f4539, %f172, %f1619;
	mov.b32 	%r7152, 0;
$L__BB0_289:
	add.s32 	%r3476, %r7152, 1;
	mul.rn.f32 	%f1620, %f4539, %f4539;
	and.b32  	%r3477, %r7152, 1;
	setp.eq.b32 	%p287, %r3477, 1;
	selp.f32 	%f1621, %f4539, 0f3F800000, %p287;
	fma.rn.f32 	%f1622, %f1620, %f1621, 0f00000000;
	fma.rn.f32 	%f1623, %f1620, 0f37CBAC00, 0fBAB607ED;
	selp.f32 	%f1624, 0fB94D4153, %f1623, %p287;
	selp.f32 	%f1625, 0f3C0885E4, 0f3D2AAABB, %p287;
	fma.rn.f32 	%f1626, %f1624, %f1620, %f1625;
	selp.f32 	%f1627, 0fBE2AAAA8, 0fBEFFFFFF, %p287;
	fma.rn.f32 	%f1628, %f1626, %f1620, %f1627;
	fma.rn.f32 	%f1629, %f1628, %f1622, %f1621;
	and.b32  	%r3478, %r3476, 2;
	setp.eq.s32 	%p288, %r3478, 0;
	mov.f32 	%f1630, 0f00000000;
	sub.f32 	%f1631, %f1630, %f1629;
	selp.f32 	%f1632, %f1629, %f1631, %p288;
	fma.rn.f32 	%f182, %f178, %f1632, %f172;
	mul.f32 	%f1633, %f182, 0f3F22F983;
	cvt.rni.s32.f32 	%r7160, %f1633;
	cvt.rn.f32.s32 	%f1634, %r7160;
	fma.rn.f32 	%f1635, %f1634, 0fBFC90FDA, %f182;
	fma.rn.f32 	%f1636, %f1634, 0fB3A22168, %f1635;
	fma.rn.f32 	%f4541, %f1634, 0fA7C234C5, %f1636;
	abs.f32 	%f184, %f182;
	setp.ltu.f32 	%p289, %f184, 0f47CE4780;
	mov.u32 	%r7156, %r7160;
	mov.f32 	%f4540, %f4541;
	@%p289 bra 	$L__BB0_297;
	setp.eq.f32 	%p290, %f184, 0f7F800000;
	@%p290 bra 	$L__BB0_296;
	mov.b32 	%r490, %f182;
	shl.b32 	%r3480, %r490, 8;
	or.b32  	%r491, %r3480, -2147483648;
	mov.b64 	%rd2848, 0;
	mov.b32 	%r7153, 0;
$L__BB0_292:
	.pragma "nounroll";
	mul.wide.u32 	%rd1003, %r7153, 4;
	mov.u64 	%rd1004, __cudart_i2opi_f;
	add.s64 	%rd1005, %rd1004, %rd1003;
	ld.global.nc.u32 	%r3481, [%rd1005];
	mad.wide.u32 	%rd1006, %r3481, %r491, %rd2848;
	shr.u64 	%rd2848, %rd1006, 32;
	add.s64 	%rd1007, %rd2, %rd1003;
	st.local.u32 	[%rd1007], %rd1006;
	add.s32 	%r7153, %r7153, 1;
	setp.ne.s32 	%p291, %r7153, 6;
	@%p291 bra 	$L__BB0_292;
	shr.u32 	%r3482, %r490, 23;
	st.local.u32 	[%rd2+24], %rd2848;
	and.b32  	%r494, %r3482, 31;
	and.b32  	%r3483, %r3482, 224;
	add.s32 	%r3484, %r3483, -128;
	shr.u32 	%r3485, %r3484, 5;
	mul.wide.u32 	%rd1008, %r3485, 4;
	sub.s64 	%rd117, %rd2, %rd1008;
	ld.local.u32 	%r7154, [%rd117+24];
	ld.local.u32 	%r7155, [%rd117+20];
	setp.eq.s32 	%p292, %r494, 0;
	@%p292 bra 	$L__BB0_295;
	shf.l.wrap.b32 	%r7154, %r7155, %r7154, %r494;
	ld.local.u32 	%r3486, [%rd117+16];
	shf.l.wrap.b32 	%r7155, %r3486, %r7155, %r494;
$L__BB0_295:
	shr.u32 	%r3487, %r7154, 30;
	shf.l.wrap.b32 	%r3488, %r7155, %r7154, 2;
	shl.b32 	%r3489, %r7155, 2;
	shr.u32 	%r3490, %r3488, 31;
	add.s32 	%r3491, %r3490, %r3487;
	neg.s32 	%r3492, %r3491;
	setp.lt.s32 	%p293, %r490, 0;
	selp.b32 	%r7156, %r3492, %r3491, %p293;
	xor.b32  	%r3493, %r3488, %r490;
	shr.s32 	%r3494, %r3488, 31;
	xor.b32  	%r3495, %r3494, %r3488;
	xor.b32  	%r3496, %r3494, %r3489;
	cvt.u64.u32 	%rd1009, %r3495;
	shl.b64 	%rd1010, %rd1009, 32;
	cvt.u64.u32 	%rd1011, %r3496;
	or.b64  	%rd1012, %rd1010, %rd1011;
	cvt.rn.f64.s64 	%fd73, %rd1012;
	mul.f64 	%fd74, %fd73, 0d3BF921FB54442D19;
	cvt.rn.f32.f64 	%f1637, %fd74;
	neg.f32 	%f1638, %f1637;
	setp.lt.s32 	%p294, %r3493, 0;
	selp.f32 	%f4540, %f1638, %f1637, %p294;
	bra.uni 	$L__BB0_297;
$L__BB0_296:
	mov.f32 	%f1639, 0f00000000;
	mul.rn.f32 	%f4540, %f182, %f1639;
	mov.b32 	%r7156, 0;
$L__BB0_297:
	setp.ltu.f32 	%p295, %f184, 0f47CE4780;
	mul.rn.f32 	%f1640, %f4540, %f4540;
	and.b32  	%r3498, %r7156, 1;
	setp.eq.b32 	%p296, %r3498, 1;
	selp.f32 	%f1641, 0f3F800000, %f4540, %p296;
	fma.rn.f32 	%f1642, %f1640, %f1641, 0f00000000;
	fma.rn.f32 	%f1643, %f1640, 0f37CBAC00, 0fBAB607ED;
	selp.f32 	%f1644, %f1643, 0fB94D4153, %p296;
	selp.f32 	%f1645, 0f3D2AAABB, 0f3C0885E4, %p296;
	fma.rn.f32 	%f1646, %f1644, %f1640, %f1645;
	selp.f32 	%f1647, 0fBEFFFFFF, 0fBE2AAAA8, %p296;
	fma.rn.f32 	%f1648, %f1646, %f1640, %f1647;
	fma.rn.f32 	%f1649, %f1648, %f1642, %f1641;
	and.b32  	%r3499, %r7156, 2;
	setp.eq.s32 	%p297, %r3499, 0;
	mov.f32 	%f1650, 0f00000000;
	sub.f32 	%f1651, %f1650, %f1649;
	selp.f32 	%f188, %f1649, %f1651, %p297;
	@%p295 bra 	$L__BB0_305;
	setp.eq.f32 	%p298, %f184, 0f7F800000;
	@%p298 bra 	$L__BB0_304;
	mov.b32 	%r503, %f182;
	shl.b32 	%r3501, %r503, 8;
	or.b32  	%r504, %r3501, -2147483648;
	mov.b64 	%rd2849, 0;
	mov.b32 	%r7157, 0;
$L__BB0_300:
	.pragma "nounroll";
	mul.wide.u32 	%rd1014, %r7157, 4;
	mov.u64 	%rd1015, __cudart_i2opi_f;
	add.s64 	%rd1016, %rd1015, %rd1014;
	ld.global.nc.u32 	%r3502, [%rd1016];
	mad.wide.u32 	%rd1017, %r3502, %r504, %rd2849;
	shr.u64 	%rd2849, %rd1017, 32;
	add.s64 	%rd1018, %rd1, %rd1014;
	st.local.u32 	[%rd1018], %rd1017;
	add.s32 	%r7157, %r7157, 1;
	setp.ne.s32 	%p299, %r7157, 6;
	@%p299 bra 	$L__BB0_300;
	shr.u32 	%r3503, %r503, 23;
	st.local.u32 	[%rd1+24], %rd2849;
	and.b32  	%r507, %r3503, 31;
	and.b32  	%r3504, %r3503, 224;
	add.s32 	%r3505, %r3504, -128;
	shr.u32 	%r3506, %r3505, 5;
	mul.wide.u32 	%rd1019, %r3506, 4;
	sub.s64 	%rd120, %rd1, %rd1019;
	ld.local.u32 	%r7158, [%rd120+24];
	ld.local.u32 	%r7159, [%rd120+20];
	setp.eq.s32 	%p300, %r507, 0;
	@%p300 bra 	$L__BB0_303;
	shf.l.wrap.b32 	%r7158, %r7159, %r7158, %r507;
	ld.local.u32 	%r3507, [%rd120+16];
	shf.l.wrap.b32 	%r7159, %r3507, %r7159, %r507;
$L__BB0_303:
	shr.u32 	%r3508, %r7158, 30;
	shf.l.wrap.b32 	%r3509, %r7159, %r7158, 2;
	shl.b32 	%r3510, %r7159, 2;
	shr.u32 	%r3511, %r3509, 31;
	add.s32 	%r3512, %r3511, %r3508;
	neg.s32 	%r3513, %r3512;
	setp.lt.s32 	%p301, %r503, 0;
	selp.b32 	%r7160, %r3513, %r3512, %p301;
	xor.b32  	%r3514, %r3509, %r503;
	shr.s32 	%r3515, %r3509, 31;
	xor.b32  	%r3516, %r3515, %r3509;
	xor.b32  	%r3517, %r3515, %r3510;
	cvt.u64.u32 	%rd1020, %r3516;
	shl.b64 	%rd1021, %rd1020, 32;
	cvt.u64.u32 	%rd1022, %r3517;
	or.b64  	%rd1023, %rd1021, %rd1022;
	cvt.rn.f64.s64 	%fd75, %rd1023;
	mul.f64 	%fd76, %fd75, 0d3BF921FB54442D19;
	cvt.rn.f32.f64 	%f1652, %fd76;
	neg.f32 	%f1653, %f1652;
	setp.lt.s32 	%p302, %r3514, 0;
	selp.f32 	%f4541, %f1653, %f1652, %p302;
	bra.uni 	$L__BB0_305;
$L__BB0_304:
	mov.f32 	%f1654, 0f00000000;
	mul.rn.f32 	%f4541, %f182, %f1654;
	mov.b32 	%r7160, 0;
$L__BB0_305:
	add.s32 	%r3519, %r7160, 1;
	mul.rn.f32 	%f1655, %f4541, %f4541;
	and.b32  	%r3520, %r7160, 1;
	setp.eq.b32 	%p303, %r3520, 1;
	selp.f32 	%f1656, %f4541, 0f3F800000, %p303;
	fma.rn.f32 	%f1657, %f1655, %f1656, 0f00000000;
	fma.rn.f32 	%f1658, %f1655, 0f37CBAC00, 0fBAB607ED;
	selp.f32 	%f1659, 0fB94D4153, %f1658, %p303;
	selp.f32 	%f1660, 0f3C0885E4, 0f3D2AAABB, %p303;
	fma.rn.f32 	%f1661, %f1659, %f1655, %f1660;
	selp.f32 	%f1662, 0fBE2AAAA8, 0fBEFFFFFF, %p303;
	fma.rn.f32 	%f1663, %f1661, %f1655, %f1662;
	fma.rn.f32 	%f1664, %f1663, %f1657, %f1656;
	and.b32  	%r3521, %r3519, 2;
	setp.eq.s32 	%p304, %r3521, 0;
	mov.f32 	%f1665, 0f00000000;
	sub.f32 	%f1666, %f1665, %f1664;
	selp.f32 	%f1667, %f1664, %f1666, %p304;
	fma.rn.f32 	%f192, %f188, %f1667, %f182;
	mul.f32 	%f1668, %f192, 0f3F22F983;
	cvt.rni.s32.f32 	%r7168, %f1668;
	cvt.rn.f32.s32 	%f1669, %r7168;
	fma.rn.f32 	%f1670, %f1669, 0fBFC90FDA, %f192;
	fma.rn.f32 	%f1671, %f1669, 0fB3A22168, %f1670;
	fma.rn.f32 	%f4543, %f1669, 0fA7C234C5, %f1671;
	abs.f32 	%f194, %f192;
	setp.ltu.f32 	%p305, %f194, 0f47CE4780;
	mov.u32 	%r7164, %r7168;
	mov.f32 	%f4542, %f4543;
	@%p305 bra 	$L__BB0_313;
	setp.eq.f32 	%p306, %f194, 0f7F800000;
	@%p306 bra 	$L__BB0_312;
	mov.b32 	%r517, %f192;
	shl.b32 	%r3523, %r517, 8;
	or.b32  	%r518, %r3523, -2147483648;
	mov.b64 	%rd2850, 0;
	mov.b32 	%r7161, 0;
$L__BB0_308:
	.pragma "nounroll";
	mul.wide.u32 	%rd1025, %r7161, 4;
	mov.u64 	%rd1026, __cudart_i2opi_f;
	add.s64 	%rd1027, %rd1026, %rd1025;
	ld.global.nc.u32 	%r3524, [%rd1027];
	mad.wide.u32 	%rd1028, %r3524, %r518, %rd2850;
	shr.u64 	%rd2850, %rd1028, 32;
	add.s64 	%rd1029, %rd2, %rd1025;
	st.local.u32 	[%rd1029], %rd1028;
	add.s32 	%r7161, %r7161, 1;
	setp.ne.s32 	%p307, %r7161, 6;
	@%p307 bra 	$L__BB0_308;
	shr.u32 	%r3525, %r517, 23;
	st.local.u32 	[%rd2+24], %rd2850;
	and.b32  	%r521, %r3525, 31;
	and.b32  	%r3526, %r3525, 224;
	add.s32 	%r3527, %r3526, -128;
	shr.u32 	%r3528, %r3527, 5;
	mul.wide.u32 	%rd1030, %r3528, 4;
	sub.s64 	%rd123, %rd2, %rd1030;
	ld.local.u32 	%r7162, [%rd123+24];
	ld.local.u32 	%r7163, [%rd123+20];
	setp.eq.s32 	%p308, %r521, 0;
	@%p308 bra 	$L__BB0_311;
	shf.l.wrap.b32 	%r7162, %r7163, %r7162, %r521;
	ld.local.u32 	%r3529, [%rd123+16];
	shf.l.wrap.b32 	%r7163, %r3529, %r7163, %r521;
$L__BB0_311:
	shr.u32 	%r3530, %r7162, 30;
	shf.l.wrap.b32 	%r3531, %r7163, %r7162, 2;
	shl.b32 	%r3532, %r7163, 2;
	shr.u32 	%r3533, %r3531, 31;
	add.s32 	%r3534, %r3533, %r3530;
	neg.s32 	%r3535, %r3534;
	setp.lt.s32 	%p309, %r517, 0;
	selp.b32 	%r7164, %r3535, %r3534, %p309;
	xor.b32  	%r3536, %r3531, %r517;
	shr.s32 	%r3537, %r3531, 31;
	xor.b32  	%r3538, %r3537, %r3531;
	xor.b32  	%r3539, %r3537, %r3532;
	cvt.u64.u32 	%rd1031, %r3538;
	shl.b64 	%rd1032, %rd1031, 32;
	cvt.u64.u32 	%rd1033, %r3539;
	or.b64  	%rd1034, %rd1032, %rd1033;
	cvt.rn.f64.s64 	%fd77, %rd1034;
	mul.f64 	%fd78, %fd77, 0d3BF921FB54442D19;
	cvt.rn.f32.f64 	%f1672, %fd78;
	neg.f32 	%f1673, %f1672;
	setp.lt.s32 	%p310, %r3536, 0;
	selp.f32 	%f4542, %f1673, %f1672, %p310;
	bra.uni 	$L__BB0_313;
$L__BB0_312:
	mov.f32 	%f1674, 0f00000000;
	mul.rn.f32 	%f4542, %f192, %f1674;
	mov.b32 	%r7164, 0;
$L__BB0_313:
	setp.ltu.f32 	%p311, %f194, 0f47CE4780;
	mul.rn.f32 	%f1675, %f4542, %f4542;
	and.b32  	%r3541, %r7164, 1;
	setp.eq.b32 	%p312, %r3541, 1;
	selp.f32 	%f1676, 0f3F800000, %f4542, %p312;
	fma.rn.f32 	%f1677, %f1675, %f1676, 0f00000000;
	fma.rn.f32 	%f1678, %f1675, 0f37CBAC00, 0fBAB607ED;
	selp.f32 	%f1679, %f1678, 0fB94D4153, %p312;
	selp.f32 	%f1680, 0f3D2AAABB, 0f3C0885E4, %p312;
	fma.rn.f32 	%f1681, %f1679, %f1675, %f1680;
	selp.f32 	%f1682, 0fBEFFFFFF, 0fBE2AAAA8, %p312;
	fma.rn.f32 	%f1683, %f1681, %f1675, %f1682;
	fma.rn.f32 	%f1684, %f1683, %f1677, %f1676;
	and.b32  	%r3542, %r7164, 2;
	setp.eq.s32 	%p313, %r3542, 0;
	mov.f32 	%f1685, 0f00000000;
	sub.f32 	%f1686, %f1685, %f1684;
	selp.f32 	%f198, %f1684, %f1686, %p313;
	@%p311 bra 	$L__BB0_321;
	setp.eq.f32 	%p314, %f194, 0f7F800000;
	@%p314 bra 	$L__BB0_320;
	mov.b32 	%r530, %f192;
	shl.b32 	%r3544, %r530, 8;
	or.b32  	%r531, %r3544, -2147483648;
	mov.b64 	%rd2851, 0;
	mov.b32 	%r7165, 0;
$L__BB0_316:
	.pragma "nounroll";
	mul.wide.u32 	%rd1036, %r7165, 4;
	mov.u64 	%rd1037, __cudart_i2opi_f;
	add.s64 	%rd1038, %rd1037, %rd1036;
	ld.global.nc.u32 	%r3545, [%rd1038];
	mad.wide.u32 	%rd1039, %r3545, %r531, %rd2851;
	shr.u64 	%rd2851, %rd1039, 32;
	add.s64 	%rd1040, %rd1, %rd1036;
	st.local.u32 	[%rd1040], %rd1039;
	add.s32 	%r7165, %r7165, 1;
	setp.ne.s32 	%p315, %r7165, 6;
	@%p315 bra 	$L__BB0_316;
	shr.u32 	%r3546, %r530, 23;
	st.local.u32 	[%rd1+24], %rd2851;
	and.b32  	%r534, %r3546, 31;
	and.b32  	%r3547, %r3546, 224;
	add.s32 	%r3548, %r3547, -128;
	shr.u32 	%r3549, %r3548, 5;
	mul.wide.u32 	%rd1041, %r3549, 4;
	sub.s64 	%rd126, %rd1, %rd1041;
	ld.local.u32 	%r7166, [%rd126+24];
	ld.local.u32 	%r7167, [%rd126+20];
	setp.eq.s32 	%p316, %r534, 0;
	@%p316 bra 	$L__BB0_319;
	shf.l.wrap.b32 	%r7166, %r7167, %r7166, %r534;
	ld.local.u32 	%r3550, [%rd126+16];
	shf.l.wrap.b32 	%r7167, %r3550, %r7167, %r534;
$L__BB0_319:
	shr.u32 	%r3551, %r7166, 30;
	shf.l.wrap.b32 	%r3552, %r7167, %r7166, 2;
	shl.b32 	%r3553, %r7167, 2;
	shr.u32 	%r3554, %r3552, 31;
	add.s32 	%r3555, %r3554, %r3551;
	neg.s32 	%r3556, %r3555;
	setp.lt.s32 	%p317, %r530, 0;
	selp.b32 	%r7168, %r3556, %r3555, %p317;
	xor.b32  	%r3557, %r3552, %r530;
	shr.s32 	%r3558, %r3552, 31;
	xor.b32  	%r3559, %r3558, %r3552;
	xor.b32  	%r3560, %r3558, %r3553;
	cvt.u64.u32 	%rd1042, %r3559;
	shl.b64 	%rd1043, %rd1042, 32;
	cvt.u64.u32 	%rd1044, %r3560;
	or.b64  	%rd1045, %rd1043, %rd1044;
	cvt.rn.f64.s64 	%fd79, %rd1045;
	mul.f64 	%fd80, %fd79, 0d3BF921FB54442D19;
	cvt.rn.f32.f64 	%f1687, %fd80;
	neg.f32 	%f1688, %f1687;
	setp.lt.s32 	%p318, %r3557, 0;
	selp.f32 	%f4543, %f1688, %f1687, %p318;
	bra.uni 	$L__BB0_321;
$L__BB0_320:
	mov.f32 	%f1689, 0f00000000;
	mul.rn.f32 	%f4543, %f192, %f1689;
	mov.b32 	%r7168, 0;
$L__BB0_321:
	add.s32 	%r3562, %r7168, 1;
	mul.rn.f32 	%f1690, %f4543, %f4543;
	and.b32  	%r3563, %r7168, 1;
	setp.eq.b32 	%p319, %r3563, 1;
	selp.f32 	%f1691, %f4543, 0f3F800000, %p319;
	fma.rn.f32 	%f1692, %f1690, %f1691, 0f00000000;
	fma.rn.f32 	%f1693, %f1690, 0f37CBAC00, 0fBAB607ED;
	selp.f32 	%f1694, 0fB94D4153, %f1693, %p319;
	selp.f32 	%f1695, 0f3C0885E4, 0f3D2AAABB, %p319;
	fma.rn.f32 	%f1696, %f1694, %f1690, %f1695;
	selp.f32 	%f1697, 0fBE2AAAA8, 0fBEFFFFFF, %p319;
	fma.rn.f32 	%f1698, %f1696, %f1690, %f1697;
	fma.rn.f32 	%f1699, %f1698, %f1692, %f1691;
	and.b32  	%r3564, %r3562, 2;
	setp.eq.s32 	%p320, %r3564, 0;
	mov.f32 	%f1700, 0f00000000;
	sub.f32 	%f1701, %f1700, %f1699;
	selp.f32 	%f1702, %f1699, %f1701, %p320;
	fma.rn.f32 	%f202, %f198, %f1702, %f192;
	mul.f32 	%f1703, %f202, 0f3F22F983;
	cvt.rni.s32.f32 	%r7176, %f1703;
	cvt.rn.f32.s32 	%f1704, %r7176;
	fma.rn.f32 	%f1705, %f1704, 0fBFC90FDA, %f202;
	fma.rn.f32 	%f1706, %f1704, 0fB3A22168, %f1705;
	fma.rn.f32 	%f4545, %f1704, 0fA7C234C5, %f1706;
	abs.f32 	%f204, %f202;
	setp.ltu.f32 	%p321, %f204, 0f47CE4780;
	mov.u32 	%r7172, %r7176;
	mov.f32 	%f4544, %f4545;
	@%p321 bra 	$L__BB0_329;
	setp.eq.f32 	%p322, %f204, 0f7F800000;
	@%p322 bra 	$L__BB0_328;
	mov.b32 	%r544, %f202;
	shl.b32 	%r3566, %r544, 8;
	or.b32  	%r545, %r3566, -2147483648;
	mov.b64 	%rd2852, 0;
	mov.b32 	%r7169, 0;
$L__BB0_324:
	.pragma "nounroll";
	mul.wide.u32 	%rd1047, %r7169, 4;
	mov.u64 	%rd1048, __cudart_i2opi_f;
	add.s64 	%rd1049, %rd1048, %rd1047;
	ld.global.nc.u32 	%r3567, [%rd1049];
	mad.wide.u32 	%rd1050, %r3567, %r545, %rd2852;
	shr.u64 	%rd2852, %rd1050, 32;
	add.s64 	%rd1051, %rd2, %rd1047;
	st.local.u32 	[%rd1051], %rd1050;
	add.s32 	%r7169, %r7169, 1;
	setp.ne.s32 	%p323, %r7169, 6;
	@%p323 bra 	$L__BB0_324;
	shr.u32 	%r3568, %r544, 23;
	st.local.u32 	[%rd2+24], %rd2852;
	and.b32  	%r548, %r3568, 31;
	and.b32  	%r3569, %r3568, 224;
	add.s32 	%r3570, %r3569, -128;
	shr.u32 	%r3571, %r3570, 5;
	mul.wide.u32 	%rd1052, %r3571, 4;
	sub.s64 	%rd129, %rd2, %rd1052;
	ld.local.u32 	%r7170, [%rd129+24];
	ld.local.u32 	%r7171, [%rd129+20];
	setp.eq.s32 	%p324, %r548, 0;
	@%p324 bra 	$L__BB0_327;
	shf.l.wrap.b32 	%r7170, %r7171, %r7170, %r548;
	ld.local.u32 	%r3572, [%rd129+16];
	shf.l.wrap.b32 	%r7171, %r3572, %r7171, %r548;
$L__BB0_327:
	shr.u32 	%r3573, %r7170, 30;
	shf.l.wrap.b32 	%r3574, %r7171, %r7170, 2;
	shl.b32 	%r3575, %r7171, 2;
	shr.u32 	%r3576, %r3574, 31;
	add.s32 	%r3577, %r3576, %r3573;
	neg.s32 	%r3578, %r3577;
	setp.lt.s32 	%p325, %r544, 0;
	selp.b32 	%r7172, %r3578, %r3577, %p325;
	xor.b32  	%r3579, %r3574, %r544;
	shr.s32 	%r3580, %r3574, 31;
	xor.b32  	%r3581, %r3580, %r3574;
	xor.b32  	%r3582, %r3580, %r3575;
	cvt.u64.u32 	%rd1053, %r3581;
	shl.b64 	%rd1054, %rd1053, 32;
	cvt.u64.u32 	%rd1055, %r3582;
	or.b64  	%rd1056, %rd1054, %rd1055;
	cvt.rn.f64.s64 	%fd81, %rd1056;
	mul.f64 	%fd82, %fd81, 0d3BF921FB54442D19;
	cvt.rn.f32.f64 	%f1707, %fd82;
	neg.f32 	%f1708, %f1707;
	setp.lt.s32 	%p326, %r3579, 0;
	selp.f32 	%f4544, %f1708, %f1707, %p326;
	bra.uni 	$L__BB0_329;
$L__BB0_328:
	mov.f32 	%f1709, 0f00000000;
	mul.rn.f32 	%f4544, %f202, %f1709;
	mov.b32 	%r7172, 0;
$L__BB0_329:
	setp.ltu.f32 	%p327, %f204, 0f47CE4780;
	mul.rn.f32 	%f1710, %f4544, %f4544;
	and.b32  	%r3584, %r7172, 1;
	setp.eq.b32 	%p328, %r3584, 1;
	selp.f32 	%f1711, 0f3F800000, %f4544, %p328;
	fma.rn.f32 	%f1712, %f1710, %f1711, 0f00000000;
	fma.rn.f32 	%f1713, %f1710, 0f37CBAC00, 0fBAB607ED;
	selp.f32 	%f1714, %f1713, 0fB94D4153, %p328;
	selp.f32 	%f1715, 0f3D2AAABB, 0f3C0885E4, %p328;
	fma.rn.f32 	%f1716, %f1714, %f1710, %f1715;
	selp.f32 	%f1717, 0fBEFFFFFF, 0fBE2AAAA8, %p328;
	fma.rn.f32 	%f1718, %f1716, %f1710, %f1717;
	fma.rn.f32 	%f1719, %f1718, %f1712, %f1711;
	and.b32  	%r3585, %r7172, 2;
	setp.eq.s32 	%p329, %r3585, 0;
	mov.f32 	%f1720, 0f00000000;
	sub.f32 	%f1721, %f1720, %f1719;
	selp.f32 	%f208, %f1719, %f1721, %p329;
	@%p327 bra 	$L__BB0_337;
	setp.eq.f32 	%p330, %f204, 0f7F800000;
	@%p330 bra 	$L__BB0_336;
	mov.b32 	%r557, %f202;
	shl.b32 	%r3587, %r557, 8;
	or.b32  	%r558, %r3587, -2147483648;
	mov.b64 	%rd2853, 0;
	mov.b32 	%r7173, 0;
$L__BB0_332:
	.pragma "nounroll";
	mul.wide.u32 	%rd1058, %r7173, 4;
	mov.u64 	%rd1059, __cudart_i2opi_f;
	add.s64 	%rd1060, %rd1059, %rd1058;
	ld.global.nc.u32 	%r3588, [%rd1060];
	mad.wide.u32 	%rd1061, %r3588, %r558, %rd2853;
	shr.u64 	%rd2853, %rd1061, 32;
	add.s64 	%rd1062, %rd1, %rd1058;
	st.local.u32 	[%rd1062], %rd1061;
	add.s32 	%r7173, %r7173, 1;
	setp.ne.s32 	%p331, %r7173, 6;
	@%p331 bra 	$L__BB0_332;
	shr.u32 	%r3589, %r557, 23;
	st.local.u32 	[%rd1+24], %rd2853;
	and.b32  	%r561, %r3589, 31;
	and.b32  	%r3590, %r3589, 224;
	add.s32 	%r3591, %r3590, -128;
	shr.u32 	%r3592, %r3591, 5;
	mul.wide.u32 	%rd1063, %r3592, 4;
	sub.s64 	%rd132, %rd1, %rd1063;
	ld.local.u32 	%r7174, [%rd132+24];
	ld.local.u32 	%r7175, [%rd132+20];
	setp.eq.s32 	%p332, %r561, 0;
	@%p332 bra 	$L__BB0_335;
	shf.l.wrap.b32 	%r7174, %r7175, %r7174, %r561;
	ld.local.u32 	%r3593, [%rd132+16];
	shf.l.wrap.b32 	%r7175, %r3593, %r7175, %r561;
$L__BB0_335:
	shr.u32 	%r3594, %r7174, 30;
	shf.l.wrap.b32 	%r3595, %r7175, %r7174, 2;
	shl.b32 	%r3596, %r7175, 2;
	shr.u32 	%r3597, %r3595, 31;
	add.s32 	%r3598, %r3597, %r3594;
	neg.s32 	%r3599, %r3598;
	setp.lt.s32 	%p333, %r557, 0;
	selp.b32 	%r7176, %r3599, %r3598, %p333;
	xor.b32  	%r3600, %r3595, %r557;
	shr.s32 	%r3601, %r3595, 31;
	xor.b32  	%r3602, %r3601, %r3595;
	xor.b32  	%r3603, %r3601, %r3596;
	cvt.u64.u32 	%rd1064, %r3602;
	shl.b64 	%rd1065, %rd1064, 32;
	cvt.u64.u32 	%rd1066, %r3603;
	or.b64  	%rd1067, %rd1065, %rd1066;
	cvt.rn.f64.s64 	%fd83, %rd1067;
	mul.f64 	%fd84, %fd83, 0d3BF921FB54442D19;
	cvt.rn.f32.f64 	%f1722, %fd84;
	neg.f32 	%f1723, %f1722;
	setp.lt.s32 	%p334, %r3600, 0;
	selp.f32 	%f4545, %f1723, %f1722, %p334;
	bra.uni 	$L__BB0_337;
$L__BB0_336:
	mov.f32 	%f1724, 0f00000000;
	mul.rn.f32 	%f4545, %f202, %f1724;
	mov.b32 	%r7176, 0;
$L__BB0_337:
	add.s32 	%r3605, %r7176, 1;
	mul.rn.f32 	%f1725, %f4545, %f4545;
	and.b32  	%r3606, %r7176, 1;
	setp.eq.b32 	%p335, %r3606, 1;
	selp.f32 	%f1726, %f4545, 0f3F800000, %p335;
	fma.rn.f32 	%f1727, %f1725, %f1726, 0f00000000;
	fma.rn.f32 	%f1728, %f1725, 0f37CBAC00, 0fBAB607ED;
	selp.f32 	%f1729, 0fB94D4153, %f1728, %p335;
	selp.f32 	%f1730, 0f3C0885E4, 0f3D2AAABB, %p335;
	fma.rn.f32 	%f1731, %f1729, %f1725, %f1730;
	selp.f32 	%f1732, 0fBE2AAAA8, 0fBEFFFFFF, %p335;
	fma.rn.f32 	%f1733, %f1731, %f1725, %f1732;
	fma.rn.f32 	%f1734, %f1733, %f1727, %f1726;
	and.b32  	%r3607, %r3605, 2;
	setp.eq.s32 	%p336, %r3607, 0;
	mov.f32 	%f1735, 0f00000000;
	sub.f32 	%f1736, %f1735, %f1734;
	selp.f32 	%f1737, %f1734, %f1736, %p336;
	fma.rn.f32 	%f212, %f208, %f1737, %f202;
	mul.f32 	%f1738, %f212, 0f3F22F983;
	cvt.rni.s32.f32 	%r7184, %f1738;
	cvt.rn.f32.s32 	%f1739, %r7184;
	fma.rn.f32 	%f1740, %f1739, 0fBFC90FDA, %f212;
	fma.rn.f32 	%f1741, %f1739, 0fB3A22168, %f1740;
	fma.rn.f32 	%f4547, %f1739, 0fA7C234C5, %f1741;
	abs.f32 	%f214, %f212;
	setp.ltu.f32 	%p337, %f214, 0f47CE4780;
	mov.u32 	%r7180, %r7184;
	mov.f32 	%f4546, %f4547;
	@%p337 bra 	$L__BB0_345;
	setp.eq.f32 	%p338, %f214, 0f7F800000;
	@%p338 bra 	$L__BB0_344;
	mov.b32 	%r571, %f212;
	shl.b32 	%r3609, %r571, 8;
	or.b32  	%r572, %r3609, -2147483648;
	mov.b64 	%rd2854, 0;
	mov.b32 	%r7177, 0;
$L__BB0_340:
	.pragma "nounroll";
	mul.wide.u32 	%rd1069, %r7177, 4;
	mov.u64 	%rd1070, __cudart_i2opi_f;
	add.s64 	%rd1071, %rd1070, %rd1069;
	ld.global.nc.u32 	%r3610, [%rd1071];
	mad.wide.u32 	%rd1072, %r3610, %r572, %rd2854;
	shr.u64 	%rd2854, %rd1072, 32;
	add.s64 	%rd1073, %rd2, %rd1069;
	st.local.u32 	[%rd1073], %rd1072;
	add.s32 	%r7177, %r7177, 1;
	setp.ne.s32 	%p339, %r7177, 6;
	@%p339 bra 	$L__BB0_340;
	shr.u32 	%r3611, %r571, 23;
	st.local.u32 	[%rd2+24], %rd2854;
	and.b32  	%r575, %r3611, 31;
	and.b32  	%r3612, %r3611, 224;
	add.s32 	%r3613, %r3612, -128;
	shr.u32 	%r3614, %r3613, 5;
	mul.wide.u32 	%rd1074, %r3614, 4;
	sub.s64 	%rd135, %rd2, %rd1074;
	ld.local.u32 	%r7178, [%rd135+24];
	ld.local.u32 	%r7179, [%rd135+20];
	setp.eq.s32 	%p340, %r575, 0;
	@%p340 bra 	$L__BB0_343;
	shf.l.wrap.b32 	%r7178, %r7179, %r7178, %r575;
	ld.local.u32 	%r3615, [%rd135+16];
	shf.l.wrap.b32 	%r7179, %r3615, %r7179, %r575;
$L__BB0_343:
	shr.u32 	%r3616, %r7178, 30;
	shf.l.wrap.b32 	%r3617, %r7179, %r7178, 2;
	shl.b32 	%r3618, %r7179, 2;
	shr.u32 	%r3619, %r3617, 31;
	add.s32 	%r3620, %r3619, %r3616;
	neg.s32 	%r3621, %r3620;
	setp.lt.s32 	%p341, %r571, 0;
	selp.b32 	%r7180, %r3621, %r3620, %p341;
	xor.b32  	%r3622, %r3617, %r571;
	shr.s32 	%r3623, %r3617, 31;
	xor.b32  	%r3624, %r3623, %r3617;
	xor.b32  	%r3625, %r3623, %r3618;
	cvt.u64.u32 	%rd1075, %r3624;
	shl.b64 	%rd1076, %rd1075, 32;
	cvt.u64.u32 	%rd1077, %r3625;
	or.b64  	%rd1078, %rd1076, %rd1077;
	cvt.rn.f64.s64 	%fd85, %rd1078;
	mul.f64 	%fd86, %fd85, 0d3BF921FB54442D19;
	cvt.rn.f32.f64 	%f1742, %fd86;
	neg.f32 	%f1743, %f1742;
	setp.lt.s32 	%p342, %r3622, 0;
	selp.f32 	%f4546, %f1743, %f1742, %p342;
	bra.uni 	$L__BB0_345;
$L__BB0_344:
	mov.f32 	%f1744, 0f00000000;
	mul.rn.f32 	%f4546, %f212, %f1744;
	mov.b32 	%r7180, 0;
$L__BB0_345:
	setp.ltu.f32 	%p343, %f214, 0f47CE4780;
	mul.rn.f32 	%f1745, %f4546, %f4546;
	and.b32  	%r3627, %r7180, 1;
	setp.eq.b32 	%p344, %r3627, 1;
	selp.f32 	%f1746, 0f3F800000, %f4546, %p344;
	fma.rn.f32 	%f1747, %f1745, %f1746, 0f00000000;
	fma.rn.f32 	%f1748, %f1745, 0f37CBAC00, 0fBAB607ED;
	selp.f32 	%f1749, %f1748, 0fB94D4153, %p344;
	selp.f32 	%f1750, 0f3D2AAABB, 0f3C0885E4, %p344;
	fma.rn.f32 	%f1751, %f1749, %f1745, %f1750;
	selp.f32 	%f1752, 0fBEFFFFFF, 0fBE2AAAA8, %p344;
	fma.rn.f32 	%f1753, %f1751, %f1745, %f1752;
	fma.rn.f32 	%f1754, %f1753, %f1747, %f1746;
	and.b32  	%r3628, %r7180, 2;
	setp.eq.s32 	%p345, %r3628, 0;
	mov.f32 	%f1755, 0f00000000;
	sub.f32 	%f1756, %f1755, %f1754;
	selp.f32 	%f218, %f1754, %f1756, %p345;
	@%p343 bra 	$L__BB0_353;
	setp.eq.f32 	%p346, %f214, 0f7F800000;
	@%p346 bra 	$L__BB0_352;
	mov.b32 	%r584, %f212;
	shl.b32 	%r3630, %r584, 8;
	or.b32  	%r585, %r3630, -2147483648;
	mov.b64 	%rd2855, 0;
	mov.b32 	%r7181, 0;
$L__BB0_348:
	.pragma "nounroll";
	mul.wide.u32 	%rd1080, %r7181, 4;
	mov.u64 	%rd1081, __cudart_i2opi_f;
	add.s64 	%rd1082, %rd1081, %rd1080;
	ld.global.nc.u32 	%r3631, [%rd1082];
	mad.wide.u32 	%rd1083, %r3631, %r585, %rd2855;
	shr.u64 	%rd2855, %rd1083, 32;
	add.s64 	%rd1084, %rd1, %rd1080;
	st.local.u32 	[%rd1084], %rd1083;
	add.s32 	%r7181, %r7181, 1;
	setp.ne.s32 	%p347, %r7181, 6;
	@%p347 bra 	$L__BB0_348;
	shr.u32 	%r3632, %r584, 23;
	st.local.u32 	[%rd1+24], %rd2855;
	and.b32  	%r588, %r3632, 31;
	and.b32  	%r3633, %r3632, 224;
	add.s32 	%r3634, %r3633, -128;
	shr.u32 	%r3635, %r3634, 5;
	mul.wide.u32 	%rd1085, %r3635, 4;
	sub.s64 	%rd138, %rd1, %rd1085;
	ld.local.u32 	%r7182, [%rd138+24];
	ld.local.u32 	%r7183, [%rd138+20];
	setp.eq.s32 	%p348, %r588, 0;
	@%p348 bra 	$L__BB0_351;
	shf.l.wrap.b32 	%r7182, %r7183, %r7182, %r588;
	ld.local.u32 	%r3636, [%rd138+16];
	shf.l.wrap.b32 	%r7183, %r3636, %r7183, %r588;
$L__BB0_351:
	shr.u32 	%r3637, %r7182, 30;
	shf.l.wrap.b32 	%r3638, %r7183, %r7182, 2;
	shl.b32 	%r3639, %r7183, 2;
	shr.u32 	%r3640, %r3638, 31;
	add.s32 	%r3641, %r3640, %r3637;
	neg.s32 	%r3642, %r3641;
	setp.lt.s32 	%p349, %r584, 0;
	selp.b32 	%r7184, %r3642, %r3641, %p349;
	xor.b32  	%r3643, %r3638, %r584;
	shr.s32 	%r3644, %r3638, 31;
	xor.b32  	%r3645, %r3644, %r3638;
	xor.b32  	%r3646, %r3644, %r3639;
	cvt.u64.u32 	%rd1086, %r3645;
	shl.b64 	%rd1087, %rd1086, 32;
	cvt.u64.u32 	%rd1088, %r3646;
	or.b64  	%rd1089, %rd1087, %rd1088;
	cvt.rn.f64.s64 	%fd87, %rd1089;
	mul.f64 	%fd88, %fd87, 0d3BF921FB54442D19;
	cvt.rn.f32.f64 	%f1757, %fd88;
	neg.f32 	%f1758, %f1757;
	setp.lt.s32 	%p350, %r3643, 0;
	selp.f32 	%f4547, %f1758, %f1757, %p350;
	bra.uni 	$L__BB0_353;
$L__BB0_352:
	mov.f32 	%f1759, 0f00000000;
	mul.rn.f32 	%f4547, %f212, %f1759;
	mov.b32 	%r7184, 0;
$L__BB0_353:
	add.s32 	%r3648, %r7184, 1;
	mul.rn.f32 	%f1760, %f4547, %f4547;
	and.b32  	%r3649, %r7184, 1;
	setp.eq.b32 	%p351, %r3649, 1;
	selp.f32 	%f1761, %f4547, 0f3F800000, %p351;
	fma.rn.f32 	%f1762, %f1760, %f1761, 0f00000000;
	fma.rn.f32 	%f1763, %f1760, 0f37CBAC00, 0fBAB607ED;
	selp.f32 	%f1764, 0fB94D4153, %f1763, %p351;
	selp.f32 	%f1765, 0f3C0885E4, 0f3D2AAABB, %p351;
	fma.rn.f32 	%f1766, %f1764, %f1760, %f1765;
	selp.f32 	%f1767, 0fBE2AAAA8, 0fBEFFFFFF, %p351;
	fma.rn.f32 	%f1768, %f1766, %f1760, %f1767;
	fma.rn.f32 	%f1769, %f1768, %f1762, %f1761;
	and.b32  	%r3650, %r3648, 2;
	setp.eq.s32 	%p352, %r3650, 0;
	mov.f32 	%f1770, 0f00000000;
	sub.f32 	%f1771, %f1770, %f1769;
	selp.f32 	%f1772, %f1769, %f1771, %p352;
	fma.rn.f32 	%f222, %f218, %f1772, %f212;
	mul.f32 	%f1773, %f222, 0f3F22F983;
	cvt.rni.s32.f32 	%r7192, %f1773;
	cvt.rn.f32.s32 	%f1774, %r7192;
	fma.rn.f32 	%f1775, %f1774, 0fBFC90FDA, %f222;
	fma.rn.f32 	%f1776, %f1774, 0fB3A22168, %f1775;
	fma.rn.f32 	%f4549, %f1774, 0fA7C234C5, %f1776;
	abs.f32 	%f224, %f222;
	setp.ltu.f32 	%p353, %f224, 0f47CE4780;
	mov.u32 	%r7188, %r7192;
	mov.f32 	%f4548, %f4549;
	@%p353 bra 	$L__BB0_361;
	setp.eq.f32 	%p354, %f224, 0f7F800000;
	@%p354 bra 	$L__BB0_360;
	mov.b32 	%r598, %f222;
	shl.b32 	%r3652, %r598, 8;
	or.b32  	%r599, %r3652, -2147483648;
	mov.b64 	%rd2856, 0;
	mov.b32 	%r7185, 0;
$L__BB0_356:
	.pragma "nounroll";
	mul.wide.u32 	%rd1091, %r7185, 4;
	mov.u64 	%rd1092, __cudart_i2opi_f;
	add.s64 	%rd1093, %rd1092, %rd1091;
	ld.global.nc.u32 	%r3653, [%rd1093];
	mad.wide.u32 	%rd1094, %r3653, %r599, %rd2856;
	shr.u64 	%rd2856, %rd1094, 32;
	add.s64 	%rd1095, %rd2, %rd1091;
	st.local.u32 	[%rd1095], %rd1094;
	add.s32 	%r7185, %r7185, 1;
	setp.ne.s32 	%p355, %r7185, 6;
	@%p355 bra 	$L__BB0_356;
	shr.u32 	%r3654, %r598, 23;
	st.local.u32 	[%rd2+24], %rd2856;
	and.b32  	%r602, %r3654, 31;
	and.b32  	%r3655, %r3654, 224;
	add.s32 	%r3656, %r3655, -128;
	shr.u32 	%r3657, %r3656, 5;
	mul.wide.u32 	%rd1096, %r3657, 4;
	sub.s64 	%rd141, %rd2, %rd1096;
	ld.local.u32 	%r7186, [%rd141+24];
	ld.local.u32 	%r7187, [%rd141+20];
	setp.eq.s32 	%p356, %r602, 0;
	@%p356 bra 	$L__BB0_359;
	shf.l.wrap.b32 	%r7186, %r7187, %r7186, %r602;
	ld.local.u32 	%r3658, [%rd141+16];
	shf.l.wrap.b32 	%r7187, %r3658, %r7187, %r602;
$L__BB0_359:
	shr.u32 	%r3659, %r7186, 30;
	shf.l.wrap.b32 	%r3660, %r7187, %r7186, 2;
	shl.b32 	%r3661, %r7187, 2;
	shr.u32 	%r3662, %r3660, 31;
	add.s32 	%r3663, %r3662, %r3659;
	neg.s32 	%r3664, %r3663;
	setp.lt.s32 	%p357, %r598, 0;
	selp.b32 	%r7188, %r3664, %r3663, %p357;
	xor.b32  	%r3665, %r3660, %r598;
	shr.s32 	%r3666, %r3660, 31;
	xor.b32  	%r3667, %r3666, %r3660;
	xor.b32  	%r3668, %r3666, %r3661;
	cvt.u64.u32 	%rd1097, %r3667;
	shl.b64 	%rd1098, %rd1097, 32;
	cvt.u64.u32 	%rd1099, %r3668;
	or.b64  	%rd1100, %rd1098, %rd1099;
	cvt.rn.f64.s64 	%fd89, %rd1100;
	mul.f64 	%fd90, %fd89, 0d3BF921FB54442D19;
	cvt.rn.f32.f64 	%f1777, %fd90;
	neg.f32 	%f1778, %f1777;
	setp.lt.s32 	%p358, %r3665, 0;
	selp.f32 	%f4548, %f1778, %f1777, %p358;
	bra.uni 	$L__BB0_361;
$L__BB0_360:
	mov.f32 	%f1779, 0f00000000;
	mul.rn.f32 	%f4548, %f222, %f1779;
	mov.b32 	%r7188, 0;
$L__BB0_361:
	setp.ltu.f32 	%p359, %f224, 0f47CE4780;
	mul.rn.f32 	%f1780, %f4548, %f4548;
	and.b32  	%r3670, %r7188, 1;
	setp.eq.b32 	%p360, %r3670, 1;
	selp.f32 	%f1781, 0f3F800000, %f4548, %p360;
	fma.rn.f32 	%f1782, %f1780, %f1781, 0f00000000;
	fma.rn.f32 	%f1783, %f1780, 0f37CBAC00, 0fBAB607ED;
	selp.f32 	%f1784, %f1783, 0fB94D4153, %p360;
	selp.f32 	%f1785, 0f3D2AAABB, 0f3C0885E4, %p360;
	fma.rn.f32 	%f1786, %f1784, %f1780, %f1785;
	selp.f32 	%f1787, 0fBEFFFFFF, 0fBE2AAAA8, %p360;
	fma.rn.f32 	%f1788, %f1786, %f1780, %f1787;
	fma.rn.f32 	%f1789, %f1788, %f1782, %f1781;
	and.b32  	%r3671, %r7188, 2;
	setp.eq.s32 	%p361, %r3671, 0;
	mov.f32 	%f1790, 0f00000000;
	sub.f32 	%f1791, %f1790, %f1789;
	selp.f32 	%f228, %f1789, %f1791, %p361;
	@%p359 bra 	$L__BB0_369;
	setp.eq.f32 	%p362, %f224, 0f7F800000;
	@%p362 bra 	$L__BB0_368;
	mov.b32 	%r611, %f222;
	shl.b32 	%r3673, %r611, 8;
	or.b32  	%r612, %r3673, -2147483648;
	mov.b64 	%rd2857, 0;
	mov.b32 	%r7189, 0;
$L__BB0_364:
	.pragma "nounroll";
	mul.wide.u32 	%rd1102, %r7189, 4;
	mov.u64 	%rd1103, __cudart_i2opi_f;
	add.s64 	%rd1104, %rd1103, %rd1102;
	ld.global.nc.u32 	%r3674, [%rd1104];
	mad.wide.u32 	%rd1105, %r3674, %r612, %rd2857;
	shr.u64 	%rd2857, %rd1105, 32;
	add.s64 	%rd1106, %rd1, %rd1102;
	st.local.u32 	[%rd1106], %rd1105;
	add.s32 	%r7189, %r7189, 1;
	setp.ne.s32 	%p363, %r7189, 6;
	@%p363 bra 	$L__BB0_364;
	shr.u32 	%r3675, %r611, 23;
	st.local.u32 	[%rd1+24], %rd2857;
	and.b32  	%r615, %r3675, 31;
	and.b32  	%r3676, %r3675, 224;
	add.s32 	%r3677, %r3676, -128;
	shr.u32 	%r3678, %r3677, 5;
	mul.wide.u32 	%rd1107, %r3678, 4;
	sub.s64 	%rd144, %rd1, %rd1107;
	ld.local.u32 	%r7190, [%rd144+24];
	ld.local.u32 	%r7191, [%rd144+20];
	setp.eq.s32 	%p364, %r615, 0;
	@%p364 bra 	$L__BB0_367;
	shf.l.wrap.b32 	%r7190, %r7191, %r7190, %r615;
	ld.local.u32 	%r3679, [%rd144+16];
	shf.l.wrap.b32 	%r7191, %r3679, %r7191, %r615;
$L__BB0_367:
	shr.u32 	%r3680, %r7190, 30;
	shf.l.wrap.b32 	%r3681, %r7191, %r7190, 2;
	shl.b32 	%r3682, %r7191, 2;
	shr.u32 	%r3683, %r3681, 31;
	add.s32 	%r3684, %r3683, %r3680;
	neg.s32 	%r3685, %r3684;
	setp.lt.s32 	%p365, %r611, 0;
	selp.b32 	%r7192, %r3685, %r3684, %p365;
	xor.b32  	%r3686, %r3681, %r611;
	shr.s32 	%r3687, %r3681, 31;
	xor.b32  	%r3688, %r3687, %r3681;
	xor.b32  	%r3689, %r3687, %r3682;
	cvt.u64.u32 	%rd1108, %r3688;
	shl.b64 	%rd1109, %rd1108, 32;
	cvt.u64.u32 	%rd1110, %r3689;
	or.b64  	%rd1111, %rd1109, %rd1110;
	cvt.rn.f64.s64 	%fd91, %rd1111;
	mul.f64 	%fd92, %fd91, 0d3BF921FB54442D19;
	cvt.rn.f32.f64 	%f1792, %fd92;
	neg.f32 	%f1793, %f1792;
	setp.lt.s32 	%p366, %r3686, 0;
	selp.f32 	%f4549, %f1793, %f1792, %p366;
	bra.uni 	$L__BB0_369;
$L__BB0_368:
	mov.f32 	%f1794, 0f00000000;
	mul.rn.f32 	%f4549, %f222, %f1794;
	mov.b32 	%r7192, 0;
$L__BB0_369:
	add.s32 	%r3691, %r7192, 1;
	mul.rn.f32 	%f1795, %f4549, %f4549;
	and.b32  	%r3692, %r7192, 1;
	setp.eq.b32 	%p367, %r3692, 1;
	selp.f32 	%f1796, %f4549, 0f3F800000, %p367;
	fma.rn.f32 	%f1797, %f1795, %f1796, 0f00000000;
	fma.rn.f32 	%f1798, %f1795, 0f37CBAC00, 0fBAB607ED;
	selp.f32 	%f1799, 0fB94D4153, %f1798, %p367;
	selp.f32 	%f1800, 0f3C0885E4, 0f3D2AAABB, %p367;
	fma.rn.f32 	%f1801, %f1799, %f1795, %f1800;
	selp.f32 	%f1802, 0fBE2AAAA8, 0fBEFFFFFF, %p367;
	fma.rn.f32 	%f1803, %f1801, %f1795, %f1802;
	fma.rn.f32 	%f1804, %f1803, %f1797, %f1796;
	and.b32  	%r3693, %r3691, 2;
	setp.eq.s32 	%p368, %r3693, 0;
	mov.f32 	%f1805, 0f00000000;
	sub.f32 	%f1806, %f1805, %f1804;
	selp.f32 	%f1807, %f1804, %f1806, %p368;
	fma.rn.f32 	%f232, %f228, %f1807, %f222;
	mul.f32 	%f1808, %f232, 0f3F22F983;
	cvt.rni.s32.f32 	%r7200, %f1808;
	cvt.rn.f32.s32 	%f1809, %r7200;
	fma.rn.f32 	%f1810, %f1809, 0fBFC90FDA, %f232;
	fma.rn.f32 	%f1811, %f1809, 0fB3A22168, %f1810;
	fma.rn.f32 	%f4551, %f1809, 0fA7C234C5, %f1811;
	abs.f32 	%f234, %f232;
	setp.ltu.f32 	%p369, %f234, 0f47CE4780;
	mov.u32 	%r7196, %r7200;
	mov.f32 	%f4550, %f4551;
	@%p369 bra 	$L__BB0_377;
	setp.eq.f32 	%p370, %f234, 0f7F800000;
	@%p370 bra 	$L__BB0_376;
	mov.b32 	%r625, %f232;
	shl.b32 	%r3695, %r625, 8;
	or.b32  	%r626, %r3695, -2147483648;
	mov.b64 	%rd2858, 0;
	mov.b32 	%r7193, 0;
$L__BB0_372:
	.pragma "nounroll";
	mul.wide.u32 	%rd1113, %r7193, 4;
	mov.u64 	%rd1114, __cudart_i2opi_f;
	add.s64 	%rd1115, %rd1114, %rd1113;
	ld.global.nc.u32 	%r3696, [%rd1115];
	mad.wide.u32 	%rd1116, %r3696, %r626, %rd2858;
	shr.u64 	%rd2858, %rd1116, 32;
	add.s64 	%rd1117, %rd2, %rd1113;
	st.local.u32 	[%rd1117], %rd1116;
	add.s32 	%r7193, %r7193, 1;
	setp.ne.s32 	%p371, %r7193, 6;
	@%p371 bra 	$L__BB0_372;
	shr.u32 	%r3697, %r625, 23;
	st.local.u32 	[%rd2+24], %rd2858;
	and.b32  	%r629, %r3697, 31;
	and.b32  	%r3698, %r3697, 224;
	add.s32 	%r3699, %r3698, -128;
	shr.u32 	%r3700, %r3699, 5;
	mul.wide.u32 	%rd1118, %r3700, 4;
	sub.s64 	%rd147, %rd2, %rd1118;
	ld.local.u32 	%r7194, [%rd147+24];
	ld.local.u32 	%r7195, [%rd147+20];
	setp.eq.s32 	%p372, %r629, 0;
	@%p372 bra 	$L__BB0_375;
	shf.l.wrap.b32 	%r7194, %r7195, %r7194, %r629;
	ld.local.u32 	%r3701, [%rd147+16];
	shf.l.wrap.b32 	%r7195, %r3701, %r7195, %r629;
$L__BB0_375:
	shr.u32 	%r3702, %r7194, 30;
	shf.l.wrap.b32 	%r3703, %r7195, %r7194, 2;
	shl.b32 	%r3704, %r7195, 2;
	shr.u32 	%r3705, %r3703, 31;
	add.s32 	%r3706, %r3705, %r3702;
	neg.s32 	%r3707, %r3706;
	setp.lt.s32 	%p373, %r625, 0;
	selp.b32 	%r7196, %r3707, %r3706, %p373;
	xor.b32  	%r3708, %r3703, %r625;
	shr.s32 	%r3709, %r3703, 31;
	xor.b32  	%r3710, %r3709, %r3703;
	xor.b32  	%r3711, %r3709, %r3704;
	cvt.u64.u32 	%rd1119, %r3710;
	shl.b64 	%rd1120, %rd1119, 32;
	cvt.u64.u32 	%rd1121, %r3711;
	or.b64  	%rd1122, %rd1120, %rd1121;
	cvt.rn.f64.s64 	%fd93, %rd1122;
	mul.f64 	%fd94, %fd93, 0d3BF921FB54442D19;
	cvt.rn.f32.f64 	%f1812, %fd94;
	neg.f32 	%f1813, %f1812;
	setp.lt.s32 	%p374, %r3708, 0;
	selp.f32 	%f4550, %f1813, %f1812, %p374;
	bra.uni 	$L__BB0_377;
$L__BB0_376:
	mov.f32 	%f1814, 0f00000000;
	mul.rn.f32 	%f4550, %f232, %f1814;
	mov.b32 	%r7196, 0;
$L__BB0_377:
	setp.ltu.f32 	%p375, %f234, 0f47CE4780;
	mul.rn.f32 	%f1815, %f4550, %f4550;
	and.b32  	%r3713, %r7196, 1;
	setp.eq.b32 	%p376, %r3713, 1;
	selp.f32 	%f1816, 0f3F800000, %f4550, %p376;
	fma.rn.f32 	%f1817, %f1815, %f1816, 0f00000000;
	fma.rn.f32 	%f1818, %f1815, 0f37CBAC00, 0fBAB607ED;
	selp.f32 	%f1819, %f1818, 0fB94D4153, %p376;
	selp.f32 	%f1820, 0f3D2AAABB, 0f3C0885E4, %p376;
	fma.rn.f32 	%f1821, %f1819, %f1815, %f1820;
	selp.f32 	%f1822, 0fBEFFFFFF, 0fBE2AAAA8, %p376;
	fma.rn.f32 	%f1823, %f1821, %f1815, %f1822;
	fma.rn.f32 	%f1824, %f1823, %f1817, %f1816;
	and.b32  	%r3714, %r7196, 2;
	setp.eq.s32 	%p377, %r3714, 0;
	mov.f32 	%f1825, 0f00000000;
	sub.f32 	%f1826, %f1825, %f1824;
	selp.f32 	%f238, %f1824, %f1826, %p377;
	@%p375 bra 	$L__BB0_385;
	setp.eq.f32 	%p378, %f234, 0f7F800000;
	@%p378 bra 	$L__BB0_384;
	mov.b32 	%r638, %f232;
	shl.b32 	%r3716, %r638, 8;
	or.b32  	%r639, %r3716, -2147483648;
	mov.b64 	%rd2859, 0;
	mov.b32 	%r7197, 0;
$L__BB0_380:
	.pragma "nounroll";
	mul.wide.u32 	%rd1124, %r7197, 4;
	mov.u64 	%rd1125, __cudart_i2opi_f;
	add.s64 	%rd1126, %rd1125, %rd1124;
	ld.global.nc.u32 	%r3717, [%rd1126];
	mad.wide.u32 	%rd1127, %r3717, %r639, %rd2859;
	shr.u64 	%rd2859, %rd1127, 32;
	add.s64 	%rd1128, %rd1, %rd1124;
	st.local.u32 	[%rd1128], %rd1127;
	add.s32 	%r7197, %r7197, 1;
	setp.ne.s32 	%p379, %r7197, 6;
	@%p379 bra 	$L__BB0_380;
	shr.u32 	%r3718, %r638, 23;
	st.local.u32 	[%rd1+24], %rd2859;
	and.b32  	%r642, %r3718, 31;
	and.b32  	%r3719, %r3718, 224;
	add.s32 	%r3720, %r3719, -128;
	shr.u32 	%r3721, %r3720, 5;
	mul.wide.u32 	%rd1129, %r3721, 4;
	sub.s64 	%rd150, %rd1, %rd1129;
	ld.local.u32 	%r7198, [%rd150+24];
	ld.local.u32 	%r7199, [%rd150+20];
	setp.eq.s32 	%p380, %r642, 0;
	@%p380 bra 	$L__BB0_383;
	shf.l.wrap.b32 	%r7198, %r7199, %r7198, %r642;
	ld.local.u32 	%r3722, [%rd150+16];
	shf.l.wrap.b32 	%r7199, %r3722, %r7199, %r642;
$L__BB0_383:
	shr.u32 	%r3723, %r7198, 30;
	shf.l.wrap.b32 	%r3724, %r7199, %r7198, 2;
	shl.b32 	%r3725, %r7199, 2;
	shr.u32 	%r3726, %r3724, 31;
	add.s32 	%r3727, %r3726, %r3723;
	neg.s32 	%r3728, %r3727;
	setp.lt.s32 	%p381, %r638, 0;
	selp.b32 	%r7200, %r3728, %r3727, %p381;
	xor.b32  	%r3729, %r3724, %r638;
	shr.s32 	%r3730, %r3724, 31;
	xor.b32  	%r3731, %r3730, %r3724;
	xor.b32  	%r3732, %r3730, %r3725;
	cvt.u64.u32 	%rd1130, %r3731;
	shl.b64 	%rd1131, %rd1130, 32;
	cvt.u64.u32 	%rd1132, %r3732;
	or.b64  	%rd1133, %rd1131, %rd1132;
	cvt.rn.f64.s64 	%fd95, %rd1133;
	mul.f64 	%fd96, %fd95, 0d3BF921FB54442D19;
	cvt.rn.f32.f64 	%f1827, %fd96;
	neg.f32 	%f1828, %f1827;
	setp.lt.s32 	%p382, %r3729, 0;
	selp.f32 	%f4551, %f1828, %f1827, %p382;
	bra.uni 	$L__BB0_385;
$L__BB0_384:
	mov.f32 	%f1829, 0f00000000;
	mul.rn.f32 	%f4551, %f232, %f1829;
	mov.b32 	%r7200, 0;
$L__BB0_385:
	add.s32 	%r3734, %r7200, 1;
	mul.rn.f32 	%f1830, %f4551, %f4551;
	and.b32  	%r3735, %r7200, 1;
	setp.eq.b32 	%p383, %r3735, 1;
	selp.f32 	%f1831, %f4551, 0f3F800000, %p383;
	fma.rn.f32 	%f1832, %f1830, %f1831, 0f00000000;
	fma.rn.f32 	%f1833, %f1830, 0f37CBAC00, 0fBAB607ED;
	selp.f32 	%f1834, 0fB94D4153, %f1833, %p383;
	selp.f32 	%f1835, 0f3C0885E4, 0f3D2AAABB, %p383;
	fma.rn.f32 	%f1836, %f1834, %f1830, %f1835;
	selp.f32 	%f1837, 0fBE2AAAA8, 0fBEFFFFFF, %p383;
	fma.rn.f32 	%f1838, %f1836, %f1830, %f1837;
	fma.rn.f32 	%f1839, %f1838, %f1832, %f1831;
	and.b32  	%r3736, %r3734, 2;
	setp.eq.s32 	%p384, %r3736, 0;
	mov.f32 	%f1840, 0f00000000;
	sub.f32 	%f1841, %f1840, %f1839;
	selp.f32 	%f1842, %f1839, %f1841, %p384;
	fma.rn.f32 	%f242, %f238, %f1842, %f232;
	mul.f32 	%f1843, %f242, 0f3F22F983;
	cvt.rni.s32.f32 	%r7208, %f1843;
	cvt.rn.f32.s32 	%f1844, %r7208;
	fma.rn.f32 	%f1845, %f1844, 0fBFC90FDA, %f242;
	fma.rn.f32 	%f1846, %f1844, 0fB3A22168, %f1845;
	fma.rn.f32 	%f4553, %f1844, 0fA7C234C5, %f1846;
	abs.f32 	%f244, %f242;
	setp.ltu.f32 	%p385, %f244, 0f47CE4780;
	mov.u32 	%r7204, %r7208;
	mov.f32 	%f4552, %f4553;
	@%p385 bra 	$L__BB0_393;
	setp.eq.f32 	%p386, %f244, 0f7F800000;
	@%p386 bra 	$L__BB0_392;
	mov.b32 	%r652, %f242;
	shl.b32 	%r3738, %r652, 8;
	or.b32  	%r653, %r3738, -2147483648;
	mov.b64 	%rd2860, 0;
	mov.b32 	%r7201, 0;
$L__BB0_388:
	.pragma "nounroll";
	mul.wide.u32 	%rd1135, %r7201, 4;
	mov.u64 	%rd1136, __cudart_i2opi_f;
	add.s64 	%rd1137, %rd1136, %rd1135;
	ld.global.nc.u32 	%r3739, [%rd1137];
	mad.wide.u32 	%rd1138, %r3739, %r653, %rd2860;
	shr.u64 	%rd2860, %rd1138, 32;
	add.s64 	%rd1139, %rd2, %rd1135;
	st.local.u32 	[%rd1139], %rd1138;
	add.s32 	%r7201, %r7201, 1;
	setp.ne.s32 	%p387, %r7201, 6;
	@%p387 bra 	$L__BB0_388;
	shr.u32 	%r3740, %r652, 23;
	st.local.u32 	[%rd2+24], %rd2860;
	and.b32  	%r656, %r3740, 31;
	and.b32  	%r3741, %r3740, 224;
	add.s32 	%r3742, %r3741, -128;
	shr.u32 	%r3743, %r3742, 5;
	mul.wide.u32 	%rd1140, %r3743, 4;
	sub.s64 	%rd153, %rd2, %rd1140;
	ld.local.u32 	%r7202, [%rd153+24];
	ld.local.u32 	%r7203, [%rd153+20];
	setp.eq.s32 	%p388, %r656, 0;
	@%p388 bra 	$L__BB0_391;
	shf.l.wrap.b32 	%r7202, %r7203, %r7202, %r656;
	ld.local.u32 	%r3744, [%rd153+16];
	shf.l.wrap.b32 	%r7203, %r3744, %r7203, %r656;
$L__BB0_391:
	shr.u32 	%r3745, %r7202, 30;
	shf.l.wrap.b32 	%r3746, %r7203, %r7202, 2;
	shl.b32 	%r3747, %r7203, 2;
	shr.u32 	%r3748, %r3746, 31;
	add.s32 	%r3749, %r3748, %r3745;
	neg.s32 	%r3750, %r3749;
	setp.lt.s32 	%p389, %r652, 0;
	selp.b32 	%r7204, %r3750, %r3749, %p389;
	xor.b32  	%r3751, %r3746, %r652;
	shr.s32 	%r3752, %r3746, 31;
	xor.b32  	%r3753, %r3752, %r3746;
	xor.b32  	%r3754, %r3752, %r3747;
	cvt.u64.u32 	%rd1141, %r3753;
	shl.b64 	%rd1142, %rd1141, 32;
	cvt.u64.u32 	%rd1143, %r3754;
	or.b64  	%rd1144, %rd1142, %rd1143;
	cvt.rn.f64.s64 	%fd97, %rd1144;
	mul.f64 	%fd98, %fd97, 0d3BF921FB54442D19;
	cvt.rn.f32.f64 	%f1847, %fd98;
	neg.f32 	%f1848, %f1847;
	setp.lt.s32 	%p390, %r3751, 0;
	selp.f32 	%f4552, %f1848, %f1847, %p390;
	bra.uni 	$L__BB0_393;
$L__BB0_392:
	mov.f32 	%f1849, 0f00000000;
	mul.rn.f32 	%f4552, %f242, %f1849;
	mov.b32 	%r7204, 0;
$L__BB0_393:
	setp.ltu.f32 	%p391, %f244, 0f47CE4780;
	mul.rn.f32 	%f1850, %f4552, %f4552;
	and.b32  	%r3756, %r7204, 1;
	setp.eq.b32 	%p392, %r3756, 1;
	selp.f32 	%f1851, 0f3F800000, %f4552, %p392;
	fma.rn.f32 	%f1852, %f1850, %f1851, 0f00000000;
	fma.rn.f32 	%f1853, %f1850, 0f37CBAC00, 0fBAB607ED;
	selp.f32 	%f1854, %f1853, 0fB94D4153, %p392;
	selp.f32 	%f1855, 0f3D2AAABB, 0f3C0885E4, %p392;
	fma.rn.f32 	%f1856, %f1854, %f1850, %f1855;
	selp.f32 	%f1857, 0fBEFFFFFF, 0fBE2AAAA8, %p392;
	fma.rn.f32 	%f1858, %f1856, %f1850, %f1857;
	fma.rn.f32 	%f1859, %f1858, %f1852, %f1851;
	and.b32  	%r3757, %r7204, 2;
	setp.eq.s32 	%p393, %r3757, 0;
	mov.f32 	%f1860, 0f00000000;
	sub.f32 	%f1861, %f1860, %f1859;
	selp.f32 	%f248, %f1859, %f1861, %p393;
	@%p391 bra 	$L__BB0_401;
	setp.eq.f32 	%p394, %f244, 0f7F800000;
	@%p394 bra 	$L__BB0_400;
	mov.b32 	%r665, %f242;
	shl.b32 	%r3759, %r665, 8;
	or.b32  	%r666, %r3759, -2147483648;
	mov.b64 	%rd2861, 0;
	mov.b32 	%r7205, 0;
$L__BB0_396:
	.pragma "nounroll";
	mul.wide.u32 	%rd1146, %r7205, 4;
	mov.u64 	%rd1147, __cudart_i2opi_f;
	add.s64 	%rd1148, %rd1147, %rd1146;
	ld.global.nc.u32 	%r3760, [%rd1148];
	mad.wide.u32 	%rd1149, %r3760, %r666, %rd2861;
	shr.u64 	%rd2861, %rd1149, 32;
	add.s64 	%rd1150, %rd1, %rd1146;
	st.local.u32 	[%rd1150], %rd1149;
	add.s32 	%r7205, %r7205, 1;
	setp.ne.s32 	%p395, %r7205, 6;
	@%p395 bra 	$L__BB0_396;
	shr.u32 	%r3761, %r665, 23;
	st.local.u32 	[%rd1+24], %rd2861;
	and.b32  	%r669, %r3761, 31;
	and.b32  	%r3762, %r3761, 224;
	add.s32 	%r3763, %r3762, -128;
	shr.u32 	%r3764, %r3763, 5;
	mul.wide.u32 	%rd1151, %r3764, 4;
	sub.s64 	%rd156, %rd1, %rd1151;
	ld.local.u32 	%r7206, [%rd156+24];
	ld.local.u32 	%r7207, [%rd156+20];
	setp.eq.s32 	%p396, %r669, 0;
	@%p396 bra 	$L__BB0_399;
	shf.l.wrap.b32 	%r7206, %r7207, %r7206, %r669;
	ld.local.u32 	%r3765, [%rd156+16];
	shf.l.wrap.b32 	%r7207, %r3765, %r7207, %r669;
$L__BB0_399:
	shr.u32 	%r3766, %r7206, 30;
	shf.l.wrap.b32 	%r3767, %r7207, %r7206, 2;
	shl.b32 	%r3768, %r7207, 2;
	shr.u32 	%r3769, %r3767, 31;
	add.s32 	%r3770, %r3769, %r3766;
	neg.s32 	%r3771, %r3770;
	setp.lt.s32 	%p397, %r665, 0;
	selp.b32 	%r7208, %r3771, %r3770, %p397;
	xor.b32  	%r3772, %r3767, %r665;
	shr.s32 	%r3773, %r3767, 31;
	xor.b32  	%r3774, %r3773, %r3767;
	xor.b32  	%r3775, %r3773, %r3768;
	cvt.u64.u32 	%rd1152, %r3774;
	shl.b64 	%rd1153, %rd1152, 32;
	cvt.u64.u32 	%rd1154, %r3775;
	or.b64  	%rd1155, %rd1153, %rd1154;
	cvt.rn.f64.s64 	%fd99, %rd1155;
	mul.f64 	%fd100, %fd99, 0d3BF921FB54442D19;
	cvt.rn.f32.f64 	%f1862, %fd100;
	neg.f32 	%f1863, %f1862;
	setp.lt.s32 	%p398, %r3772, 0;
	selp.f32 	%f4553, %f1863, %f1862, %p398;
	bra.uni 	$L__BB0_401;
$L__BB0_400:
	mov.f32 	%f1864, 0f00000000;
	mul.rn.f32 	%f4553, %f242, %f1864;
	mov.b32 	%r7208, 0;
$L__BB0_401:
	add.s32 	%r3777, %r7208, 1;
	mul.rn.f32 	%f1865, %f4553, %f4553;
	and.b32  	%r3778, %r7208, 1;
	setp.eq.b32 	%p399, %r3778, 1;
	selp.f32 	%f1866, %f4553, 0f3F800000, %p399;
	fma.rn.f32 	%f1867, %f1865, %f1866, 0f00000000;
	fma.rn.f32 	%f1868, %f1865, 0f37CBAC00, 0fBAB607ED;
	selp.f32 	%f1869, 0fB94D4153, %f1868, %p399;
	selp.f32 	%f1870, 0f3C0885E4, 0f3D2AAABB, %p399;
	fma.rn.f32 	%f1871, %f1869, %f1865, %f1870;
	selp.f32 	%f1872, 0fBE2AAAA8, 0fBEFFFFFF, %p399;
	fma.rn.f32 	%f1873, %f1871, %f1865, %f1872;
	fma.rn.f32 	%f1874, %f1873, %f1867, %f1866;
	and.b32  	%r3779, %r3777, 2;
	setp.eq.s32 	%p400, %r3779, 0;
	mov.f32 	%f1875, 0f00000000;
	sub.f32 	%f1876, %f1875, %f1874;
	selp.f32 	%f1877, %f1874, %f1876, %p400;
	fma.rn.f32 	%f252, %f248, %f1877, %f242;
	mul.f32 	%f1878, %f252, 0f3F22F983;
	cvt.rni.s32.f32 	%r7216, %f1878;
	cvt.rn.f32.s32 	%f1879, %r7216;
	fma.rn.f32 	%f1880, %f1879, 0fBFC90FDA, %f252;
	fma.rn.f32 	%f1881, %f1879, 0fB3A22168, %f1880;
	fma.rn.f32 	%f4555, %f1879, 0fA7C234C5, %f1881;
	abs.f32 	%f254, %f252;
	setp.ltu.f32 	%p401, %f254, 0f47CE4780;
	mov.u32 	%r7212, %r7216;
	mov.f32 	%f4554, %f4555;
	@%p401 bra 	$L__BB0_409;
	setp.eq.f32 	%p402, %f254, 0f7F800000;
	@%p402 bra 	$L__BB0_408;
	mov.b32 	%r679, %f252;
	shl.b32 	%r3781, %r679, 8;
	or.b32  	%r680, %r3781, -2147483648;
	mov.b64 	%rd2862, 0;
	mov.b32 	%r7209, 0;
$L__BB0_404:
	.pragma "nounroll";
	mul.wide.u32 	%rd1157, %r7209, 4;
	mov.u64 	%rd1158, __cudart_i2opi_f;
	add.s64 	%rd1159, %rd1158, %rd1157;
	ld.global.nc.u32 	%r3782, [%rd1159];
	mad.wide.u32 	%rd1160, %r3782, %r680, %rd2862;
	shr.u64 	%rd2862, %rd1160, 32;
	add.s64 	%rd1161, %rd2, %rd1157;
	st.local.u32 	[%rd1161], %rd1160;
	add.s32 	%r7209, %r7209, 1;
	setp.ne.s32 	%p403, %r7209, 6;
	@%p403 bra 	$L__BB0_404;
	shr.u32 	%r3783, %r679, 23;
	st.local.u32 	[%rd2+24], %rd2862;
	and.b32  	%r683, %r3783, 31;
	and.b32  	%r3784, %r3783, 224;
	add.s32 	%r3785, %r3784, -128;
	shr.u32 	%r3786, %r3785, 5;
	mul.wide.u32 	%rd1162, %r3786, 4;
	sub.s64 	%rd159, %rd2, %rd1162;
	ld.local.u32 	%r7210, [%rd159+24];
	ld.local.u32 	%r7211, [%rd159+20];
	setp.eq.s32 	%p404, %r683, 0;
	@%p404 bra 	$L__BB0_407;
	shf.l.wrap.b32 	%r7210, %r7211, %r7210, %r683;
	ld.local.u32 	%r3787, [%rd159+16];
	shf.l.wrap.b32 	%r7211, %r3787, %r7211, %r683;
$L__BB0_407:
	shr.u32 	%r3788, %r7210, 30;
	shf.l.wrap.b32 	%r3789, %r7211, %r7210, 2;
	shl.b32 	%r3790, %r7211, 2;
	shr.u32 	%r3791, %r3789, 31;
	add.s32 	%r3792, %r3791, %r3788;
	neg.s32 	%r3793, %r3792;
	setp.lt.s32 	%p405, %r679, 0;
	selp.b32 	%r7212, %r3793, %r3792, %p405;
	xor.b32  	%r3794, %r3789, %r679;
	shr.s32 	%r3795, %r3789, 31;
	xor.b32  	%r3796, %r3795, %r3789;
	xor.b32  	%r3797, %r3795, %r3790;
	cvt.u64.u32 	%rd1163, %r3796;
	shl.b64 	%rd1164, %rd1163, 32;
	cvt.u64.u32 	%rd1165, %r3797;
	or.b64  	%rd1166, %rd1164, %rd1165;
	cvt.rn.f64.s64 	%fd101, %rd1166;
	mul.f64 	%fd102, %fd101, 0d3BF921FB54442D19;
	cvt.rn.f32.f64 	%f1882, %fd102;
	neg.f32 	%f1883, %f1882;
	setp.lt.s32 	%p406, %r3794, 0;
	selp.f32 	%f4554, %f1883, %f1882, %p406;
	bra.uni 	$L__BB0_409;
$L__BB0_408:
	mov.f32 	%f1884, 0f00000000;
	mul.rn.f32 	%f4554, %f252, %f1884;
	mov.b32 	%r7212, 0;
$L__BB0_409:
	setp.ltu.f32 	%p407, %f254, 0f47CE4780;
	mul.rn.f32 	%f1885, %f4554, %f4554;
	and.b32  	%r3799, %r7212, 1;
	setp.eq.b32 	%p408, %r3799, 1;
	selp.f32 	%f1886, 0f3F800000, %f4554, %p408;
	fma.rn.f32 	%f1887, %f1885, %f1886, 0f00000000;
	fma.rn.f32 	%f1888, %f1885, 0f37CBAC00, 0fBAB607ED;
	selp.f32 	%f1889, %f1888, 0fB94D4153, %p408;
	selp.f32 	%f1890, 0f3D2AAABB, 0f3C0885E4, %p408;
	fma.rn.f32 	%f1891, %f1889, %f1885, %f1890;
	selp.f32 	%f1892, 0fBEFFFFFF, 0fBE2AAAA8, %p408;
	fma.rn.f32 	%f1893, %f1891, %f1885, %f1892;
	fma.rn.f32 	%f1894, %f1893, %f1887, %f1886;
	and.b32  	%r3800, %r7212, 2;
	setp.eq.s32 	%p409, %r3800, 0;
	mov.f32 	%f1895, 0f00000000;
	sub.f32 	%f1896, %f1895, %f1894;
	selp.f32 	%f258, %f1894, %f1896, %p409;
	@%p407 bra 	$L__BB0_417;
	setp.eq.f32 	%p410, %f254, 0f7F800000;
	@%p410 bra 	$L__BB0_416;
	mov.b32 	%r692, %f252;
	shl.b32 	%r3802, %r692, 8;
	or.b32  	%r693, %r3802, -2147483648;
	mov.b64 	%rd2863, 0;
	mov.b32 	%r7213, 0;
$L__BB0_412:
	.pragma "nounroll";
	mul.wide.u32 	%rd1168, %r7213, 4;
	mov.u64 	%rd1169, __cudart_i2opi_f;
	add.s64 	%rd1170, %rd1169, %rd1168;
	ld.global.nc.u32 	%r3803, [%rd1170];
	mad.wide.u32 	%rd1171, %r3803, %r693, %rd2863;
	shr.u64 	%rd2863, %rd1171, 32;
	add.s64 	%rd1172, %rd1, %rd1168;
	st.local.u32 	[%rd1172], %rd1171;
	add.s32 	%r7213, %r7213, 1;
	setp.ne.s32 	%p411, %r7213, 6;
	@%p411 bra 	$L__BB0_412;
	shr.u32 	%r3804, %r692, 23;
	st.local.u32 	[%rd1+24], %rd2863;
	and.b32  	%r696, %r3804, 31;
	and.b32  	%r3805, %r3804, 224;
	add.s32 	%r3806, %r3805, -128;
	shr.u32 	%r3807, %r3806, 5;
	mul.wide.u32 	%rd1173, %r3807, 4;
	sub.s64 	%rd162, %rd1, %rd1173;
	ld.local.u32 	%r7214, [%rd162+24];
	ld.local.u32 	%r7215, [%rd162+20];
	setp.eq.s32 	%p412, %r696, 0;
	@%p412 bra 	$L__BB0_415;
	shf.l.wrap.b32 	%r7214, %r7215, %r7214, %r696;
	ld.local.u32 	%r3808, [%rd162+16];
	shf.l.wrap.b32 	%r7215, %r3808, %r7215, %r696;
$L__BB0_415:
	shr.u32 	%r3809, %r7214, 30;
	shf.l.wrap.b32 	%r3810, %r7215, %r7214, 2;
	shl.b32 	%r3811, %r7215, 2;
	shr.u32 	%r3812, %r3810, 31;
	add.s32 	%r3813, %r3812, %r3809;
	neg.s32 	%r3814, %r3813;
	setp.lt.s32 	%p413, %r692, 0;
	selp.b32 	%r7216, %r3814, %r3813, %p413;
	xor.b32  	%r3815, %r3810, %r692;
	shr.s32 	%r3816, %r3810, 31;
	xor.b32  	%r3817, %r3816, %r3810;
	xor.b32  	%r3818, %r3816, %r3811;
	cvt.u64.u32 	%rd1174, %r3817;
	shl.b64 	%rd1175, %rd1174, 32;
	cvt.u64.u32 	%rd1176, %r3818;
	or.b64  	%rd1177, %rd1175, %rd1176;
	cvt.rn.f64.s64 	%fd103, %rd1177;
	mul.f64 	%fd104, %fd103, 0d3BF921FB54442D19;
	cvt.rn.f32.f64 	%f1897, %fd104;
	neg.f32 	%f1898, %f1897;
	setp.lt.s32 	%p414, %r3815, 0;
	selp.f32 	%f4555, %f1898, %f1897, %p414;
	bra.uni 	$L__BB0_417;
$L__BB0_416:
	mov.f32 	%f1899, 0f00000000;
	mul.rn.f32 	%f4555, %f252, %f1899;
	mov.b32 	%r7216, 0;
$L__BB0_417:
	add.s32 	%r3820, %r7216, 1;
	mul.rn.f32 	%f1900, %f4555, %f4555;
	and.b32  	%r3821, %r7216, 1;
	setp.eq.b32 	%p415, %r3821, 1;
	selp.f32 	%f1901, %f4555, 0f3F800000, %p415;
	fma.rn.f32 	%f1902, %f1900, %f1901, 0f00000000;
	fma.rn.f32 	%f1903, %f1900, 0f37CBAC00, 0fBAB607ED;
	selp.f32 	%f1904, 0fB94D4153, %f1903, %p415;
	selp.f32 	%f1905, 0f3C0885E4, 0f3D2AAABB, %p415;
	fma.rn.f32 	%f1906, %f1904, %f1900, %f1905;
	selp.f32 	%f1907, 0fBE2AAAA8, 0fBEFFFFFF, %p415;
	fma.rn.f32 	%f1908, %f1906, %f1900, %f1907;
	fma.rn.f32 	%f1909, %f1908, %f1902, %f1901;
	and.b32  	%r3822, %r3820, 2;
	setp.eq.s32 	%p416, %r3822, 0;
	mov.f32 	%f1910, 0f00000000;
	sub.f32 	%f1911, %f1910, %f1909;
	selp.f32 	%f1912, %f1909, %f1911, %p416;
	fma.rn.f32 	%f262, %f258, %f1912, %f252;
	mul.f32 	%f1913, %f262, 0f3F22F983;
	cvt.rni.s32.f32 	%r7224, %f1913;
	cvt.rn.f32.s32 	%f1914, %r7224;
	fma.rn.f32 	%f1915, %f1914, 0fBFC90FDA, %f262;
	fma.rn.f32 	%f1916, %f1914, 0fB3A22168, %f1915;
	fma.rn.f32 	%f4557, %f1914, 0fA7C234C5, %f1916;
	abs.f32 	%f264, %f262;
	setp.ltu.f32 	%p417, %f264, 0f47CE4780;
	mov.u32 	%r7220, %r7224;
	mov.f32 	%f4556, %f4557;
	@%p417 bra 	$L__BB0_425;
	setp.eq.f32 	%p418, %f264, 0f7F800000;
	@%p418 bra 	$L__BB0_424;
	mov.b32 	%r706, %f262;
	shl.b32 	%r3824, %r706, 8;
	or.b32  	%r707, %r3824, -2147483648;
	mov.b64 	%rd2864, 0;
	mov.b32 	%r7217, 0;
$L__BB0_420:
	.pragma "nounroll";
	mul.wide.u32 	%rd1179, %r7217, 4;
	mov.u64 	%rd1180, __cudart_i2opi_f;
	add.s64 	%rd1181, %rd1180, %rd1179;
	ld.global.nc.u32 	%r3825, [%rd1181];
	mad.wide.u32 	%rd1182, %r3825, %r707, %rd2864;
	shr.u64 	%rd2864, %rd1182, 32;
	add.s64 	%rd1183, %rd2, %rd1179;
	st.local.u32 	[%rd1183], %rd1182;
	add.s32 	%r7217, %r7217, 1;
	setp.ne.s32 	%p419, %r7217, 6;
	@%p419 bra 	$L__BB0_420;
	shr.u32 	%r3826, %r706, 23;
	st.local.u32 	[%rd2+24], %rd2864;
	and.b32  	%r710, %r3826, 31;
	and.b32  	%r3827, %r3826, 224;
	add.s32 	%r3828, %r3827, -128;
	shr.u32 	%r3829, %r3828, 5;
	mul.wide.u32 	%rd1184, %r3829, 4;
	sub.s64 	%rd165, %rd2, %rd1184;
	ld.local.u32 	%r7218, [%rd165+24];
	ld.local.u32 	%r7219, [%rd165+20];
	setp.eq.s32 	%p420, %r710, 0;
	@%p420 bra 	$L__BB0_423;
	shf.l.wrap.b32 	%r7218, %r7219, %r7218, %r710;
	ld.local.u32 	%r3830, [%rd165+16];
	shf.l.wrap.b32 	%r7219, %r3830, %r7219, %r710;
$L__BB0_423:
	shr.u32 	%r3831, %r7218, 30;
	shf.l.wrap.b32 	%r3832, %r7219, %r7218, 2;
	shl.b32 	%r3833, %r7219, 2;
	shr.u32 	%r3834, %r3832, 31;
	add.s32 	%r3835, %r3834, %r3831;
	neg.s32 	%r3836, %r3835;
	setp.lt.s32 	%p421, %r706, 0;
	selp.b32 	%r7220, %r3836, %r3835, %p421;
	xor.b32  	%r3837, %r3832, %r706;
	shr.s32 	%r3838, %r3832, 31;
	xor.b32  	%r3839, %r3838, %r3832;
	xor.b32  	%r3840, %r3838, %r3833;
	cvt.u64.u32 	%rd1185, %r3839;
	shl.b64 	%rd1186, %rd1185, 32;
	cvt.u64.u32 	%rd1187, %r3840;
	or.b64  	%rd1188, %rd1186, %rd1187;
	cvt.rn.f64.s64 	%fd105, %rd1188;
	mul.f64 	%fd106, %fd105, 0d3BF921FB54442D19;
	cvt.rn.f32.f64 	%f1917, %fd106;
	neg.f32 	%f1918, %f1917;
	setp.lt.s32 	%p422, %r3837, 0;
	selp.f32 	%f4556, %f1918, %f1917, %p422;
	bra.uni 	$L__BB0_425;
$L__BB0_424:
	mov.f32 	%f1919, 0f00000000;
	mul.rn.f32 	%f4556, %f262, %f1919;
	mov.b32 	%r7220, 0;
$L__BB0_425:
	setp.ltu.f32 	%p423, %f264, 0f47CE4780;
	mul.rn.f32 	%f1920, %f4556, %f4556;
	and.b32  	%r3842, %r7220, 1;
	setp.eq.b32 	%p424, %r3842, 1;
	selp.f32 	%f1921, 0f3F800000, %f4556, %p424;
	fma.rn.f32 	%f1922, %f1920, %f1921, 0f00000000;
	fma.rn.f32 	%f1923, %f1920, 0f37CBAC00, 0fBAB607ED;
	selp.f32 	%f1924, %f1923, 0fB94D4153, %p424;
	selp.f32 	%f1925, 0f3D2AAABB, 0f3C0885E4, %p424;
	fma.rn.f32 	%f1926, %f1924, %f1920, %f1925;
	selp.f32 	%f1927, 0fBEFFFFFF, 0fBE2AAAA8, %p424;
	fma.rn.f32 	%f1928, %f1926, %f1920, %f1927;
	fma.rn.f32 	%f1929, %f1928, %f1922, %f1921;
	and.b32  	%r3843, %r7220, 2;
	setp.eq.s32 	%p425, %r3843, 0;
	mov.f32 	%f1930, 0f00000000;
	sub.f32 	%f1931, %f1930, %f1929;
	selp.f32 	%f268, %f1929, %f1931, %p425;
	@%p423 bra 	$L__BB0_433;
	setp.eq.f32 	%p426, %f264, 0f7F800000;
	@%p426 bra 	$L__BB0_432;
	mov.b32 	%r719, %f262;
	shl.b32 	%r3845, %r719, 8;
	or.b32  	%r720, %r3845, -2147483648;
	mov.b64 	%rd2865, 0;
	mov.b32 	%r7221, 0;
$L__BB0_428:
	.pragma "nounroll";
	mul.wide.u32 	%rd1190, %r7221, 4;
	mov.u64 	%rd1191, __cudart_i2opi_f;
	add.s64 	%rd1192, %rd1191, %rd1190;
	ld.global.nc.u32 	%r3846, [%rd1192];
	mad.wide.u32 	%rd1193, %r3846, %r720, %rd2865;
	shr.u64 	%rd2865, %rd1193, 32;
	add.s64 	%rd1194, %rd1, %rd1190;
	st.local.u32 	[%rd1194], %rd1193;
	add.s32 	%r7221, %r7221, 1;
	setp.ne.s32 	%p427, %r7221, 6;
	@%p427 bra 	$L__BB0_428;
	shr.u32 	%r3847, %r719, 23;
	st.local.u32 	[%rd1+24], %rd2865;
	and.b32  	%r723, %r3847, 31;
	and.b32  	%r3848, %r3847, 224;
	add.s32 	%r3849, %r3848, -128;
	shr.u32 	%r3850, %r3849, 5;
	mul.wide.u32 	%rd1195, %r3850, 4;
	sub.s64 	%rd168, %rd1, %rd1195;
	ld.local.u32 	%r7222, [%rd168+24];
	ld.local.u32 	%r7223, [%rd168+20];
	setp.eq.s32 	%p428, %r723, 0;
	@%p428 bra 	$L__BB0_431;
	shf.l.wrap.b32 	%r7222, %r7223, %r7222, %r723;
	ld.local.u32 	%r3851, [%rd168+16];
	shf.l.wrap.b32 	%r7223, %r3851, %r7223, %r723;
$L__BB0_431:
	shr.u32 	%r3852, %r7222, 30;
	shf.l.wrap.b32 	%r3853, %r7223, %r7222, 2;
	shl.b32 	%r3854, %r7223, 2;
	shr.u32 	%r3855, %r3853, 31;
	add.s32 	%r3856, %r3855, %r3852;
	neg.s32 	%r3857, %r3856;
	setp.lt.s32 	%p429, %r719, 0;
	selp.b32 	%r7224, %r3857, %r3856, %p429;
	xor.b32  	%r3858, %r3853, %r719;
	shr.s32 	%r3859, %r3853, 31;
	xor.b32  	%r3860, %r3859, %r3853;
	xor.b32  	%r3861, %r3859, %r3854;
	cvt.u64.u32 	%rd1196, %r3860;
	shl.b64 	%rd1197, %rd1196, 32;
	cvt.u64.u32 	%rd1198, %r3861;
	or.b64  	%rd1199, %rd1197, %rd1198;
	cvt.rn.f64.s64 	%fd107, %rd1199;
	mul.f64 	%fd108, %fd107, 0d3BF921FB54442D19;
	cvt.rn.f32.f64 	%f1932, %fd108;
	neg.f32 	%f1933, %f1932;
	setp.lt.s32 	%p430, %r3858, 0;
	selp.f32 	%f4557, %f1933, %f1932, %p430;
	bra.uni 	$L__BB0_433;
$L__BB0_432:
	mov.f32 	%f1934, 0f00000000;
	mul.rn.f32 	%f4557, %f262, %f1934;
	mov.b32 	%r7224, 0;
$L__BB0_433:
	add.s32 	%r3863, %r7224, 1;
	mul.rn.f32 	%f1935, %f4557, %f4557;
	and.b32  	%r3864, %r7224, 1;
	setp.eq.b32 	%p431, %r3864, 1;
	selp.f32 	%f1936, %f4557, 0f3F800000, %p431;
	fma.rn.f32 	%f1937, %f1935, %f1936, 0f00000000;
	fma.rn.f32 	%f1938, %f1935, 0f37CBAC00, 0fBAB607ED;
	selp.f32 	%f1939, 0fB94D4153, %f1938, %p431;
	selp.f32 	%f1940, 0f3C0885E4, 0f3D2AAABB, %p431;
	fma.rn.f32 	%f1941, %f1939, %f1935, %f1940;
	selp.f32 	%f1942, 0fBE2AAAA8, 0fBEFFFFFF, %p431;
	fma.rn.f32 	%f1943, %f1941, %f1935, %f1942;
	fma.rn.f32 	%f1944, %f1943, %f1937, %f1936;
	and.b32  	%r3865, %r3863, 2;
	setp.eq.s32 	%p432, %r3865, 0;
	mov.f32 	%f1945, 0f00000000;
	sub.f32 	%f1946, %f1945, %f1944;
	selp.f32 	%f1947, %f1944, %f1946, %p432;
	fma.rn.f32 	%f272, %f268, %f1947, %f262;
	mul.f32 	%f1948, %f272, 0f3F22F983;
	cvt.rni.s32.f32 	%r7232, %f1948;
	cvt.rn.f32.s32 	%f1949, %r7232;
	fma.rn.f32 	%f1950, %f1949, 0fBFC90FDA, %f272;
	fma.rn.f32 	%f1951, %f1949, 0fB3A22168, %f1950;
	fma.rn.f32 	%f4559, %f1949, 0fA7C234C5, %f1951;
	abs.f32 	%f274, %f272;
	setp.ltu.f32 	%p433, %f274, 0f47CE4780;
	mov.u32 	%r7228, %r7232;
	mov.f32 	%f4558, %f4559;
	@%p433 bra 	$L__BB0_441;
	setp.eq.f32 	%p434, %f274, 0f7F800000;
	@%p434 bra 	$L__BB0_440;
	mov.b32 	%r733, %f272;
	shl.b32 	%r3867, %r733, 8;
	or.b32  	%r734, %r3867, -2147483648;
	mov.b64 	%rd2866, 0;
	mov.b32 	%r7225, 0;
$L__BB0_436:
	.pragma "nounroll";
	mul.wide.u32 	%rd1201, %r7225, 4;
	mov.u64 	%rd1202, __cudart_i2opi_f;
	add.s64 	%rd1203, %rd1202, %rd1201;
	ld.global.nc.u32 	%r3868, [%rd1203];
	mad.wide.u32 	%rd1204, %r3868, %r734, %rd2866;
	shr.u64 	%rd2866, %rd1204, 32;
	add.s64 	%rd1205, %rd2, %rd1201;
	st.local.u32 	[%rd1205], %rd1204;
	add.s32 	%r7225, %r7225, 1;
	setp.ne.s32 	%p435, %r7225, 6;
	@%p435 bra 	$L__BB0_436;
	shr.u32 	%r3869, %r733, 23;
	st.local.u32 	[%rd2+24], %rd2866;
	and.b32  	%r737, %r3869, 31;
	and.b32  	%r3870, %r3869, 224;
	add.s32 	%r3871, %r3870, -128;
	shr.u32 	%r3872, %r3871, 5;
	mul.wide.u32 	%rd1206, %r3872, 4;
	sub.s64 	%rd171, %rd2, %rd1206;
	ld.local.u32 	%r7226, [%rd171+24];
	ld.local.u32 	%r7227, [%rd171+20];
	setp.eq.s32 	%p436, %r737, 0;
	@%p436 bra 	$L__BB0_439;
	shf.l.wrap.b32 	%r7226, %r7227, %r7226, %r737;
	ld.local.u32 	%r3873, [%rd171+16];
	shf.l.wrap.b32 	%r7227, %r3873, %r7227, %r737;
$L__BB0_439:
	shr.u32 	%r3874, %r7226, 30;
	shf.l.wrap.b32 	%r3875, %r7227, %r7226, 2;
	shl.b32 	%r3876, %r7227, 2;
	shr.u32 	%r3877, %r3875, 31;
	add.s32 	%r3878, %r3877, %r3874;
	neg.s32 	%r3879, %r3878;
	setp.lt.s32 	%p437, %r733, 0;
	selp.b32 	%r7228, %r3879, %r3878, %p437;
	xor.b32  	%r3880, %r3875, %r733;
	shr.s32 	%r3881, %r3875, 31;
	xor.b32  	%r3882, %r3881, %r3875;
	xor.b32  	%r3883, %r3881, %r3876;
	cvt.u64.u32 	%rd1207, %r3882;
	shl.b64 	%rd1208, %rd1207, 32;
	cvt.u64.u32 	%rd1209, %r3883;
	or.b64  	%rd1210, %rd1208, %rd1209;
	cvt.rn.f64.s64 	%fd109, %rd1210;
	mul.f64 	%fd110, %fd109, 0d3BF921FB54442D19;
	cvt.rn.f32.f64 	%f1952, %fd110;
	neg.f32 	%f1953, %f1952;
	setp.lt.s32 	%p438, %r3880, 0;
	selp.f32 	%f4558, %f1953, %f1952, %p438;
	bra.uni 	$L__BB0_441;
$L__BB0_440:
	mov.f32 	%f1954, 0f00000000;
	mul.rn.f32 	%f4558, %f272, %f1954;
	mov.b32 	%r7228, 0;
$L__BB0_441:
	setp.ltu.f32 	%p439, %f274, 0f47CE4780;
	mul.rn.f32 	%f1955, %f4558, %f4558;
	and.b32  	%r3885, %r7228, 1;
	setp.eq.b32 	%p440, %r3885, 1;
	selp.f32 	%f1956, 0f3F800000, %f4558, %p440;
	fma.rn.f32 	%f1957, %f1955, %f1956, 0f00000000;
	fma.rn.f32 	%f1958, %f1955, 0f37CBAC00, 0fBAB607ED;
	selp.f32 	%f1959, %f1958, 0fB94D4153, %p440;
	selp.f32 	%f1960, 0f3D2AAABB, 0f3C0885E4, %p440;
	fma.rn.f32 	%f1961, %f1959, %f1955, %f1960;
	selp.f32 	%f1962, 0fBEFFFFFF, 0fBE2AAAA8, %p440;
	fma.rn.f32 	%f1963, %f1961, %f1955, %f1962;
	fma.rn.f32 	%f1964, %f1963, %f1957, %f1956;
	and.b32  	%r3886, %r7228, 2;
	setp.eq.s32 	%p441, %r3886, 0;
	mov.f32 	%f1965, 0f00000000;
	sub.f32 	%f1966, %f1965, %f1964;
	selp.f32 	%f278, %f1964, %f1966, %p441;
	@%p439 bra 	$L__BB0_449;
	setp.eq.f32 	%p442, %f274, 0f7F800000;
	@%p442 bra 	$L__BB0_448;
	mov.b32 	%r746, %f272;
	shl.b32 	%r3888, %r746, 8;
	or.b32  	%r747, %r3888, -2147483648;
	mov.b64 	%rd2867, 0;
	mov.b32 	%r7229, 0;
$L__BB0_444:
	.pragma "nounroll";
	mul.wide.u32 	%rd1212, %r7229, 4;
	mov.u64 	%rd1213, __cudart_i2opi_f;
	add.s64 	%rd1214, %rd1213, %rd1212;
	ld.global.nc.u32 	%r3889, [%rd1214];
	mad.wide.u32 	%rd1215, %r3889, %r747, %rd2867;
	shr.u64 	%rd2867, %rd1215, 32;
	add.s64 	%rd1216, %rd1, %rd1212;
	st.local.u32 	[%rd1216], %rd1215;
	add.s32 	%r7229, %r7229, 1;
	setp.ne.s32 	%p443, %r7229, 6;
	@%p443 bra 	$L__BB0_444;
	shr.u32 	%r3890, %r746, 23;
	st.local.u32 	[%rd1+24], %rd2867;
	and.b32  	%r750, %r3890, 31;
	and.b32  	%r3891, %r3890, 224;
	add.s32 	%r3892, %r3891, -128;
	shr.u32 	%r3893, %r3892, 5;
	mul.wide.u32 	%rd1217, %r3893, 4;
	sub.s64 	%rd174, %rd1, %rd1217;
	ld.local.u32 	%r7230, [%rd174+24];
	ld.local.u32 	%r7231, [%rd174+20];
	setp.eq.s32 	%p444, %r750, 0;
	@%p444 bra 	$L__BB0_447;
	shf.l.wrap.b32 	%r7230, %r7231, %r7230, %r750;
	ld.local.u32 	%r3894, [%rd174+16];
	shf.l.wrap.b32 	%r7231, %r3894, %r7231, %r750;
$L__BB0_447:
	shr.u32 	%r3895, %r7230, 30;
	shf.l.wrap.b32 	%r3896, %r7231, %r7230, 2;
	shl.b32 	%r3897, %r7231, 2;
	shr.u32 	%r3898, %r3896, 31;
	add.s32 	%r3899, %r3898, %r3895;
	neg.s32 	%r3900, %r3899;
	setp.lt.s32 	%p445, %r746, 0;
	selp.b32 	%r7232, %r3900, %r3899, %p445;
	xor.b32  	%r3901, %r3896, %r746;
	shr.s32 	%r3902, %r3896, 31;
	xor.b32  	%r3903, %r3902, %r3896;
	xor.b32  	%r3904, %r3902, %r3897;
	cvt.u64.u32 	%rd1218, %r3903;
	shl.b64 	%rd1219, %rd1218, 32;
	cvt.u64.u32 	%rd1220, %r3904;
	or.b64  	%rd1221, %rd1219, %rd1220;
	cvt.rn.f64.s64 	%fd111, %rd1221;
	mul.f64 	%fd112, %fd111, 0d3BF921FB54442D19;
	cvt.rn.f32.f64 	%f1967, %fd112;
	neg.f32 	%f1968, %f1967;
	setp.lt.s32 	%p446, %r3901, 0;
	selp.f32 	%f4559, %f1968, %f1967, %p446;
	bra.uni 	$L__BB0_449;
$L__BB0_448:
	mov.f32 	%f1969, 0f00000000;
	mul.rn.f32 	%f4559, %f272, %f1969;
	mov.b32 	%r7232, 0;
$L__BB0_449:
	add.s32 	%r3906, %r7232, 1;
	mul.rn.f32 	%f1970, %f4559, %f4559;
	and.b32  	%r3907, %r7232, 1;
	setp.eq.b32 	%p447, %r3907, 1;
	selp.f32 	%f1971, %f4559, 0f3F800000, %p447;
	fma.rn.f32 	%f1972, %f1970, %f1971, 0f00000000;
	fma.rn.f32 	%f1973, %f1970, 0f37CBAC00, 0fBAB607ED;
	selp.f32 	%f1974, 0fB94D4153, %f1973, %p447;
	selp.f32 	%f1975, 0f3C0885E4, 0f3D2AAABB, %p447;
	fma.rn.f32 	%f1976, %f1974, %f1970, %f1975;
	selp.f32 	%f1977, 0fBE2AAAA8, 0fBEFFFFFF, %p447;
	fma.rn.f32 	%f1978, %f1976, %f1970, %f1977;
	fma.rn.f32 	%f1979, %f1978, %f1972, %f1971;
	and.b32  	%r3908, %r3906, 2;
	setp.eq.s32 	%p448, %r3908, 0;
	mov.f32 	%f1980, 0f00000000;
	sub.f32 	%f1981, %f1980, %f1979;
	selp.f32 	%f1982, %f1979, %f1981, %p448;
	fma.rn.f32 	%f282, %f278, %f1982, %f272;
	mul.f32 	%f1983, %f282, 0f3F22F983;
	cvt.rni.s32.f32 	%r7240, %f1983;
	cvt.rn.f32.s32 	%f1984, %r7240;
	fma.rn.f32 	%f1985, %f1984, 0fBFC90FDA, %f282;
	fma.rn.f32 	%f1986, %f1984, 0fB3A22168, %f1985;
	fma.rn.f32 	%f4561, %f1984, 0fA7C234C5, %f1986;
	abs.f32 	%f284, %f282;
	setp.ltu.f32 	%p449, %f284, 0f47CE4780;
	mov.u32 	%r7236, %r7240;
	mov.f32 	%f4560, %f4561;
	@%p449 bra 	$L__BB0_457;
	setp.eq.f32 	%p450, %f284, 0f7F800000;
	@%p450 bra 	$L__BB0_456;
	mov.b32 	%r760, %f282;
	shl.b32 	%r3910, %r760, 8;
	or.b32  	%r761, %r3910, -2147483648;
	mov.b64 	%rd2868, 0;
	mov.b32 	%r7233, 0;
$L__BB0_452:
	.pragma "nounroll";
	mul.wide.u32 	%rd1223, %r7233, 4;
	mov.u64 	%rd1224, __cudart_i2opi_f;
	add.s64 	%rd1225, %rd1224, %rd1223;
	ld.global.nc.u32 	%r3911, [%rd1225];
	mad.wide.u32 	%rd1226, %r3911, %r761, %rd2868;
	shr.u64 	%rd2868, %rd1226, 32;
	add.s64 	%rd1227, %rd2, %rd1223;
	st.local.u32 	[%rd1227], %rd1226;
	add.s32 	%r7233, %r7233, 1;
	setp.ne.s32 	%p451, %r7233, 6;
	@%p451 bra 	$L__BB0_452;
	shr.u32 	%r3912, %r760, 23;
	st.local.u32 	[%rd2+24], %rd2868;
	and.b32  	%r764, %r3912, 31;
	and.b32  	%r3913, %r3912, 224;
	add.s32 	%r3914, %r3913, -128;
	shr.u32 	%r3915, %r3914, 5;
	mul.wide.u32 	%rd1228, %r3915, 4;
	sub.s64 	%rd177, %rd2, %rd1228;
	ld.local.u32 	%r7234, [%rd177+24];
	ld.local.u32 	%r7235, [%rd177+20];
	setp.eq.s32 	%p452, %r764, 0;
	@%p452 bra 	$L__BB0_455;
	shf.l.wrap.b32 	%r7234, %r7235, %r7234, %r764;
	ld.local.u32 	%r3916, [%rd177+16];
	shf.l.wrap.b32 	%r7235, %r3916, %r7235, %r764;
$L__BB0_455:
	shr.u32 	%r3917, %r7234, 30;
	shf.l.wrap.b32 	%r3918, %r7235, %r7234, 2;
	shl.b32 	%r3919, %r7235, 2;
	shr.u32 	%r3920, %r3918, 31;
	add.s32 	%r3921, %r3920, %r3917;
	neg.s32 	%r3922, %r3921;
	setp.lt.s32 	%p453, %r760, 0;
	selp.b32 	%r7236, %r3922, %r3921, %p453;
	xor.b32  	%r3923, %r3918, %r760;
	shr.s32 	%r3924, %r3918, 31;
	xor.b32  	%r3925, %r3924, %r3918;
	xor.b32  	%r3926, %r3924, %r3919;
	cvt.u64.u32 	%rd1229, %r3925;
	shl.b64 	%rd1230, %rd1229, 32;
	cvt.u64.u32 	%rd1231, %r3926;
	or.b64  	%rd1232, %rd1230, %rd1231;
	cvt.rn.f64.s64 	%fd113, %rd1232;
	mul.f64 	%fd114, %fd113, 0d3BF921FB54442D19;
	cvt.rn.f32.f64 	%f1987, %fd114;
	neg.f32 	%f1988, %f1987;
	setp.lt.s32 	%p454, %r3923, 0;
	selp.f32 	%f4560, %f1988, %f1987, %p454;
	bra.uni 	$L__BB0_457;
$L__BB0_456:
	mov.f32 	%f1989, 0f00000000;
	mul.rn.f32 	%f4560, %f282, %f1989;
	mov.b32 	%r7236, 0;
$L__BB0_457:
	setp.ltu.f32 	%p455, %f284, 0f47CE4780;
	mul.rn.f32 	%f1990, %f4560, %f4560;
	and.b32  	%r3928, %r7236, 1;
	setp.eq.b32 	%p456, %r3928, 1;
	selp.f32 	%f1991, 0f3F800000, %f4560, %p456;
	fma.rn.f32 	%f1992, %f1990, %f1991, 0f00000000;
	fma.rn.f32 	%f1993, %f1990, 0f37CBAC00, 0fBAB607ED;
	selp.f32 	%f1994, %f1993, 0fB94D4153, %p456;
	selp.f32 	%f1995, 0f3D2AAABB, 0f3C0885E4, %p456;
	fma.rn.f32 	%f1996, %f1994, %f1990, %f1995;
	selp.f32 	%f1997, 0fBEFFFFFF, 0fBE2AAAA8, %p456;
	fma.rn.f32 	%f1998, %f1996, %f1990, %f1997;
	fma.rn.f32 	%f1999, %f1998, %f1992, %f1991;
	and.b32  	%r3929, %r7236, 2;
	setp.eq.s32 	%p457, %r3929, 0;
	mov.f32 	%f2000, 0f00000000;
	sub.f32 	%f2001, %f2000, %f1999;
	selp.f32 	%f288, %f1999, %f2001, %p457;
	@%p455 bra 	$L__BB0_465;
	setp.eq.f32 	%p458, %f284, 0f7F800000;
	@%p458 bra 	$L__BB0_464;
	mov.b32 	%r773, %f282;
	shl.b32 	%r3931, %r773, 8;
	or.b32  	%r774, %r3931, -2147483648;
	mov.b64 	%rd2869, 0;
	mov.b32 	%r7237, 0;
$L__BB0_460:
	.pragma "nounroll";
	mul.wide.u32 	%rd1234, %r7237, 4;
	mov.u64 	%rd1235, __cudart_i2opi_f;
	add.s64 	%rd1236, %rd1235, %rd1234;
	ld.global.nc.u32 	%r3932, [%rd1236];
	mad.wide.u32 	%rd1237, %r3932, %r774, %rd2869;
	shr.u64 	%rd2869, %rd1237, 32;
	add.s64 	%rd1238, %rd1, %rd1234;
	st.local.u32 	[%rd1238], %rd1237;
	add.s32 	%r7237, %r7237, 1;
	setp.ne.s32 	%p459, %r7237, 6;
	@%p459 bra 	$L__BB0_460;
	shr.u32 	%r3933, %r773, 23;
	st.local.u32 	[%rd1+24], %rd2869;
	and.b32  	%r777, %r3933, 31;
	and.b32  	%r3934, %r3933, 224;
	add.s32 	%r3935, %r3934, -128;
	shr.u32 	%r3936, %r3935, 5;
	mul.wide.u32 	%rd1239, %r3936, 4;
	sub.s64 	%rd180, %rd1, %rd1239;
	ld.local.u32 	%r7238, [%rd180+24];
	ld.local.u32 	%r7239, [%rd180+20];
	setp.eq.s32 	%p460, %r777, 0;
	@%p460 bra 	$L__BB0_463;
	shf.l.wrap.b32 	%r7238, %r7239, %r7238, %r777;
	ld.local.u32 	%r3937, [%rd180+16];
	shf.l.wrap.b32 	%r7239, %r3937, %r7239, %r777;
$L__BB0_463:
	shr.u32 	%r3938, %r7238, 30;
	shf.l.wrap.b32 	%r3939, %r7239, %r7238, 2;
	shl.b32 	%r3940, %r7239, 2;
	shr.u32 	%r3941, %r3939, 31;
	add.s32 	%r3942, %r3941, %r3938;
	neg.s32 	%r3943, %r3942;
	setp.lt.s32 	%p461, %r773, 0;
	selp.b32 	%r7240, %r3943, %r3942, %p461;
	xor.b32  	%r3944, %r3939, %r773;
	shr.s32 	%r3945, %r3939, 31;
	xor.b32  	%r3946, %r3945, %r3939;
	xor.b32  	%r3947, %r3945, %r3940;
	cvt.u64.u32 	%rd1240, %r3946;
	shl.b64 	%rd1241, %rd1240, 32;
	cvt.u64.u32 	%rd1242, %r3947;
	or.b64  	%rd1243, %rd1241, %rd1242;
	cvt.rn.f64.s64 	%fd115, %rd1243;
	mul.f64 	%fd116, %fd115, 0d3BF921FB54442D19;
	cvt.rn.f32.f64 	%f2002, %fd116;
	neg.f32 	%f2003, %f2002;
	setp.lt.s32 	%p462, %r3944, 0;
	selp.f32 	%f4561, %f2003, %f2002, %p462;
	bra.uni 	$L__BB0_465;
$L__BB0_464:
	mov.f32 	%f2004, 0f00000000;
	mul.rn.f32 	%f4561, %f282, %f2004;
	mov.b32 	%r7240, 0;
$L__BB0_465:
	add.s32 	%r3949, %r7240, 1;
	mul.rn.f32 	%f2005, %f4561, %f4561;
	and.b32  	%r3950, %r7240, 1;
	setp.eq.b32 	%p463, %r3950, 1;
	selp.f32 	%f2006, %f4561, 0f3F800000, %p463;
	fma.rn.f32 	%f2007, %f2005, %f2006, 0f00000000;
	fma.rn.f32 	%f2008, %f2005, 0f37CBAC00, 0fBAB607ED;
	selp.f32 	%f2009, 0fB94D4153, %f2008, %p463;
	selp.f32 	%f2010, 0f3C0885E4, 0f3D2AAABB, %p463;
	fma.rn.f32 	%f2011, %f2009, %f2005, %f2010;
	selp.f32 	%f2012, 0fBE2AAAA8, 0fBEFFFFFF, %p463;
	fma.rn.f32 	%f2013, %f2011, %f2005, %f2012;
	fma.rn.f32 	%f2014, %f2013, %f2007, %f2006;
	and.b32  	%r3951, %r3949, 2;
	setp.eq.s32 	%p464, %r3951, 0;
	mov.f32 	%f2015, 0f00000000;
	sub.f32 	%f2016, %f2015, %f2014;
	selp.f32 	%f2017, %f2014, %f2016, %p464;
	fma.rn.f32 	%f292, %f288, %f2017, %f282;
	mul.f32 	%f2018, %f292, 0f3F22F983;
	cvt.rni.s32.f32 	%r7248, %f2018;
	cvt.rn.f32.s32 	%f2019, %r7248;
	fma.rn.f32 	%f2020, %f2019, 0fBFC90FDA, %f292;
	fma.rn.f32 	%f2021, %f2019, 0fB3A22168, %f2020;
	fma.rn.f32 	%f4563, %f2019, 0fA7C234C5, %f2021;
	abs.f32 	%f294, %f292;
	setp.ltu.f32 	%p465, %f294, 0f47CE4780;
	mov.u32 	%r7244, %r7248;
	mov.f32 	%f4562, %f4563;
	@%p465 bra 	$L__BB0_473;
	setp.eq.f32 	%p466, %f294, 0f7F800000;
	@%p466 bra 	$L__BB0_472;
	mov.b32 	%r787, %f292;
	shl.b32 	%r3953, %r787, 8;
	or.b32  	%r788, %r3953, -2147483648;
	mov.b64 	%rd2870, 0;
	mov.b32 	%r7241, 0;
$L__BB0_468:
	.pragma "nounroll";
	mul.wide.u32 	%rd1245, %r7241, 4;
	mov.u64 	%rd1246, __cudart_i2opi_f;
	add.s64 	%rd1247, %rd1246, %rd1245;
	ld.global.nc.u32 	%r3954, [%rd1247];
	mad.wide.u32 	%rd1248, %r3954, %r788, %rd2870;
	shr.u64 	%rd2870, %rd1248, 32;
	add.s64 	%rd1249, %rd2, %rd1245;
	st.local.u32 	[%rd1249], %rd1248;
	add.s32 	%r7241, %r7241, 1;
	setp.ne.s32 	%p467, %r7241, 6;
	@%p467 bra 	$L__BB0_468;
	shr.u32 	%r3955, %r787, 23;
	st.local.u32 	[%rd2+24], %rd2870;
	and.b32  	%r791, %r3955, 31;
	and.b32  	%r3956, %r3955, 224;
	add.s32 	%r3957, %r3956, -128;
	shr.u32 	%r3958, %r3957, 5;
	mul.wide.u32 	%rd1250, %r3958, 4;
	sub.s64 	%rd183, %rd2, %rd1250;
	ld.local.u32 	%r7242, [%rd183+24];
	ld.local.u32 	%r7243, [%rd183+20];
	setp.eq.s32 	%p468, %r791, 0;
	@%p468 bra 	$L__BB0_471;
	shf.l.wrap.b32 	%r7242, %r7243, %r7242, %r791;
	ld.local.u32 	%r3959, [%rd183+16];
	shf.l.wrap.b32 	%r7243, %r3959, %r7243, %r791;
$L__BB0_471:
	shr.u32 	%r3960, %r7242, 30;
	shf.l.wrap.b32 	%r3961, %r7243, %r7242, 2;
	shl.b32 	%r3962, %r7243, 2;
	shr.u32 	%r3963, %r3961, 31;
	add.s32 	%r3964, %r3963, %r3960;
	neg.s32 	%r3965, %r3964;
	setp.lt.s32 	%p469, %r787, 0;
	selp.b32 	%r7244, %r3965, %r3964, %p469;
	xor.b32  	%r3966, %r3961, %r787;
	shr.s32 	%r3967, %r3961, 31;
	xor.b32  	%r3968, %r3967, %r3961;
	xor.b32  	%r3969, %r3967, %r3962;
	cvt.u64.u32 	%rd1251, %r3968;
	shl.b64 	%rd1252, %rd1251, 32;
	cvt.u64.u32 	%rd1253, %r3969;
	or.b64  	%rd1254, %rd1252, %rd1253;
	cvt.rn.f64.s64 	%fd117, %rd1254;
	mul.f64 	%fd118, %fd117, 0d3BF921FB54442D19;
	cvt.rn.f32.f64 	%f2022, %fd118;
	neg.f32 	%f2023, %f2022;
	setp.lt.s32 	%p470, %r3966, 0;
	selp.f32 	%f4562, %f2023, %f2022, %p470;
	bra.uni 	$L__BB0_473;
$L__BB0_472:
	mov.f32 	%f2024, 0f00000000;
	mul.rn.f32 	%f4562, %f292, %f2024;
	mov.b32 	%r7244, 0;
$L__BB0_473:
	setp.ltu.f32 	%p471, %f294, 0f47CE4780;
	mul.rn.f32 	%f2025, %f4562, %f4562;
	and.b32  	%r3971, %r7244, 1;
	setp.eq.b32 	%p472, %r3971, 1;
	selp.f32 	%f2026, 0f3F800000, %f4562, %p472;
	fma.rn.f32 	%f2027, %f2025, %f2026, 0f00000000;
	fma.rn.f32 	%f2028, %f2025, 0f37CBAC00, 0fBAB607ED;
	selp.f32 	%f2029, %f2028, 0fB94D4153, %p472;
	selp.f32 	%f2030, 0f3D2AAABB, 0f3C0885E4, %p472;
	fma.rn.f32 	%f2031, %f2029, %f2025, %f2030;
	selp.f32 	%f2032, 0fBEFFFFFF, 0fBE2AAAA8, %p472;
	fma.rn.f32 	%f2033, %f2031, %f2025, %f2032;
	fma.rn.f32 	%f2034, %f2033, %f2027, %f2026;
	and.b32  	%r3972, %r7244, 2;
	setp.eq.s32 	%p473, %r3972, 0;
	mov.f32 	%f2035, 0f00000000;
	sub.f32 	%f2036, %f2035, %f2034;
	selp.f32 	%f298, %f2034, %f2036, %p473;
	@%p471 bra 	$L__BB0_481;
	setp.eq.f32 	%p474, %f294, 0f7F800000;
	@%p474 bra 	$L__BB0_480;
	mov.b32 	%r800, %f292;
	shl.b32 	%r3974, %r800, 8;
	or.b32  	%r801, %r3974, -2147483648;
	mov.b64 	%rd2871, 0;
	mov.b32 	%r7245, 0;
$L__BB0_476:
	.pragma "nounroll";
	mul.wide.u32 	%rd1256, %r7245, 4;
	mov.u64 	%rd1257, __cudart_i2opi_f;
	add.s64 	%rd1258, %rd1257, %rd1256;
	ld.global.nc.u32 	%r3975, [%rd1258];
	mad.wide.u32 	%rd1259, %r3975, %r801, %rd2871;
	shr.u64 	%rd2871, %rd1259, 32;
	add.s64 	%rd1260, %rd1, %rd1256;
	st.local.u32 	[%rd1260], %rd1259;
	add.s32 	%r7245, %r7245, 1;
	setp.ne.s32 	%p475, %r7245, 6;
	@%p475 bra 	$L__BB0_476;
	shr.u32 	%r3976, %r800, 23;
	st.local.u32 	[%rd1+24], %rd2871;
	and.b32  	%r804, %r3976, 31;
	and.b32  	%r3977, %r3976, 224;
	add.s32 	%r3978, %r3977, -128;
	shr.u32 	%r3979, %r3978, 5;
	mul.wide.u32 	%rd1261, %r3979, 4;
	sub.s64 	%rd186, %rd1, %rd1261;
	ld.local.u32 	%r7246, [%rd186+24];
	ld.local.u32 	%r7247, [%rd186+20];
	setp.eq.s32 	%p476, %r804, 0;
	@%p476 bra 	$L__BB0_479;
	shf.l.wrap.b32 	%r7246, %r7247, %r7246, %r804;
	ld.local.u32 	%r3980, [%rd186+16];
	shf.l.wrap.b32 	%r7247, %r3980, %r7247, %r804;
$L__BB0_479:
	shr.u32 	%r3981, %r7246, 30;
	shf.l.wrap.b32 	%r3982, %r7247, %r7246, 2;
	shl.b32 	%r3983, %r7247, 2;
	shr.u32 	%r3984, %r3982, 31;
	add.s32 	%r3985, %r3984, %r3981;
	neg.s32 	%r3986, %r3985;
	setp.lt.s32 	%p477, %r800, 0;
	selp.b32 	%r7248, %r3986, %r3985, %p477;
	xor.b32  	%r3987, %r3982, %r800;
	shr.s32 	%r3988, %r3982, 31;
	xor.b32  	%r3989, %r3988, %r3982;
	xor.b32  	%r3990, %r3988, %r3983;
	cvt.u64.u32 	%rd1262, %r3989;
	shl.b64 	%rd1263, %rd1262, 32;
	cvt.u64.u32 	%rd1264, %r3990;
	or.b64  	%rd1265, %rd1263, %rd1264;
	cvt.rn.f64.s64 	%fd119, %rd1265;
	mul.f64 	%fd120, %fd119, 0d3BF921FB54442D19;
	cvt.rn.f32.f64 	%f2037, %fd120;
	neg.f32 	%f2038, %f2037;
	setp.lt.s32 	%p478, %r3987, 0;
	selp.f32 	%f4563, %f2038, %f2037, %p478;
	bra.uni 	$L__BB0_481;
$L__BB0_480:
	mov.f32 	%f2039, 0f00000000;
	mul.rn.f32 	%f4563, %f292, %f2039;
	mov.b32 	%r7248, 0;
$L__BB0_481:
	add.s32 	%r3992, %r7248, 1;
	mul.rn.f32 	%f2040, %f4563, %f4563;
	and.b32  	%r3993, %r7248, 1;
	setp.eq.b32 	%p479, %r3993, 1;
	selp.f32 	%f2041, %f4563, 0f3F800000, %p479;
	fma.rn.f32 	%f2042, %f2040, %f2041, 0f00000000;
	fma.rn.f32 	%f2043, %f2040, 0f37CBAC00, 0fBAB607ED;
	selp.f32 	%f2044, 0fB94D4153, %f2043, %p479;
	selp.f32 	%f2045, 0f3C0885E4, 0f3D2AAABB, %p479;
	fma.rn.f32 	%f2046, %f2044, %f2040, %f2045;
	selp.f32 	%f2047, 0fBE2AAAA8, 0fBEFFFFFF, %p479;
	fma.rn.f32 	%f2048, %f2046, %f2040, %f2047;
	fma.rn.f32 	%f2049, %f2048, %f2042, %f2041;
	and.b32  	%r3994, %r3992, 2;
	setp.eq.s32 	%p480, %r3994, 0;
	mov.f32 	%f2050, 0f00000000;
	sub.f32 	%f2051, %f2050, %f2049;
	selp.f32 	%f2052, %f2049, %f2051, %p480;
	fma.rn.f32 	%f302, %f298, %f2052, %f292;
	mul.f32 	%f2053, %f302, 0f3F22F983;
	cvt.rni.s32.f32 	%r7256, %f2053;
	cvt.rn.f32.s32 	%f2054, %r7256;
	fma.rn.f32 	%f2055, %f2054, 0fBFC90FDA, %f302;
	fma.rn.f32 	%f2056, %f2054, 0fB3A22168, %f2055;
	fma.rn.f32 	%f4565, %f2054, 0fA7C234C5, %f2056;
	abs.f32 	%f304, %f302;
	setp.ltu.f32 	%p481, %f304, 0f47CE4780;
	mov.u32 	%r7252, %r7256;
	mov.f32 	%f4564, %f4565;
	@%p481 bra 	$L__BB0_489;
	setp.eq.f32 	%p482, %f304, 0f7F800000;
	@%p482 bra 	$L__BB0_488;
	mov.b32 	%r814, %f302;
	shl.b32 	%r3996, %r814, 8;
	or.b32  	%r815, %r3996, -2147483648;
	mov.b64 	%rd2872, 0;
	mov.b32 	%r7249, 0;
$L__BB0_484:
	.pragma "nounroll";
	mul.wide.u32 	%rd1267, %r7249, 4;
	mov.u64 	%rd1268, __cudart_i2opi_f;
	add.s64 	%rd1269, %rd1268, %rd1267;
	ld.global.nc.u32 	%r3997, [%rd1269];
	mad.wide.u32 	%rd1270, %r3997, %r815, %rd2872;
	shr.u64 	%rd2872, %rd1270, 32;
	add.s64 	%rd1271, %rd2, %rd1267;
	st.local.u32 	[%rd1271], %rd1270;
	add.s32 	%r7249, %r7249, 1;
	setp.ne.s32 	%p483, %r7249, 6;
	@%p483 bra 	$L__BB0_484;
	shr.u32 	%r3998, %r814, 23;
	st.local.u32 	[%rd2+24], %rd2872;
	and.b32  	%r818, %r3998, 31;
	and.b32  	%r3999, %r3998, 224;
	add.s32 	%r4000, %r3999, -128;
	shr.u32 	%r4001, %r4000, 5;
	mul.wide.u32 	%rd1272, %r4001, 4;
	sub.s64 	%rd189, %rd2, %rd1272;
	ld.local.u32 	%r7250, [%rd189+24];
	ld.local.u32 	%r7251, [%rd189+20];
	setp.eq.s32 	%p484, %r818, 0;
	@%p484 bra 	$L__BB0_487;
	shf.l.wrap.b32 	%r7250, %r7251, %r7250, %r818;
	ld.local.u32 	%r4002, [%rd189+16];
	shf.l.wrap.b32 	%r7251, %r4002, %r7251, %r818;
$L__BB0_487:
	shr.u32 	%r4003, %r7250, 30;
	shf.l.wrap.b32 	%r4004, %r7251, %r7250, 2;
	shl.b32 	%r4005, %r7251, 2;
	shr.u32 	%r4006, %r4004, 31;
	add.s32 	%r4007, %r4006, %r4003;
	neg.s32 	%r4008, %r4007;
	setp.lt.s32 	%p485, %r814, 0;
	selp.b32 	%r7252, %r4008, %r4007, %p485;
	xor.b32  	%r4009, %r4004, %r814;
	shr.s32 	%r4010, %r4004, 31;
	xor.b32  	%r4011, %r4010, %r4004;
	xor.b32  	%r4012, %r4010, %r4005;
	cvt.u64.u32 	%rd1273, %r4011;
	shl.b64 	%rd1274, %rd1273, 32;
	cvt.u64.u32 	%rd1275, %r4012;
	or.b64  	%rd1276, %rd1274, %rd1275;
	cvt.rn.f64.s64 	%fd121, %rd1276;
	mul.f64 	%fd122, %fd121, 0d3BF921FB54442D19;
	cvt.rn.f32.f64 	%f2057, %fd122;
	neg.f32 	%f2058, %f2057;
	setp.lt.s32 	%p486, %r4009, 0;
	selp.f32 	%f4564, %f2058, %f2057, %p486;
	bra.uni 	$L__BB0_489;
$L__BB0_488:
	mov.f32 	%f2059, 0f00000000;
	mul.rn.f32 	%f4564, %f302, %f2059;
	mov.b32 	%r7252, 0;
$L__BB0_489:
	setp.ltu.f32 	%p487, %f304, 0f47CE4780;
	mul.rn.f32 	%f2060, %f4564, %f4564;
	and.b32  	%r4014, %r7252, 1;
	setp.eq.b32 	%p488, %r4014, 1;
	selp.f32 	%f2061, 0f3F800000, %f4564, %p488;
	fma.rn.f32 	%f2062, %f2060, %f2061, 0f00000000;
	fma.rn.f32 	%f2063, %f2060, 0f37CBAC00, 0fBAB607ED;
	selp.f32 	%f2064, %f2063, 0fB94D4153, %p488;
	selp.f32 	%f2065, 0f3D2AAABB, 0f3C0885E4, %p488;
	fma.rn.f32 	%f2066, %f2064, %f2060, %f2065;
	selp.f32 	%f2067, 0fBEFFFFFF, 0fBE2AAAA8, %p488;
	fma.rn.f32 	%f2068, %f2066, %f2060, %f2067;
	fma.rn.f32 	%f2069, %f2068, %f2062, %f2061;
	and.b32  	%r4015, %r7252, 2;
	setp.eq.s32 	%p489, %r4015, 0;
	mov.f32 	%f2070, 0f00000000;
	sub.f32 	%f2071, %f2070, %f2069;
	selp.f32 	%f308, %f2069, %f2071, %p489;
	@%p487 bra 	$L__BB0_497;
	setp.eq.f32 	%p490, %f304, 0f7F800000;
	@%p490 bra 	$L__BB0_496;
	mov.b32 	%r827, %f302;
	shl.b32 	%r4017, %r827, 8;
	or.b32  	%r828, %r4017, -2147483648;
	mov.b64 	%rd2873, 0;
	mov.b32 	%r7253, 0;
$L__BB0_492:
	.pragma "nounroll";
	mul.wide.u32 	%rd1278, %r7253, 4;
	mov.u64 	%rd1279, __cudart_i2opi_f;
	add.s64 	%rd1280, %rd1279, %rd1278;
	ld.global.nc.u32 	%r4018, [%rd1280];
	mad.wide.u32 	%rd1281, %r4018, %r828, %rd2873;
	shr.u64 	%rd2873, %rd1281, 32;
	add.s64 	%rd1282, %rd1, %rd1278;
	st.local.u32 	[%rd1282], %rd1281;
	add.s32 	%r7253, %r7253, 1;
	setp.ne.s32 	%p491, %r7253, 6;
	@%p491 bra 	$L__BB0_492;
	shr.u32 	%r4019, %r827, 23;
	st.local.u32 	[%rd1+24], %rd2873;
	and.b32  	%r831, %r4019, 31;
	and.b32  	%r4020, %r4019, 224;
	add.s32 	%r4021, %r4020, -128;
	shr.u32 	%r4022, %r4021, 5;
	mul.wide.u32 	%rd1283, %r4022, 4;
	sub.s64 	%rd192, %rd1, %rd1283;
	ld.local.u32 	%r7254, [%rd192+24];
	ld.local.u32 	%r7255, [%rd192+20];
	setp.eq.s32 	%p492, %r831, 0;
	@%p492 bra 	$L__BB0_495;
	shf.l.wrap.b32 	%r7254, %r7255, %r7254, %r831;
	ld.local.u32 	%r4023, [%rd192+16];
	shf.l.wrap.b32 	%r7255, %r4023, %r7255, %r831;
$L__BB0_495:
	shr.u32 	%r4024, %r7254, 30;
	shf.l.wrap.b32 	%r4025, %r7255, %r7254, 2;
	shl.b32 	%r4026, %r7255, 2;
	shr.u32 	%r4027, %r4025, 31;
	add.s32 	%r4028, %r4027, %r4024;
	neg.s32 	%r4029, %r4028;
	setp.lt.s32 	%p493, %r827, 0;
	selp.b32 	%r7256, %r4029, %r4028, %p493;
	xor.b32  	%r4030, %r4025, %r827;
	shr.s32 	%r4031, %r4025, 31;
	xor.b32  	%r4032, %r4031, %r4025;
	xor.b32  	%r4033, %r4031, %r4026;
	cvt.u64.u32 	%rd1284, %r4032;
	shl.b64 	%rd1285, %rd1284, 32;
	cvt.u64.u32 	%rd1286, %r4033;
	or.b64  	%rd1287, %rd1285, %rd1286;
	cvt.rn.f64.s64 	%fd123, %rd1287;
	mul.f64 	%fd124, %fd123, 0d3BF921FB54442D19;
	cvt.rn.f32.f64 	%f2072, %fd124;
	neg.f32 	%f2073, %f2072;
	setp.lt.s32 	%p494, %r4030, 0;
	selp.f32 	%f4565, %f2073, %f2072, %p494;
	bra.uni 	$L__BB0_497;
$L__BB0_496:
	mov.f32 	%f2074, 0f00000000;
	mul.rn.f32 	%f4565, %f302, %f2074;
	mov.b32 	%r7256, 0;
$L__BB0_497:
	add.s32 	%r4035, %r7256, 1;
	mul.rn.f32 	%f2075, %f4565, %f4565;
	and.b32  	%r4036, %r7256, 1;
	setp.eq.b32 	%p495, %r4036, 1;
	selp.f32 	%f2076, %f4565, 0f3F800000, %p495;
	fma.rn.f32 	%f2077, %f2075, %f2076, 0f00000000;
	fma.rn.f32 	%f2078, %f2075, 0f37CBAC00, 0fBAB607ED;
	selp.f32 	%f2079, 0fB94D4153, %f2078, %p495;
	selp.f32 	%f2080, 0f3C0885E4, 0f3D2AAABB, %p495;
	fma.rn.f32 	%f2081, %f2079, %f2075, %f2080;
	selp.f32 	%f2082, 0fBE2AAAA8, 0fBEFFFFFF, %p495;
	fma.rn.f32 	%f2083, %f2081, %f2075, %f2082;
	fma.rn.f32 	%f2084, %f2083, %f2077, %f2076;
	and.b32  	%r4037, %r4035, 2;
	setp.eq.s32 	%p496, %r4037, 0;
	mov.f32 	%f2085, 0f00000000;
	sub.f32 	%f2086, %f2085, %f2084;
	selp.f32 	%f2087, %f2084, %f2086, %p496;
	fma.rn.f32 	%f312, %f308, %f2087, %f302;
	mul.f32 	%f2088, %f312, 0f3F22F983;
	cvt.rni.s32.f32 	%r7264, %f2088;
	cvt.rn.f32.s32 	%f2089, %r7264;
	fma.rn.f32 	%f2090, %f2089, 0fBFC90FDA, %f312;
	fma.rn.f32 	%f2091, %f2089, 0fB3A22168, %f2090;
	fma.rn.f32 	%f4567, %f2089, 0fA7C234C5, %f2091;
	abs.f32 	%f314, %f312;
	setp.ltu.f32 	%p497, %f314, 0f47CE4780;
	mov.u32 	%r7260, %r7264;
	mov.f32 	%f4566, %f4567;
	@%p497 bra 	$L__BB0_505;
	setp.eq.f32 	%p498, %f314, 0f7F800000;
	@%p498 bra 	$L__BB0_504;
	mov.b32 	%r841, %f312;
	shl.b32 	%r4039, %r841, 8;
	or.b32  	%r842, %r4039, -2147483648;
	mov.b64 	%rd2874, 0;
	mov.b32 	%r7257, 0;
$L__BB0_500:
	.pragma "nounroll";
	mul.wide.u32 	%rd1289, %r7257, 4;
	mov.u64 	%rd1290, __cudart_i2opi_f;
	add.s64 	%rd1291, %rd1290, %rd1289;
	ld.global.nc.u32 	%r4040, [%rd1291];
	mad.wide.u32 	%rd1292, %r4040, %r842, %rd2874;
	shr.u64 	%rd2874, %rd1292, 32;
	add.s64 	%rd1293, %rd2, %rd1289;
	st.local.u32 	[%rd1293], %rd1292;
	add.s32 	%r7257, %r7257, 1;
	setp.ne.s32 	%p499, %r7257, 6;
	@%p499 bra 	$L__BB0_500;
	shr.u32 	%r4041, %r841, 23;
	st.local.u32 	[%rd2+24], %rd2874;
	and.b32  	%r845, %r4041, 31;
	and.b32  	%r4042, %r4041, 224;
	add.s32 	%r4043, %r4042, -128;
	shr.u32 	%r4044, %r4043, 5;
	mul.wide.u32 	%rd1294, %r4044, 4;
	sub.s64 	%rd195, %rd2, %rd1294;
	ld.local.u32 	%r7258, [%rd195+24];
	ld.local.u32 	%r7259, [%rd195+20];
	setp.eq.s32 	%p500, %r845, 0;
	@%p500 bra 	$L__BB0_503;
	shf.l.wrap.b32 	%r7258, %r7259, %r7258, %r845;
	ld.local.u32 	%r4045, [%rd195+16];
	shf.l.wrap.b32 	%r7259, %r4045, %r7259, %r845;
$L__BB0_503:
	shr.u32 	%r4046, %r7258, 30;
	shf.l.wrap.b32 	%r4047, %r7259, %r7258, 2;
	shl.b32 	%r4048, %r7259, 2;
	shr.u32 	%r4049, %r4047, 31;
	add.s32 	%r4050, %r4049, %r4046;
	neg.s32 	%r4051, %r4050;
	setp.lt.s32 	%p501, %r841, 0;
	selp.b32 	%r7260, %r4051, %r4050, %p501;
	xor.b32  	%r4052, %r4047, %r841;
	shr.s32 	%r4053, %r4047, 31;
	xor.b32  	%r4054, %r4053, %r4047;
	xor.b32  	%r4055, %r4053, %r4048;
	cvt.u64.u32 	%rd1295, %r4054;
	shl.b64 	%rd1296, %rd1295, 32;
	cvt.u64.u32 	%rd1297, %r4055;
	or.b64  	%rd1298, %rd1296, %rd1297;
	cvt.rn.f64.s64 	%fd125, %rd1298;
	mul.f64 	%fd126, %fd125, 0d3BF921FB54442D19;
	cvt.rn.f32.f64 	%f2092, %fd126;
	neg.f32 	%f2093, %f2092;
	setp.lt.s32 	%p502, %r4052, 0;
	selp.f32 	%f4566, %f2093, %f2092, %p502;
	bra.uni 	$L__BB0_505;
$L__BB0_504:
	mov.f32 	%f2094, 0f00000000;
	mul.rn.f32 	%f4566, %f312, %f2094;
	mov.b32 	%r7260, 0;
$L__BB0_505:
	setp.ltu.f32 	%p503, %f314, 0f47CE4780;
	mul.rn.f32 	%f2095, %f4566, %f4566;
	and.b32  	%r4057, %r7260, 1;
	setp.eq.b32 	%p504, %r4057, 1;
	selp.f32 	%f2096, 0f3F800000, %f4566, %p504;
	fma.rn.f32 	%f2097, %f2095, %f2096, 0f00000000;
	fma.rn.f32 	%f2098, %f2095, 0f37CBAC00, 0fBAB607ED;
	selp.f32 	%f2099, %f2098, 0fB94D4153, %p504;
	selp.f32 	%f2100, 0f3D2AAABB, 0f3C0885E4, %p504;
	fma.rn.f32 	%f2101, %f2099, %f2095, %f2100;
	selp.f32 	%f2102, 0fBEFFFFFF, 0fBE2AAAA8, %p504;
	fma.rn.f32 	%f2103, %f2101, %f2095, %f2102;
	fma.rn.f32 	%f2104, %f2103, %f2097, %f2096;
	and.b32  	%r4058, %r7260, 2;
	setp.eq.s32 	%p505, %r4058, 0;
	mov.f32 	%f2105, 0f00000000;
	sub.f32 	%f2106, %f2105, %f2104;
	selp.f32 	%f318, %f2104, %f2106, %p505;
	@%p503 bra 	$L__BB0_513;
	setp.eq.f32 	%p506, %f314, 0f7F800000;
	@%p506 bra 	$L__BB0_512;
	mov.b32 	%r854, %f312;
	shl.b32 	%r4060, %r854, 8;
	or.b32  	%r855, %r4060, -2147483648;
	mov.b64 	%rd2875, 0;
	mov.b32 	%r7261, 0;
$L__BB0_508:
	.pragma "nounroll";
	mul.wide.u32 	%rd1300, %r7261, 4;
	mov.u64 	%rd1301, __cudart_i2opi_f;
	add.s64 	%rd1302, %rd1301, %rd1300;
	ld.global.nc.u32 	%r4061, [%rd1302];
	mad.wide.u32 	%rd1303, %r4061, %r855, %rd2875;
	shr.u64 	%rd2875, %rd1303, 32;
	add.s64 	%rd1304, %rd1, %rd1300;
	st.local.u32 	[%rd1304], %rd1303;
	add.s32 	%r7261, %r7261, 1;
	setp.ne.s32 	%p507, %r7261, 6;
	@%p507 bra 	$L__BB0_508;
	shr.u32 	%r4062, %r854, 23;
	st.local.u32 	[%rd1+24], %rd2875;
	and.b32  	%r858, %r4062, 31;
	and.b32  	%r4063, %r4062, 224;
	add.s32 	%r4064, %r4063, -128;
	shr.u32 	%r4065, %r4064, 5;
	mul.wide.u32 	%rd1305, %r4065, 4;
	sub.s64 	%rd198, %rd1, %rd1305;
	ld.local.u32 	%r7262, [%rd198+24];
	ld.local.u32 	%r7263, [%rd198+20];
	setp.eq.s32 	%p508, %r858, 0;
	@%p508 bra 	$L__BB0_511;
	shf.l.wrap.b32 	%r7262, %r7263, %r7262, %r858;
	ld.local.u32 	%r4066, [%rd198+16];
	shf.l.wrap.b32 	%r7263, %r4066, %r7263, %r858;
$L__BB0_511:
	shr.u32 	%r4067, %r7262, 30;
	shf.l.wrap.b32 	%r4068, %r7263, %r7262, 2;
	shl.b32 	%r4069, %r7263, 2;
	shr.u32 	%r4070, %r4068, 31;
	add.s32 	%r4071, %r4070, %r4067;
	neg.s32 	%r4072, %r4071;
	setp.lt.s32 	%p509, %r854, 0;
	selp.b32 	%r7264, %r4072, %r4071, %p509;
	xor.b32  	%r4073, %r4068, %r854;
	shr.s32 	%r4074, %r4068, 31;
	xor.b32  	%r4075, %r4074, %r4068;
	xor.b32  	%r4076, %r4074, %r4069;
	cvt.u64.u32 	%rd1306, %r4075;
	shl.b64 	%rd1307, %rd1306, 32;
	cvt.u64.u32 	%rd1308, %r4076;
	or.b64  	%rd1309, %rd1307, %rd1308;
	cvt.rn.f64.s64 	%fd127, %rd1309;
	mul.f64 	%fd128, %fd127, 0d3BF921FB54442D19;
	cvt.rn.f32.f64 	%f2107, %fd128;
	neg.f32 	%f2108, %f2107;
	setp.lt.s32 	%p510, %r4073, 0;
	selp.f32 	%f4567, %f2108, %f2107, %p510;
	bra.uni 	$L__BB0_513;
$L__BB0_512:
	mov.f32 	%f2109, 0f00000000;
	mul.rn.f32 	%f4567, %f312, %f2109;
	mov.b32 	%r7264, 0;
$L__BB0_513:
	add.s32 	%r4078, %r7264, 1;
	mul.rn.f32 	%f2110, %f4567, %f4567;
	and.b32  	%r4079, %r7264, 1;
	setp.eq.b32 	%p511, %r4079, 1;
	selp.f32 	%f2111, %f4567, 0f3F800000, %p511;
	fma.rn.f32 	%f2112, %f2110, %f2111, 0f00000000;
	fma.rn.f32 	%f2113, %f2110, 0f37CBAC00, 0fBAB607ED;
	selp.f32 	%f2114, 0fB94D4153, %f2113, %p511;
	selp.f32 	%f2115, 0f3C0885E4, 0f3D2AAABB, %p511;
	fma.rn.f32 	%f2116, %f2114, %f2110, %f2115;
	selp.f32 	%f2117, 0fBE2AAAA8, 0fBEFFFFFF, %p511;
	fma.rn.f32 	%f2118, %f2116, %f2110, %f2117;
	fma.rn.f32 	%f2119, %f2118, %f2112, %f2111;
	and.b32  	%r4080, %r4078, 2;
	setp.eq.s32 	%p512, %r4080, 0;
	mov.f32 	%f2120, 0f00000000;
	sub.f32 	%f2121, %f2120, %f2119;
	selp.f32 	%f2122, %f2119, %f2121, %p512;
	fma.rn.f32 	%f322, %f318, %f2122, %f312;
	mul.f32 	%f2123, %f322, 0f3F22F983;
	cvt.rni.s32.f32 	%r7272, %f2123;
	cvt.rn.f32.s32 	%f2124, %r7272;
	fma.rn.f32 	%f2125, %f2124, 0fBFC90FDA, %f322;
	fma.rn.f32 	%f2126, %f2124, 0fB3A22168, %f2125;
	fma.rn.f32 	%f4569, %f2124, 0fA7C234C5, %f2126;
	abs.f32 	%f324, %f322;
	setp.ltu.f32 	%p513, %f324, 0f47CE4780;
	mov.u32 	%r7268, %r7272;
	mov.f32 	%f4568, %f4569;
	@%p513 bra 	$L__BB0_521;
	setp.eq.f32 	%p514, %f324, 0f7F800000;
	@%p514 bra 	$L__BB0_520;
	mov.b32 	%r868, %f322;
	shl.b32 	%r4082, %r868, 8;
	or.b32  	%r869, %r4082, -2147483648;
	mov.b64 	%rd2876, 0;
	mov.b32 	%r7265, 0;
$L__BB0_516:
	.pragma "nounroll";
	mul.wide.u32 	%rd1311, %r7265, 4;
	mov.u64 	%rd1312, __cudart_i2opi_f;
	add.s64 	%rd1313, %rd1312, %rd1311;
	ld.global.nc.u32 	%r4083, [%rd1313];
	mad.wide.u32 	%rd1314, %r4083, %r869, %rd2876;
	shr.u64 	%rd2876, %rd1314, 32;
	add.s64 	%rd1315, %rd2, %rd1311;
	st.local.u32 	[%rd1315], %rd1314;
	add.s32 	%r7265, %r7265, 1;
	setp.ne.s32 	%p515, %r7265, 6;
	@%p515 bra 	$L__BB0_516;
	shr.u32 	%r4084, %r868, 23;
	st.local.u32 	[%rd2+24], %rd2876;
	and.b32  	%r872, %r4084, 31;
	and.b32  	%r4085, %r4084, 224;
	add.s32 	%r4086, %r4085, -128;
	shr.u32 	%r4087, %r4086, 5;
	mul.wide.u32 	%rd1316, %r4087, 4;
	sub.s64 	%rd201, %rd2, %rd1316;
	ld.local.u32 	%r7266, [%rd201+24];
	ld.local.u32 	%r7267, [%rd201+20];
	setp.eq.s32 	%p516, %r872, 0;
	@%p516 bra 	$L__BB0_519;
	shf.l.wrap.b32 	%r7266, %r7267, %r7266, %r872;
	ld.local.u32 	%r4088, [%rd201+16];
	shf.l.wrap.b32 	%r7267, %r4088, %r7267, %r872;
$L__BB0_519:
	shr.u32 	%r4089, %r7266, 30;
	shf.l.wrap.b32 	%r4090, %r7267, %r7266, 2;
	shl.b32 	%r4091, %r7267, 2;
	shr.u32 	%r4092, %r4090, 31;
	add.s32 	%r4093, %r4092, %r4089;
	neg.s32 	%r4094, %r4093;
	setp.lt.s32 	%p517, %r868, 0;
	selp.b32 	%r7268, %r4094, %r4093, %p517;
	xor.b32  	%r4095, %r4090, %r868;
	shr.s32 	%r4096, %r4090, 31;
	xor.b32  	%r4097, %r4096, %r4090;
	xor.b32  	%r4098, %r4096, %r4091;
	cvt.u64.u32 	%rd1317, %r4097;
	shl.b64 	%rd1318, %rd1317, 32;
	cvt.u64.u32 	%rd1319, %r4098;
	or.b64  	%rd1320, %rd1318, %rd1319;
	cvt.rn.f64.s64 	%fd129, %rd1320;
	mul.f64 	%fd130, %fd129, 0d3BF921FB54442D19;
	cvt.rn.f32.f64 	%f2127, %fd130;
	neg.f32 	%f2128, %f2127;
	setp.lt.s32 	%p518, %r4095, 0;
	selp.f32 	%f4568, %f2128, %f2127, %p518;
	bra.uni 	$L__BB0_521;
$L__BB0_520:
	mov.f32 	%f2129, 0f00000000;
	mul.rn.f32 	%f4568, %f322, %f2129;
	mov.b32 	%r7268, 0;
$L__BB0_521:
	setp.ltu.f32 	%p519, %f324, 0f47CE4780;
	mul.rn.f32 	%f2130, %f4568, %f4568;
	and.b32  	%r4100, %r7268, 1;
	setp.eq.b32 	%p520, %r4100, 1;
	selp.f32 	%f2131, 0f3F800000, %f4568, %p520;
	fma.rn.f32 	%f2132, %f2130, %f2131, 0f00000000;
	fma.rn.f32 	%f2133, %f2130, 0f37CBAC00, 0fBAB607ED;
	selp.f32 	%f2134, %f2133, 0fB94D4153, %p520;
	selp.f32 	%f2135, 0f3D2AAABB, 0f3C0885E4, %p520;
	fma.rn.f32 	%f2136, %f2134, %f2130, %f2135;
	selp.f32 	%f2137, 0fBEFFFFFF, 0fBE2AAAA8, %p520;
	fma.rn.f32 	%f2138, %f2136, %f2130, %f2137;
	fma.rn.f32 	%f2139, %f2138, %f2132, %f2131;
	and.b32  	%r4101, %r7268, 2;
	setp.eq.s32 	%p521, %r4101, 0;
	mov.f32 	%f2140, 0f00000000;
	sub.f32 	%f2141, %f2140, %f2139;
	selp.f32 	%f328, %f2139, %f2141, %p521;
	@%p519 bra 	$L__BB0_529;
	setp.eq.f32 	%p522, %f324, 0f7F800000;
	@%p522 bra 	$L__BB0_528;
	mov.b32 	%r881, %f322;
	shl.b32 	%r4103, %r881, 8;
	or.b32  	%r882, %r4103, -2147483648;
	mov.b64 	%rd2877, 0;
	mov.b32 	%r7269, 0;
$L__BB0_524:
	.pragma "nounroll";
	mul.wide.u32 	%rd1322, %r7269, 4;
	mov.u64 	%rd1323, __cudart_i2opi_f;
	add.s64 	%rd1324, %rd1323, %rd1322;
	ld.global.nc.u32 	%r4104, [%rd1324];
	mad.wide.u32 	%rd1325, %r4104, %r882, %rd2877;
	shr.u64 	%rd2877, %rd1325, 32;
	add.s64 	%rd1326, %rd1, %rd1322;
	st.local.u32 	[%rd1326], %rd1325;
	add.s32 	%r7269, %r7269, 1;
	setp.ne.s32 	%p523, %r7269, 6;
	@%p523 bra 	$L__BB0_524;
	shr.u32 	%r4105, %r881, 23;
	st.local.u32 	[%rd1+24], %rd2877;
	and.b32  	%r885, %r4105, 31;
	and.b32  	%r4106, %r4105, 224;
	add.s32 	%r4107, %r4106, -128;
	shr.u32 	%r4108, %r4107, 5;
	mul.wide.u32 	%rd1327, %r4108, 4;
	sub.s64 	%rd204, %rd1, %rd1327;
	ld.local.u32 	%r7270, [%rd204+24];
	ld.local.u32 	%r7271, [%rd204+20];
	setp.eq.s32 	%p524, %r885, 0;
	@%p524 bra 	$L__BB0_527;
	shf.l.wrap.b32 	%r7270, %r7271, %r7270, %r885;
	ld.local.u32 	%r4109, [%rd204+16];
	shf.l.wrap.b32 	%r7271, %r4109, %r7271, %r885;
$L__BB0_527:
	shr.u32 	%r4110, %r7270, 30;
	shf.l.wrap.b32 	%r4111, %r7271, %r7270, 2;
	shl.b32 	%r4112, %r7271, 2;
	shr.u32 	%r4113, %r4111, 31;
	add.s32 	%r4114, %r4113, %r4110;
	neg.s32 	%r4115, %r4114;
	setp.lt.s32 	%p525, %r881, 0;
	selp.b32 	%r7272, %r4115, %r4114, %p525;
	xor.b32  	%r4116, %r4111, %r881;
	shr.s32 	%r4117, %r4111, 31;
	xor.b32  	%r4118, %r4117, %r4111;
	xor.b32  	%r4119, %r4117, %r4112;
	cvt.u64.u32 	%rd1328, %r4118;
	shl.b64 	%rd1329, %rd1328, 32;
	cvt.u64.u32 	%rd1330, %r4119;
	or.b64  	%rd1331, %rd1329, %rd1330;
	cvt.rn.f64.s64 	%fd131, %rd1331;
	mul.f64 	%fd132, %fd131, 0d3BF921FB54442D19;
	cvt.rn.f32.f64 	%f2142, %fd132;
	neg.f32 	%f2143, %f2142;
	setp.lt.s32 	%p526, %r4116, 0;
	selp.f32 	%f4569, %f2143, %f2142, %p526;
	bra.uni 	$L__BB0_529;
$L__BB0_528:
	mov.f32 	%f2144, 0f00000000;
	mul.rn.f32 	%f4569, %f322, %f2144;
	mov.b32 	%r7272, 0;
$L__BB0_529:
	add.s32 	%r4121, %r7272, 1;
	mul.rn.f32 	%f2145, %f4569, %f4569;
	and.b32  	%r4122, %r7272, 1;
	setp.eq.b32 	%p527, %r4122, 1;
	selp.f32 	%f2146, %f4569, 0f3F800000, %p527;
	fma.rn.f32 	%f2147, %f2145, %f2146, 0f00000000;
	fma.rn.f32 	%f2148, %f2145, 0f37CBAC00, 0fBAB607ED;
	selp.f32 	%f2149, 0fB94D4153, %f2148, %p527;
	selp.f32 	%f2150, 0f3C0885E4, 0f3D2AAABB, %p527;
	fma.rn.f32 	%f2151, %f2149, %f2145, %f2150;
	selp.f32 	%f2152, 0fBE2AAAA8, 0fBEFFFFFF, %p527;
	fma.rn.f32 	%f2153, %f2151, %f2145, %f2152;
	fma.rn.f32 	%f2154, %f2153, %f2147, %f2146;
	and.b32  	%r4123, %r4121, 2;
	setp.eq.s32 	%p528, %r4123, 0;
	mov.f32 	%f2155, 0f00000000;
	sub.f32 	%f2156, %f2155, %f2154;
	selp.f32 	%f2157, %f2154, %f2156, %p528;
	fma.rn.f32 	%f332, %f328, %f2157, %f322;
	mul.f32 	%f2158, %f332, 0f3F22F983;
	cvt.rni.s32.f32 	%r7280, %f2158;
	cvt.rn.f32.s32 	%f2159, %r7280;
	fma.rn.f32 	%f2160, %f2159, 0fBFC90FDA, %f332;
	fma.rn.f32 	%f2161, %f2159, 0fB3A22168, %f2160;
	fma.rn.f32 	%f4571, %f2159, 0fA7C234C5, %f2161;
	abs.f32 	%f334, %f332;
	setp.ltu.f32 	%p529, %f334, 0f47CE4780;
	mov.u32 	%r7276, %r7280;
	mov.f32 	%f4570, %f4571;
	@%p529 bra 	$L__BB0_537;
	setp.eq.f32 	%p530, %f334, 0f7F800000;
	@%p530 bra 	$L__BB0_536;
	mov.b32 	%r895, %f332;
	shl.b32 	%r4125, %r895, 8;
	or.b32  	%r896, %r4125, -2147483648;
	mov.b64 	%rd2878, 0;
	mov.b32 	%r7273, 0;
$L__BB0_532:
	.pragma "nounroll";
	mul.wide.u32 	%rd1333, %r7273, 4;
	mov.u64 	%rd1334, __cudart_i2opi_f;
	add.s64 	%rd1335, %rd1334, %rd1333;
	ld.global.nc.u32 	%r4126, [%rd1335];
	mad.wide.u32 	%rd1336, %r4126, %r896, %rd2878;
	shr.u64 	%rd2878, %rd1336, 32;
	add.s64 	%rd1337, %rd2, %rd1333;
	st.local.u32 	[%rd1337], %rd1336;
	add.s32 	%r7273, %r7273, 1;
	setp.ne.s32 	%p531, %r7273, 6;
	@%p531 bra 	$L__BB0_532;
	shr.u32 	%r4127, %r895, 23;
	st.local.u32 	[%rd2+24], %rd2878;
	and.b32  	%r899, %r4127, 31;
	and.b32  	%r4128, %r4127, 224;
	add.s32 	%r4129, %r4128, -128;
	shr.u32 	%r4130, %r4129, 5;
	mul.wide.u32 	%rd1338, %r4130, 4;
	sub.s64 	%rd207, %rd2, %rd1338;
	ld.local.u32 	%r7274, [%rd207+24];
	ld.local.u32 	%r7275, [%rd207+20];
	setp.eq.s32 	%p532, %r899, 0;
	@%p532 bra 	$L__BB0_535;
	shf.l.wrap.b32 	%r7274, %r7275, %r7274, %r899;
	ld.local.u32 	%r4131, [%rd207+16];
	shf.l.wrap.b32 	%r7275, %r4131, %r7275, %r899;
$L__BB0_535:
	shr.u32 	%r4132, %r7274, 30;
	shf.l.wrap.b32 	%r4133, %r7275, %r7274, 2;
	shl.b32 	%r4134, %r7275, 2;
	shr.u32 	%r4135, %r4133, 31;
	add.s32 	%r4136, %r4135, %r4132;
	neg.s32 	%r4137, %r4136;
	setp.lt.s32 	%p533, %r895, 0;
	selp.b32 	%r7276, %r4137, %r4136, %p533;
	xor.b32  	%r4138, %r4133, %r895;
	shr.s32 	%r4139, %r4133, 31;
	xor.b32  	%r4140, %r4139, %r4133;
	xor.b32  	%r4141, %r4139, %r4134;
	cvt.u64.u32 	%rd1339, %r4140;
	shl.b64 	%rd1340, %rd1339, 32;
	cvt.u64.u32 	%rd1341, %r4141;
	or.b64  	%rd1342, %rd1340, %rd1341;
	cvt.rn.f64.s64 	%fd133, %rd1342;
	mul.f64 	%fd134, %fd133, 0d3BF921FB54442D19;
	cvt.rn.f32.f64 	%f2162, %fd134;
	neg.f32 	%f2163, %f2162;
	setp.lt.s32 	%p534, %r4138, 0;
	selp.f32 	%f4570, %f2163, %f2162, %p534;
	bra.uni 	$L__BB0_537;
$L__BB0_536:
	mov.f32 	%f2164, 0f00000000;
	mul.rn.f32 	%f4570, %f332, %f2164;
	mov.b32 	%r7276, 0;
$L__BB0_537:
	setp.ltu.f32 	%p535, %f334, 0f47CE4780;
	mul.rn.f32 	%f2165, %f4570, %f4570;
	and.b32  	%r4143, %r7276, 1;
	setp.eq.b32 	%p536, %r4143, 1;
	selp.f32 	%f2166, 0f3F800000, %f4570, %p536;
	fma.rn.f32 	%f2167, %f2165, %f2166, 0f00000000;
	fma.rn.f32 	%f2168, %f2165, 0f37CBAC00, 0fBAB607ED;
	selp.f32 	%f2169, %f2168, 0fB94D4153, %p536;
	selp.f32 	%f2170, 0f3D2AAABB, 0f3C0885E4, %p536;
	fma.rn.f32 	%f2171, %f2169, %f2165, %f2170;
	selp.f32 	%f2172, 0fBEFFFFFF, 0fBE2AAAA8, %p536;
	fma.rn.f32 	%f2173, %f2171, %f2165, %f2172;
	fma.rn.f32 	%f2174, %f2173, %f2167, %f2166;
	and.b32  	%r4144, %r7276, 2;
	setp.eq.s32 	%p537, %r4144, 0;
	mov.f32 	%f2175, 0f00000000;
	sub.f32 	%f2176, %f2175, %f2174;
	selp.f32 	%f338, %f2174, %f2176, %p537;
	@%p535 bra 	$L__BB0_545;
	setp.eq.f32 	%p538, %f334, 0f7F800000;
	@%p538 bra 	$L__BB0_544;
	mov.b32 	%r908, %f332;
	shl.b32 	%r4146, %r908, 8;
	or.b32  	%r909, %r4146, -2147483648;
	mov.b64 	%rd2879, 0;
	mov.b32 	%r7277, 0;
$L__BB0_540:
	.pragma "nounroll";
	mul.wide.u32 	%rd1344, %r7277, 4;
	mov.u64 	%rd1345, __cudart_i2opi_f;
	add.s64 	%rd1346, %rd1345, %rd1344;
	ld.global.nc.u32 	%r4147, [%rd1346];
	mad.wide.u32 	%rd1347, %r4147, %r909, %rd2879;
	shr.u64 	%rd2879, %rd1347, 32;
	add.s64 	%rd1348, %rd1, %rd1344;
	st.local.u32 	[%rd1348], %rd1347;
	add.s32 	%r7277, %r7277, 1;
	setp.ne.s32 	%p539, %r7277, 6;
	@%p539 bra 	$L__BB0_540;
	shr.u32 	%r4148, %r908, 23;
	st.local.u32 	[%rd1+24], %rd2879;
	and.b32  	%r912, %r4148, 31;
	and.b32  	%r4149, %r4148, 224;
	add.s32 	%r4150, %r4149, -128;
	shr.u32 	%r4151, %r4150, 5;
	mul.wide.u32 	%rd1349, %r4151, 4;
	sub.s64 	%rd210, %rd1, %rd1349;
	ld.local.u32 	%r7278, [%rd210+24];
	ld.local.u32 	%r7279, [%rd210+20];
	setp.eq.s32 	%p540, %r912, 0;
	@%p540 bra 	$L__BB0_543;
	shf.l.wrap.b32 	%r7278, %r7279, %r7278, %r912;
	ld.local.u32 	%r4152, [%rd210+16];
	shf.l.wrap.b32 	%r7279, %r4152, %r7279, %r912;
$L__BB0_543:
	shr.u32 	%r4153, %r7278, 30;
	shf.l.wrap.b32 	%r4154, %r7279, %r7278, 2;
	shl.b32 	%r4155, %r7279, 2;
	shr.u32 	%r4156, %r4154, 31;
	add.s32 	%r4157, %r4156, %r4153;
	neg.s32 	%r4158, %r4157;
	setp.lt.s32 	%p541, %r908, 0;
	selp.b32 	%r7280, %r4158, %r4157, %p541;
	xor.b32  	%r4159, %r4154, %r908;
	shr.s32 	%r4160, %r4154, 31;
	xor.b32  	%r4161, %r4160, %r4154;
	xor.b32  	%r4162, %r4160, %r4155;
	cvt.u64.u32 	%rd1350, %r4161;
	shl.b64 	%rd1351, %rd1350, 32;
	cvt.u64.u32 	%rd1352, %r4162;
	or.b64  	%rd1353, %rd1351, %rd1352;
	cvt.rn.f64.s64 	%fd135, %rd1353;
	mul.f64 	%fd136, %fd135, 0d3BF921FB54442D19;
	cvt.rn.f32.f64 	%f2177, %fd136;
	neg.f32 	%f2178, %f2177;
	setp.lt.s32 	%p542, %r4159, 0;
	selp.f32 	%f4571, %f2178, %f2177, %p542;
	bra.uni 	$L__BB0_545;
$L__BB0_544:
	mov.f32 	%f2179, 0f00000000;
	mul.rn.f32 	%f4571, %f332, %f2179;
	mov.b32 	%r7280, 0;
$L__BB0_545:
	add.s32 	%r4164, %r7280, 1;
	mul.rn.f32 	%f2180, %f4571, %f4571;
	and.b32  	%r4165, %r7280, 1;
	setp.eq.b32 	%p543, %r4165, 1;
	selp.f32 	%f2181, %f4571, 0f3F800000, %p543;
	fma.rn.f32 	%f2182, %f2180, %f2181, 0f00000000;
	fma.rn.f32 	%f2183, %f2180, 0f37CBAC00, 0fBAB607ED;
	selp.f32 	%f2184, 0fB94D4153, %f2183, %p543;
	selp.f32 	%f2185, 0f3C0885E4, 0f3D2AAABB, %p543;
	fma.rn.f32 	%f2186, %f2184, %f2180, %f2185;
	selp.f32 	%f2187, 0fBE2AAAA8, 0fBEFFFFFF, %p543;
	fma.rn.f32 	%f2188, %f2186, %f2180, %f2187;
	fma.rn.f32 	%f2189, %f2188, %f2182, %f2181;
	and.b32  	%r4166, %r4164, 2;
	setp.eq.s32 	%p544, %r4166, 0;
	mov.f32 	%f2190, 0f00000000;
	sub.f32 	%f2191, %f2190, %f2189;
	selp.f32 	%f2192, %f2189, %f2191, %p544;
	fma.rn.f32 	%f342, %f338, %f2192, %f332;
	mul.f32 	%f2193, %f342, 0f3F22F983;
	cvt.rni.s32.f32 	%r7288, %f2193;
	cvt.rn.f32.s32 	%f2194, %r7288;
	fma.rn.f32 	%f2195, %f2194, 0fBFC90FDA, %f342;
	fma.rn.f32 	%f2196, %f2194, 0fB3A22168, %f2195;
	fma.rn.f32 	%f4573, %f2194, 0fA7C234C5, %f2196;
	abs.f32 	%f344, %f342;
	setp.ltu.f32 	%p545, %f344, 0f47CE4780;
	mov.u32 	%r7284, %r7288;
	mov.f32 	%f4572, %f4573;
	@%p545 bra 	$L__BB0_553;
	setp.eq.f32 	%p546, %f344, 0f7F800000;
	@%p546 bra 	$L__BB0_552;
	mov.b32 	%r922, %f342;
	shl.b32 	%r4168, %r922, 8;
	or.b32  	%r923, %r4168, -2147483648;
	mov.b64 	%rd2880, 0;
	mov.b32 	%r7281, 0;
$L__BB0_548:
	.pragma "nounroll";
	mul.wide.u32 	%rd1355, %r7281, 4;
	mov.u64 	%rd1356, __cudart_i2opi_f;
	add.s64 	%rd1357, %rd1356, %rd1355;
	ld.global.nc.u32 	%r4169, [%rd1357];
	mad.wide.u32 	%rd1358, %r4169, %r923, %rd2880;
	shr.u64 	%rd2880, %rd1358, 32;
	add.s64 	%rd1359, %rd2, %rd1355;
	st.local.u32 	[%rd1359], %rd1358;
	add.s32 	%r7281, %r7281, 1;
	setp.ne.s32 	%p547, %r7281, 6;
	@%p547 bra 	$L__BB0_548;
	shr.u32 	%r4170, %r922, 23;
	st.local.u32 	[%rd2+24], %rd2880;
	and.b32  	%r926, %r4170, 31;
	and.b32  	%r4171, %r4170, 224;
	add.s32 	%r4172, %r4171, -128;
	shr.u32 	%r4173, %r4172, 5;
	mul.wide.u32 	%rd1360, %r4173, 4;
	sub.s64 	%rd213, %rd2, %rd1360;
	ld.local.u32 	%r7282, [%rd213+24];
	ld.local.u32 	%r7283, [%rd213+20];
	setp.eq.s32 	%p548, %r926, 0;
	@%p548 bra 	$L__BB0_551;
	shf.l.wrap.b32 	%r7282, %r7283, %r7282, %r926;
	ld.local.u32 	%r4174, [%rd213+16];
	shf.l.wrap.b32 	%r7283, %r4174, %r7283, %r926;
$L__BB0_551:
	shr.u32 	%r4175, %r7282, 30;
	shf.l.wrap.b32 	%r4176, %r7283, %r7282, 2;
	shl.b32 	%r4177, %r7283, 2;
	shr.u32 	%r4178, %r4176, 31;
	add.s32 	%r4179, %r4178, %r4175;
	neg.s32 	%r4180, %r4179;
	setp.lt.s32 	%p549, %r922, 0;
	selp.b32 	%r7284, %r4180, %r4179, %p549;
	xor.b32  	%r4181, %r4176, %r922;
	shr.s32 	%r4182, %r4176, 31;
	xor.b32  	%r4183, %r4182, %r4176;
	xor.b32  	%r4184, %r4182, %r4177;
	cvt.u64.u32 	%rd1361, %r4183;
	shl.b64 	%rd1362, %rd1361, 32;
	cvt.u64.u32 	%rd1363, %r4184;
	or.b64  	%rd1364, %rd1362, %rd1363;
	cvt.rn.f64.s64 	%fd137, %rd1364;
	mul.f64 	%fd138, %fd137, 0d3BF921FB54442D19;
	cvt.rn.f32.f64 	%f2197, %fd138;
	neg.f32 	%f2198, %f2197;
	setp.lt.s32 	%p550, %r4181, 0;
	selp.f32 	%f4572, %f2198, %f2197, %p550;
	bra.uni 	$L__BB0_553;
$L__BB0_552:
	mov.f32 	%f2199, 0f00000000;
	mul.rn.f32 	%f4572, %f342, %f2199;
	mov.b32 	%r7284, 0;
$L__BB0_553:
	setp.ltu.f32 	%p551, %f344, 0f47CE4780;
	mul.rn.f32 	%f2200, %f4572, %f4572;
	and.b32  	%r4186, %r7284, 1;
	setp.eq.b32 	%p552, %r4186, 1;
	selp.f32 	%f2201, 0f3F800000, %f4572, %p552;
	fma.rn.f32 	%f2202, %f2200, %f2201, 0f00000000;
	fma.rn.f32 	%f2203, %f2200, 0f37CBAC00, 0fBAB607ED;
	selp.f32 	%f2204, %f2203, 0fB94D4153, %p552;
	selp.f32 	%f2205, 0f3D2AAABB, 0f3C0885E4, %p552;
	fma.rn.f32 	%f2206, %f2204, %f2200, %f2205;
	selp.f32 	%f2207, 0fBEFFFFFF, 0fBE2AAAA8, %p552;
	fma.rn.f32 	%f2208, %f2206, %f2200, %f2207;
	fma.rn.f32 	%f2209, %f2208, %f2202, %f2201;
	and.b32  	%r4187, %r7284, 2;
	setp.eq.s32 	%p553, %r4187, 0;
	mov.f32 	%f2210, 0f00000000;
	sub.f32 	%f2211, %f2210, %f2209;
	selp.f32 	%f348, %f2209, %f2211, %p553;
	@%p551 bra 	$L__BB0_561;
	setp.eq.f32 	%p554, %f344, 0f7F800000;
	@%p554 bra 	$L__BB0_560;
	mov.b32 	%r935, %f342;
	shl.b32 	%r4189, %r935, 8;
	or.b32  	%r936, %r4189, -2147483648;
	mov.b64 	%rd2881, 0;
	mov.b32 	%r7285, 0;
$L__BB0_556:
	.pragma "nounroll";
	mul.wide.u32 	%rd1366, %r7285, 4;
	mov.u64 	%rd1367, __cudart_i2opi_f;
	add.s64 	%rd1368, %rd1367, %rd1366;
	ld.global.nc.u32 	%r4190, [%rd1368];
	mad.wide.u32 	%rd1369, %r4190, %r936, %rd2881;
	shr.u64 	%rd2881, %rd1369, 32;
	add.s64 	%rd1370, %rd1, %rd1366;
	st.local.u32 	[%rd1370], %rd1369;
	add.s32 	%r7285, %r7285, 1;
	setp.ne.s32 	%p555, %r7285, 6;
	@%p555 bra 	$L__BB0_556;
	shr.u32 	%r4191, %r935, 23;
	st.local.u32 	[%rd1+24], %rd2881;
	and.b32  	%r939, %r4191, 31;
	and.b32  	%r4192, %r4191, 224;
	add.s32 	%r4193, %r4192, -128;
	shr.u32 	%r4194, %r4193, 5;
	mul.wide.u32 	%rd1371, %r4194, 4;
	sub.s64 	%rd216, %rd1, %rd1371;
	ld.local.u32 	%r7286, [%rd216+24];
	ld.local.u32 	%r7287, [%rd216+20];
	setp.eq.s32 	%p556, %r939, 0;
	@%p556 bra 	$L__BB0_559;
	shf.l.wrap.b32 	%r7286, %r7287, %r7286, %r939;
	ld.local.u32 	%r4195, [%rd216+16];
	shf.l.wrap.b32 	%r7287, %r4195, %r7287, %r939;
$L__BB0_559:
	shr.u32 	%r4196, %r7286, 30;
	shf.l.wrap.b32 	%r4197, %r7287, %r7286, 2;
	shl.b32 	%r4198, %r7287, 2;
	shr.u32 	%r4199, %r4197, 31;
	add.s32 	%r4200, %r4199, %r4196;
	neg.s32 	%r4201, %r4200;
	setp.lt.s32 	%p557, %r935, 0;
	selp.b32 	%r7288, %r4201, %r4200, %p557;
	xor.b32  	%r4202, %r4197, %r935;
	shr.s32 	%r4203, %r4197, 31;
	xor.b32  	%r4204, %r4203, %r4197;
	xor.b32  	%r4205, %r4203, %r4198;
	cvt.u64.u32 	%rd1372, %r4204;
	shl.b64 	%rd1373, %rd1372, 32;
	cvt.u64.u32 	%rd1374, %r4205;
	or.b64  	%rd1375, %rd1373, %rd1374;
	cvt.rn.f64.s64 	%fd139, %rd1375;
	mul.f64 	%fd140, %fd139, 0d3BF921FB54442D19;
	cvt.rn.f32.f64 	%f2212, %fd140;
	neg.f32 	%f2213, %f2212;
	setp.lt.s32 	%p558, %r4202, 0;
	selp.f32 	%f4573, %f2213, %f2212, %p558;
	bra.uni 	$L__BB0_561;
$L__BB0_560:
	mov.f32 	%f2214, 0f00000000;
	mul.rn.f32 	%f4573, %f342, %f2214;
	mov.b32 	%r7288, 0;
$L__BB0_561:
	add.s32 	%r4207, %r7288, 1;
	mul.rn.f32 	%f2215, %f4573, %f4573;
	and.b32  	%r4208, %r7288, 1;
	setp.eq.b32 	%p559, %r4208, 1;
	selp.f32 	%f2216, %f4573, 0f3F800000, %p559;
	fma.rn.f32 	%f2217, %f2215, %f2216, 0f00000000;
	fma.rn.f32 	%f2218, %f2215, 0f37CBAC00, 0fBAB607ED;
	selp.f32 	%f2219, 0fB94D4153, %f2218, %p559;
	selp.f32 	%f2220, 0f3C0885E4, 0f3D2AAABB, %p559;
	fma.rn.f32 	%f2221, %f2219, %f2215, %f2220;
	selp.f32 	%f2222, 0fBE2AAAA8, 0fBEFFFFFF, %p559;
	fma.rn.f32 	%f2223, %f2221, %f2215, %f2222;
	fma.rn.f32 	%f2224, %f2223, %f2217, %f2216;
	and.b32  	%r4209, %r4207, 2;
	setp.eq.s32 	%p560, %r4209, 0;
	mov.f32 	%f2225, 0f00000000;
	sub.f32 	%f2226, %f2225, %f2224;
	selp.f32 	%f2227, %f2224, %f2226, %p560;
	fma.rn.f32 	%f352, %f348, %f2227, %f342;
	mul.f32 	%f2228, %f352, 0f3F22F983;
	cvt.rni.s32.f32 	%r7296, %f2228;
	cvt.rn.f32.s32 	%f2229, %r7296;
	fma.rn.f32 	%f2230, %f2229, 0fBFC90FDA, %f352;
	fma.rn.f32 	%f2231, %f2229, 0fB3A22168, %f2230;
	fma.rn.f32 	%f4575, %f2229, 0fA7C234C5, %f2231;
	abs.f32 	%f354, %f352;
	setp.ltu.f32 	%p561, %f354, 0f47CE4780;
	mov.u32 	%r7292, %r7296;
	mov.f32 	%f4574, %f4575;
	@%p561 bra 	$L__BB0_569;
	setp.eq.f32 	%p562, %f354, 0f7F800000;
	@%p562 bra 	$L__BB0_568;
	mov.b32 	%r949, %f352;
	shl.b32 	%r4211, %r949, 8;
	or.b32  	%r950, %r4211, -2147483648;
	mov.b64 	%rd2882, 0;
	mov.b32 	%r7289, 0;
$L__BB0_564:
	.pragma "nounroll";
	mul.wide.u32 	%rd1377, %r7289, 4;
	mov.u64 	%rd1378, __cudart_i2opi_f;
	add.s64 	%rd1379, %rd1378, %rd1377;
	ld.global.nc.u32 	%r4212, [%rd1379];
	mad.wide.u32 	%rd1380, %r4212, %r950, %rd2882;
	shr.u64 	%rd2882, %rd1380, 32;
	add.s64 	%rd1381, %rd2, %rd1377;
	st.local.u32 	[%rd1381], %rd1380;
	add.s32 	%r7289, %r7289, 1;
	setp.ne.s32 	%p563, %r7289, 6;
	@%p563 bra 	$L__BB0_564;
	shr.u32 	%r4213, %r949, 23;
	st.local.u32 	[%rd2+24], %rd2882;
	and.b32  	%r953, %r4213, 31;
	and.b32  	%r4214, %r4213, 224;
	add.s32 	%r4215, %r4214, -128;
	shr.u32 	%r4216, %r4215, 5;
	mul.wide.u32 	%rd1382, %r4216, 4;
	sub.s64 	%rd219, %rd2, %rd1382;
	ld.local.u32 	%r7290, [%rd219+24];
	ld.local.u32 	%r7291, [%rd219+20];
	setp.eq.s32 	%p564, %r953, 0;
	@%p564 bra 	$L__BB0_567;
	shf.l.wrap.b32 	%r7290, %r7291, %r7290, %r953;
	ld.local.u32 	%r4217, [%rd219+16];
	shf.l.wrap.b32 	%r7291, %r4217, %r7291, %r953;
$L__BB0_567:
	shr.u32 	%r4218, %r7290, 30;
	shf.l.wrap.b32 	%r4219, %r7291, %r7290, 2;
	shl.b32 	%r4220, %r7291, 2;
	shr.u32 	%r4221, %r4219, 31;
	add.s32 	%r4222, %r4221, %r4218;
	neg.s32 	%r4223, %r4222;
	setp.lt.s32 	%p565, %r949, 0;
	selp.b32 	%r7292, %r4223, %r4222, %p565;
	xor.b32  	%r4224, %r4219, %r949;
	shr.s32 	%r4225, %r4219, 31;
	xor.b32  	%r4226, %r4225, %r4219;
	xor.b32  	%r4227, %r4225, %r4220;
	cvt.u64.u32 	%rd1383, %r4226;
	shl.b64 	%rd1384, %rd1383, 32;
	cvt.u64.u32 	%rd1385, %r4227;
	or.b64  	%rd1386, %rd1384, %rd1385;
	cvt.rn.f64.s64 	%fd141, %rd1386;
	mul.f64 	%fd142, %fd141, 0d3BF921FB54442D19;
	cvt.rn.f32.f64 	%f2232, %fd142;
	neg.f32 	%f2233, %f2232;
	setp.lt.s32 	%p566, %r4224, 0;
	selp.f32 	%f4574, %f2233, %f2232, %p566;
	bra.uni 	$L__BB0_569;
$L__BB0_568:
	mov.f32 	%f2234, 0f00000000;
	mul.rn.f32 	%f4574, %f352, %f2234;
	mov.b32 	%r7292, 0;
$L__BB0_569:
	setp.ltu.f32 	%p567, %f354, 0f47CE4780;
	mul.rn.f32 	%f2235, %f4574, %f4574;
	and.b32  	%r4229, %r7292, 1;
	setp.eq.b32 	%p568, %r4229, 1;
	selp.f32 	%f2236, 0f3F800000, %f4574, %p568;
	fma.rn.f32 	%f2237, %f2235, %f2236, 0f00000000;
	fma.rn.f32 	%f2238, %f2235, 0f37CBAC00, 0fBAB607ED;
	selp.f32 	%f2239, %f2238, 0fB94D4153, %p568;
	selp.f32 	%f2240, 0f3D2AAABB, 0f3C0885E4, %p568;
	fma.rn.f32 	%f2241, %f2239, %f2235, %f2240;
	selp.f32 	%f2242, 0fBEFFFFFF, 0fBE2AAAA8, %p568;
	fma.rn.f32 	%f2243, %f2241, %f2235, %f2242;
	fma.rn.f32 	%f2244, %f2243, %f2237, %f2236;
	and.b32  	%r4230, %r7292, 2;
	setp.eq.s32 	%p569, %r4230, 0;
	mov.f32 	%f2245, 0f00000000;
	sub.f32 	%f2246, %f2245, %f2244;
	selp.f32 	%f358, %f2244, %f2246, %p569;
	@%p567 bra 	$L__BB0_577;
	setp.eq.f32 	%p570, %f354, 0f7F800000;
	@%p570 bra 	$L__BB0_576;
	mov.b32 	%r962, %f352;
	shl.b32 	%r4232, %r962, 8;
	or.b32  	%r963, %r4232, -2147483648;
	mov.b64 	%rd2883, 0;
	mov.b32 	%r7293, 0;
$L__BB0_572:
	.pragma "nounroll";
	mul.wide.u32 	%rd1388, %r7293, 4;
	mov.u64 	%rd1389, __cudart_i2opi_f;
	add.s64 	%rd1390, %rd1389, %rd1388;
	ld.global.nc.u32 	%r4233, [%rd1390];
	mad.wide.u32 	%rd1391, %r4233, %r963, %rd2883;
	shr.u64 	%rd2883, %rd1391, 32;
	add.s64 	%rd1392, %rd1, %rd1388;
	st.local.u32 	[%rd1392], %rd1391;
	add.s32 	%r7293, %r7293, 1;
	setp.ne.s32 	%p571, %r7293, 6;
	@%p571 bra 	$L__BB0_572;
	shr.u32 	%r4234, %r962, 23;
	st.local.u32 	[%rd1+24], %rd2883;
	and.b32  	%r966, %r4234, 31;
	and.b32  	%r4235, %r4234, 224;
	add.s32 	%r4236, %r4235, -128;
	shr.u32 	%r4237, %r4236, 5;
	mul.wide.u32 	%rd1393, %r4237, 4;
	sub.s64 	%rd222, %rd1, %rd1393;
	ld.local.u32 	%r7294, [%rd222+24];
	ld.local.u32 	%r7295, [%rd222+20];
	setp.eq.s32 	%p572, %r966, 0;
	@%p572 bra 	$L__BB0_575;
	shf.l.wrap.b32 	%r7294, %r7295, %r7294, %r966;
	ld.local.u32 	%r4238, [%rd222+16];
	shf.l.wrap.b32 	%r7295, %r4238, %r7295, %r966;
$L__BB0_575:
	shr.u32 	%r4239, %r7294, 30;
	shf.l.wrap.b32 	%r4240, %r7295, %r7294, 2;
	shl.b32 	%r4241, %r7295, 2;
	shr.u32 	%r4242, %r4240, 31;
	add.s32 	%r4243, %r4242, %r4239;
	neg.s32 	%r4244, %r4243;
	setp.lt.s32 	%p573, %r962, 0;
	selp.b32 	%r7296, %r4244, %r4243, %p573;
	xor.b32  	%r4245, %r4240, %r962;
	shr.s32 	%r4246, %r4240, 31;
	xor.b32  	%r4247, %r4246, %r4240;
	xor.b32  	%r4248, %r4246, %r4241;
	cvt.u64.u32 	%rd1394, %r4247;
	shl.b64 	%rd1395, %rd1394, 32;
	cvt.u64.u32 	%rd1396, %r4248;
	or.b64  	%rd1397, %rd1395, %rd1396;
	cvt.rn.f64.s64 	%fd143, %rd1397;
	mul.f64 	%fd144, %fd143, 0d3BF921FB54442D19;
	cvt.rn.f32.f64 	%f2247, %fd144;
	neg.f32 	%f2248, %f2247;
	setp.lt.s32 	%p574, %r4245, 0;
	selp.f32 	%f4575, %f2248, %f2247, %p574;
	bra.uni 	$L__BB0_577;
$L__BB0_576:
	mov.f32 	%f2249, 0f00000000;
	mul.rn.f32 	%f4575, %f352, %f2249;
	mov.b32 	%r7296, 0;
$L__BB0_577:
	add.s32 	%r4250, %r7296, 1;
	mul.rn.f32 	%f2250, %f4575, %f4575;
	and.b32  	%r4251, %r7296, 1;
	setp.eq.b32 	%p575, %r4251, 1;
	selp.f32 	%f2251, %f4575, 0f3F800000, %p575;
	fma.rn.f32 	%f2252, %f2250, %f2251, 0f00000000;
	fma.rn.f32 	%f2253, %f2250, 0f37CBAC00, 0fBAB607ED;
	selp.f32 	%f2254, 0fB94D4153, %f2253, %p575;
	selp.f32 	%f2255, 0f3C0885E4, 0f3D2AAABB, %p575;
	fma.rn.f32 	%f2256, %f2254, %f2250, %f2255;
	selp.f32 	%f2257, 0fBE2AAAA8, 0fBEFFFFFF, %p575;
	fma.rn.f32 	%f2258, %f2256, %f2250, %f2257;
	fma.rn.f32 	%f2259, %f2258, %f2252, %f2251;
	and.b32  	%r4252, %r4250, 2;
	setp.eq.s32 	%p576, %r4252, 0;
	mov.f32 	%f2260, 0f00000000;
	sub.f32 	%f2261, %f2260, %f2259;
	selp.f32 	%f2262, %f2259, %f2261, %p576;
	fma.rn.f32 	%f362, %f358, %f2262, %f352;
	mul.f32 	%f2263, %f362, 0f3F22F983;
	cvt.rni.s32.f32 	%r7304, %f2263;
	cvt.rn.f32.s32 	%f2264, %r7304;
	fma.rn.f32 	%f2265, %f2264, 0fBFC90FDA, %f362;
	fma.rn.f32 	%f2266, %f2264, 0fB3A22168, %f2265;
	fma.rn.f32 	%f4577, %f2264, 0fA7C234C5, %f2266;
	abs.f32 	%f364, %f362;
	setp.ltu.f32 	%p577, %f364, 0f47CE4780;
	mov.u32 	%r7300, %r7304;
	mov.f32 	%f4576, %f4577;
	@%p577 bra 	$L__BB0_585;
	setp.eq.f32 	%p578, %f364, 0f7F800000;
	@%p578 bra 	$L__BB0_584;
	mov.b32 	%r976, %f362;
	shl.b32 	%r4254, %r976, 8;
	or.b32  	%r977, %r4254, -2147483648;
	mov.b64 	%rd2884, 0;
	mov.b32 	%r7297, 0;
$L__BB0_580:
	.pragma "nounroll";
	mul.wide.u32 	%rd1399, %r7297, 4;
	mov.u64 	%rd1400, __cudart_i2opi_f;
	add.s64 	%rd1401, %rd1400, %rd1399;
	ld.global.nc.u32 	%r4255, [%rd1401];
	mad.wide.u32 	%rd1402, %r4255, %r977, %rd2884;
	shr.u64 	%rd2884, %rd1402, 32;
	add.s64 	%rd1403, %rd2, %rd1399;
	st.local.u32 	[%rd1403], %rd1402;
	add.s32 	%r7297, %r7297, 1;
	setp.ne.s32 	%p579, %r7297, 6;
	@%p579 bra 	$L__BB0_580;
	shr.u32 	%r4256, %r976, 23;
	st.local.u32 	[%rd2+24], %rd2884;
	and.b32  	%r980, %r4256, 31;
	and.b32  	%r4257, %r4256, 224;
	add.s32 	%r4258, %r4257, -128;
	shr.u32 	%r4259, %r4258, 5;
	mul.wide.u32 	%rd1404, %r4259, 4;
	sub.s64 	%rd225, %rd2, %rd1404;
	ld.local.u32 	%r7298, [%rd225+24];
	ld.local.u32 	%r7299, [%rd225+20];
	setp.eq.s32 	%p580, %r980, 0;
	@%p580 bra 	$L__BB0_583;
	shf.l.wrap.b32 	%r7298, %r7299, %r7298, %r980;
	ld.local.u32 	%r4260, [%rd225+16];
	shf.l.wrap.b32 	%r7299, %r4260, %r7299, %r980;
$L__BB0_583:
	shr.u32 	%r4261, %r7298, 30;
	shf.l.wrap.b32 	%r4262, %r7299, %r7298, 2;
	shl.b32 	%r4263, %r7299, 2;
	shr.u32 	%r4264, %r4262, 31;
	add.s32 	%r4265, %r4264, %r4261;
	neg.s32 	%r4266, %r4265;
	setp.lt.s32 	%p581, %r976, 0;
	selp.b32 	%r7300, %r4266, %r4265, %p581;
	xor.b32  	%r4267, %r4262, %r976;
	shr.s32 	%r4268, %r4262, 31;
	xor.b32  	%r4269, %r4268, %r4262;
	xor.b32  	%r4270, %r4268, %r4263;
	cvt.u64.u32 	%rd1405, %r4269;
	shl.b64 	%rd1406, %rd1405, 32;
	cvt.u64.u32 	%rd1407, %r4270;
	or.b64  	%rd1408, %rd1406, %rd1407;
	cvt.rn.f64.s64 	%fd145, %rd1408;
	mul.f64 	%fd146, %fd145, 0d3BF921FB54442D19;
	cvt.rn.f32.f64 	%f2267, %fd146;
	neg.f32 	%f2268, %f2267;
	setp.lt.s32 	%p582, %r4267, 0;
	selp.f32 	%f4576, %f2268, %f2267, %p582;
	bra.uni 	$L__BB0_585;
$L__BB0_584:
	mov.f32 	%f2269, 0f00000000;
	mul.rn.f32 	%f4576, %f362, %f2269;
	mov.b32 	%r7300, 0;
$L__BB0_585:
	setp.ltu.f32 	%p583, %f364, 0f47CE4780;
	mul.rn.f32 	%f2270, %f4576, %f4576;
	and.b32  	%r4272, %r7300, 1;
	setp.eq.b32 	%p584, %r4272, 1;
	selp.f32 	%f2271, 0f3F800000, %f4576, %p584;
	fma.rn.f32 	%f2272, %f2270, %f2271, 0f00000000;
	fma.rn.f32 	%f2273, %f2270, 0f37CBAC00, 0fBAB607ED;
	selp.f32 	%f2274, %f2273, 0fB94D4153, %p584;
	selp.f32 	%f2275, 0f3D2AAABB, 0f3C0885E4, %p584;
	fma.rn.f32 	%f2276, %f2274, %f2270, %f2275;
	selp.f32 	%f2277, 0fBEFFFFFF, 0fBE2AAAA8, %p584;
	fma.rn.f32 	%f2278, %f2276, %f2270, %f2277;
	fma.rn.f32 	%f2279, %f2278, %f2272, %f2271;
	and.b32  	%r4273, %r7300, 2;
	setp.eq.s32 	%p585, %r4273, 0;
	mov.f32 	%f2280, 0f00000000;
	sub.f32 	%f2281, %f2280, %f2279;
	selp.f32 	%f368, %f2279, %f2281, %p585;
	@%p583 bra 	$L__BB0_593;
	setp.eq.f32 	%p586, %f364, 0f7F800000;
	@%p586 bra 	$L__BB0_592;
	mov.b32 	%r989, %f362;
	shl.b32 	%r4275, %r989, 8;
	or.b32  	%r990, %r4275, -2147483648;
	mov.b64 	%rd2885, 0;
	mov.b32 	%r7301, 0;
$L__BB0_588:
	.pragma "nounroll";
	mul.wide.u32 	%rd1410, %r7301, 4;
	mov.u64 	%rd1411, __cudart_i2opi_f;
	add.s64 	%rd1412, %rd1411, %rd1410;
	ld.global.nc.u32 	%r4276, [%rd1412];
	mad.wide.u32 	%rd1413, %r4276, %r990, %rd2885;
	shr.u64 	%rd2885, %rd1413, 32;
	add.s64 	%rd1414, %rd1, %rd1410;
	st.local.u32 	[%rd1414], %rd1413;
	add.s32 	%r7301, %r7301, 1;
	setp.ne.s32 	%p587, %r7301, 6;
	@%p587 bra 	$L__BB0_588;
	shr.u32 	%r4277, %r989, 23;
	st.local.u32 	[%rd1+24], %rd2885;
	and.b32  	%r993, %r4277, 31;
	and.b32  	%r4278, %r4277, 224;
	add.s32 	%r4279, %r4278, -128;
	shr.u32 	%r4280, %r4279, 5;
	mul.wide.u32 	%rd1415, %r4280, 4;
	sub.s64 	%rd228, %rd1, %rd1415;
	ld.local.u32 	%r7302, [%rd228+24];
	ld.local.u32 	%r7303, [%rd228+20];
	setp.eq.s32 	%p588, %r993, 0;
	@%p588 bra 	$L__BB0_591;
	shf.l.wrap.b32 	%r7302, %r7303, %r7302, %r993;
	ld.local.u32 	%r4281, [%rd228+16];
	shf.l.wrap.b32 	%r7303, %r4281, %r7303, %r993;
$L__BB0_591:
	shr.u32 	%r4282, %r7302, 30;
	shf.l.wrap.b32 	%r4283, %r7303, %r7302, 2;
	shl.b32 	%r4284, %r7303, 2;
	shr.u32 	%r4285, %r4283, 31;
	add.s32 	%r4286, %r4285, %r4282;
	neg.s32 	%r4287, %r4286;
	setp.lt.s32 	%p589, %r989, 0;
	selp.b32 	%r7304, %r4287, %r4286, %p589;
	xor.b32  	%r4288, %r4283, %r989;
	shr.s32 	%r4289, %r4283, 31;
	xor.b32  	%r4290, %r4289, %r4283;
	xor.b32  	%r4291, %r4289, %r4284;
	cvt.u64.u32 	%rd1416, %r4290;
	shl.b64 	%rd1417, %rd1416, 32;
	cvt.u64.u32 	%rd1418, %r4291;
	or.b64  	%rd1419, %rd1417, %rd1418;
	cvt.rn.f64.s64 	%fd147, %rd1419;
	mul.f64 	%fd148, %fd147, 0d3BF921FB54442D19;
	cvt.rn.f32.f64 	%f2282, %fd148;
	neg.f32 	%f2283, %f2282;
	setp.lt.s32 	%p590, %r4288, 0;
	selp.f32 	%f4577, %f2283, %f2282, %p590;
	bra.uni 	$L__BB0_593;
$L__BB0_592:
	mov.f32 	%f2284, 0f00000000;
	mul.rn.f32 	%f4577, %f362, %f2284;
	mov.b32 	%r7304, 0;
$L__BB0_593:
	add.s32 	%r4293, %r7304, 1;
	mul.rn.f32 	%f2285, %f4577, %f4577;
	and.b32  	%r4294, %r7304, 1;
	setp.eq.b32 	%p591, %r4294, 1;
	selp.f32 	%f2286, %f4577, 0f3F800000, %p591;
	fma.rn.f32 	%f2287, %f2285, %f2286, 0f00000000;
	fma.rn.f32 	%f2288, %f2285, 0f37CBAC00, 0fBAB607ED;
	selp.f32 	%f2289, 0fB94D4153, %f2288, %p591;
	selp.f32 	%f2290, 0f3C0885E4, 0f3D2AAABB, %p591;
	fma.rn.f32 	%f2291, %f2289, %f2285, %f2290;
	selp.f32 	%f2292, 0fBE2AAAA8, 0fBEFFFFFF, %p591;
	fma.rn.f32 	%f2293, %f2291, %f2285, %f2292;
	fma.rn.f32 	%f2294, %f2293, %f2287, %f2286;
	and.b32  	%r4295, %r4293, 2;
	setp.eq.s32 	%p592, %r4295, 0;
	mov.f32 	%f2295, 0f00000000;
	sub.f32 	%f2296, %f2295, %f2294;
	selp.f32 	%f2297, %f2294, %f2296, %p592;
	fma.rn.f32 	%f372, %f368, %f2297, %f362;
	mul.f32 	%f2298, %f372, 0f3F22F983;
	cvt.rni.s32.f32 	%r7312, %f2298;
	cvt.rn.f32.s32 	%f2299, %r7312;
	fma.rn.f32 	%f2300, %f2299, 0fBFC90FDA, %f372;
	fma.rn.f32 	%f2301, %f2299, 0fB3A22168, %f2300;
	fma.rn.f32 	%f4579, %f2299, 0fA7C234C5, %f2301;
	abs.f32 	%f374, %f372;
	setp.ltu.f32 	%p593, %f374, 0f47CE4780;
	mov.u32 	%r7308, %r7312;
	mov.f32 	%f4578, %f4579;
	@%p593 bra 	$L__BB0_601;
	setp.eq.f32 	%p594, %f374, 0f7F800000;
	@%p594 bra 	$L__BB0_600;
	mov.b32 	%r1003, %f372;
	shl.b32 	%r4297, %r1003, 8;
	or.b32  	%r1004, %r4297, -2147483648;
	mov.b64 	%rd2886, 0;
	mov.b32 	%r7305, 0;
$L__BB0_596:
	.pragma "nounroll";
	mul.wide.u32 	%rd1421, %r7305, 4;
	mov.u64 	%rd1422, __cudart_i2opi_f;
	add.s64 	%rd1423, %rd1422, %rd1421;
	ld.global.nc.u32 	%r4298, [%rd1423];
	mad.wide.u32 	%rd1424, %r4298, %r1004, %rd2886;
	shr.u64 	%rd2886, %rd1424, 32;
	add.s64 	%rd1425, %rd2, %rd1421;
	st.local.u32 	[%rd1425], %rd1424;
	add.s32 	%r7305, %r7305, 1;
	setp.ne.s32 	%p595, %r7305, 6;
	@%p595 bra 	$L__BB0_596;
	shr.u32 	%r4299, %r1003, 23;
	st.local.u32 	[%rd2+24], %rd2886;
	and.b32  	%r1007, %r4299, 31;
	and.b32  	%r4300, %r4299, 224;
	add.s32 	%r4301, %r4300, -128;
	shr.u32 	%r4302, %r4301, 5;
	mul.wide.u32 	%rd1426, %r4302, 4;
	sub.s64 	%rd231, %rd2, %rd1426;
	ld.local.u32 	%r7306, [%rd231+24];
	ld.local.u32 	%r7307, [%rd231+20];
	setp.eq.s32 	%p596, %r1007, 0;
	@%p596 bra 	$L__BB0_599;
	shf.l.wrap.b32 	%r7306, %r7307, %r7306, %r1007;
	ld.local.u32 	%r4303, [%rd231+16];
	shf.l.wrap.b32 	%r7307, %r4303, %r7307, %r1007;
$L__BB0_599:
	shr.u32 	%r4304, %r7306, 30;
	shf.l.wrap.b32 	%r4305, %r7307, %r7306, 2;
	shl.b32 	%r4306, %r7307, 2;
	shr.u32 	%r4307, %r4305, 31;
	add.s32 	%r4308, %r4307, %r4304;
	neg.s32 	%r4309, %r4308;
	setp.lt.s32 	%p597, %r1003, 0;
	selp.b32 	%r7308, %r4309, %r4308, %p597;
	xor.b32  	%r4310, %r4305, %r1003;
	shr.s32 	%r4311, %r4305, 31;
	xor.b32  	%r4312, %r4311, %r4305;
	xor.b32  	%r4313, %r4311, %r4306;
	cvt.u64.u32 	%rd1427, %r4312;
	shl.b64 	%rd1428, %rd1427, 32;
	cvt.u64.u32 	%rd1429, %r4313;
	or.b64  	%rd1430, %rd1428, %rd1429;
	cvt.rn.f64.s64 	%fd149, %rd1430;
	mul.f64 	%fd150, %fd149, 0d3BF921FB54442D19;
	cvt.rn.f32.f64 	%f2302, %fd150;
	neg.f32 	%f2303, %f2302;
	setp.lt.s32 	%p598, %r4310, 0;
	selp.f32 	%f4578, %f2303, %f2302, %p598;
	bra.uni 	$L__BB0_601;
$L__BB0_600:
	mov.f32 	%f2304, 0f00000000;
	mul.rn.f32 	%f4578, %f372, %f2304;
	mov.b32 	%r7308, 0;
$L__BB0_601:
	setp.ltu.f32 	%p599, %f374, 0f47CE4780;
	mul.rn.f32 	%f2305, %f4578, %f4578;
	and.b32  	%r4315, %r7308, 1;
	setp.eq.b32 	%p600, %r4315, 1;
	selp.f32 	%f2306, 0f3F800000, %f4578, %p600;
	fma.rn.f32 	%f2307, %f2305, %f2306, 0f00000000;
	fma.rn.f32 	%f2308, %f2305, 0f37CBAC00, 0fBAB607ED;
	selp.f32 	%f2309, %f2308, 0fB94D4153, %p600;
	selp.f32 	%f2310, 0f3D2AAABB, 0f3C0885E4, %p600;
	fma.rn.f32 	%f2311, %f2309, %f2305, %f2310;
	selp.f32 	%f2312, 0fBEFFFFFF, 0fBE2AAAA8, %p600;
	fma.rn.f32 	%f2313, %f2311, %f2305, %f2312;
	fma.rn.f32 	%f2314, %f2313, %f2307, %f2306;
	and.b32  	%r4316, %r7308, 2;
	setp.eq.s32 	%p601, %r4316, 0;
	mov.f32 	%f2315, 0f00000000;
	sub.f32 	%f2316, %f2315, %f2314;
	selp.f32 	%f378, %f2314, %f2316, %p601;
	@%p599 bra 	$L__BB0_609;
	setp.eq.f32 	%p602, %f374, 0f7F800000;
	@%p602 bra 	$L__BB0_608;
	mov.b32 	%r1016, %f372;
	shl.b32 	%r4318, %r1016, 8;
	or.b32  	%r1017, %r4318, -2147483648;
	mov.b64 	%rd2887, 0;
	mov.b32 	%r7309, 0;
$L__BB0_604:
	.pragma "nounroll";
	mul.wide.u32 	%rd1432, %r7309, 4;
	mov.u64 	%rd1433, __cudart_i2opi_f;
	add.s64 	%rd1434, %rd1433, %rd1432;
	ld.global.nc.u32 	%r4319, [%rd1434];
	mad.wide.u32 	%rd1435, %r4319, %r1017, %rd2887;
	shr.u64 	%rd2887, %rd1435, 32;
	add.s64 	%rd1436, %rd1, %rd1432;
	st.local.u32 	[%rd1436], %rd1435;
	add.s32 	%r7309, %r7309, 1;
	setp.ne.s32 	%p603, %r7309, 6;
	@%p603 bra 	$L__BB0_604;
	shr.u32 	%r4320, %r1016, 23;
	st.local.u32 	[%rd1+24], %rd2887;
	and.b32  	%r1020, %r4320, 31;
	and.b32  	%r4321, %r4320, 224;
	add.s32 	%r4322, %r4321, -128;
	shr.u32 	%r4323, %r4322, 5;
	mul.wide.u32 	%rd1437, %r4323, 4;
	sub.s64 	%rd234, %rd1, %rd1437;
	ld.local.u32 	%r7310, [%rd234+24];
	ld.local.u32 	%r7311, [%rd234+20];
	setp.eq.s32 	%p604, %r1020, 0;
	@%p604 bra 	$L__BB0_607;
	shf.l.wrap.b32 	%r7310, %r7311, %r7310, %r1020;
	ld.local.u32 	%r4324, [%rd234+16];
	shf.l.wrap.b32 	%r7311, %r4324, %r7311, %r1020;
$L__BB0_607:
	shr.u32 	%r4325, %r7310, 30;
	shf.l.wrap.b32 	%r4326, %r7311, %r7310, 2;
	shl.b32 	%r4327, %r7311, 2;
	shr.u32 	%r4328, %r4326, 31;
	add.s32 	%r4329, %r4328, %r4325;
	neg.s32 	%r4330, %r4329;
	setp.lt.s32 	%p605, %r1016, 0;
	selp.b32 	%r7312, %r4330, %r4329, %p605;
	xor.b32  	%r4331, %r4326, %r1016;
	shr.s32 	%r4332, %r4326, 31;
	xor.b32  	%r4333, %r4332, %r4326;
	xor.b32  	%r4334, %r4332, %r4327;
	cvt.u64.u32 	%rd1438, %r4333;
	shl.b64 	%rd1439, %rd1438, 32;
	cvt.u64.u32 	%rd1440, %r4334;
	or.b64  	%rd1441, %rd1439, %rd1440;
	cvt.rn.f64.s64 	%fd151, %rd1441;
	mul.f64 	%fd152, %fd151, 0d3BF921FB54442D19;
	cvt.rn.f32.f64 	%f2317, %fd152;
	neg.f32 	%f2318, %f2317;
	setp.lt.s32 	%p606, %r4331, 0;
	selp.f32 	%f4579, %f2318, %f2317, %p606;
	bra.uni 	$L__BB0_609;
$L__BB0_608:
	mov.f32 	%f2319, 0f00000000;
	mul.rn.f32 	%f4579, %f372, %f2319;
	mov.b32 	%r7312, 0;
$L__BB0_609:
	add.s32 	%r4336, %r7312, 1;
	mul.rn.f32 	%f2320, %f4579, %f4579;
	and.b32  	%r4337, %r7312, 1;
	setp.eq.b32 	%p607, %r4337, 1;
	selp.f32 	%f2321, %f4579, 0f3F800000, %p607;
	fma.rn.f32 	%f2322, %f2320, %f2321, 0f00000000;
	fma.rn.f32 	%f2323, %f2320, 0f37CBAC00, 0fBAB607ED;
	selp.f32 	%f2324, 0fB94D4153, %f2323, %p607;
	selp.f32 	%f2325, 0f3C0885E4, 0f3D2AAABB, %p607;
	fma.rn.f32 	%f2326, %f2324, %f2320, %f2325;
	selp.f32 	%f2327, 0fBE2AAAA8, 0fBEFFFFFF, %p607;
	fma.rn.f32 	%f2328, %f2326, %f2320, %f2327;
	fma.rn.f32 	%f2329, %f2328, %f2322, %f2321;
	and.b32  	%r4338, %r4336, 2;
	setp.eq.s32 	%p608, %r4338, 0;
	mov.f32 	%f2330, 0f00000000;
	sub.f32 	%f2331, %f2330, %f2329;
	selp.f32 	%f2332, %f2329, %f2331, %p608;
	fma.rn.f32 	%f382, %f378, %f2332, %f372;
	mul.f32 	%f2333, %f382, 0f3F22F983;
	cvt.rni.s32.f32 	%r7320, %f2333;
	cvt.rn.f32.s32 	%f2334, %r7320;
	fma.rn.f32 	%f2335, %f2334, 0fBFC90FDA, %f382;
	fma.rn.f32 	%f2336, %f2334, 0fB3A22168, %f2335;
	fma.rn.f32 	%f4581, %f2334, 0fA7C234C5, %f2336;
	abs.f32 	%f384, %f382;
	setp.ltu.f32 	%p609, %f384, 0f47CE4780;
	mov.u32 	%r7316, %r7320;
	mov.f32 	%f4580, %f4581;
	@%p609 bra 	$L__BB0_617;
	setp.eq.f32 	%p610, %f384, 0f7F800000;
	@%p610 bra 	$L__BB0_616;
	mov.b32 	%r1030, %f382;
	shl.b32 	%r4340, %r1030, 8;
	or.b32  	%r1031, %r4340, -2147483648;
	mov.b64 	%rd2888, 0;
	mov.b32 	%r7313, 0;
$L__BB0_612:
	.pragma "nounroll";
	mul.wide.u32 	%rd1443, %r7313, 4;
	mov.u64 	%rd1444, __cudart_i2opi_f;
	add.s64 	%rd1445, %rd1444, %rd1443;
	ld.global.nc.u32 	%r4341, [%rd1445];
	mad.wide.u32 	%rd1446, %r4341, %r1031, %rd2888;
	shr.u64 	%rd2888, %rd1446, 32;
	add.s64 	%rd1447, %rd2, %rd1443;
	st.local.u32 	[%rd1447], %rd1446;
	add.s32 	%r7313, %r7313, 1;
	setp.ne.s32 	%p611, %r7313, 6;
	@%p611 bra 	$L__BB0_612;
	shr.u32 	%r4342, %r1030, 23;
	st.local.u32 	[%rd2+24], %rd2888;
	and.b32  	%r1034, %r4342, 31;
	and.b32  	%r4343, %r4342, 224;
	add.s32 	%r4344, %r4343, -128;
	shr.u32 	%r4345, %r4344, 5;
	mul.wide.u32 	%rd1448, %r4345, 4;
	sub.s64 	%rd237, %rd2, %rd1448;
	ld.local.u32 	%r7314, [%rd237+24];
	ld.local.u32 	%r7315, [%rd237+20];
	setp.eq.s32 	%p612, %r1034, 0;
	@%p612 bra 	$L__BB0_615;
	shf.l.wrap.b32 	%r7314, %r7315, %r7314, %r1034;
	ld.local.u32 	%r4346, [%rd237+16];
	shf.l.wrap.b32 	%r7315, %r4346, %r7315, %r1034;
$L__BB0_615:
	shr.u32 	%r4347, %r7314, 30;
	shf.l.wrap.b32 	%r4348, %r7315, %r7314, 2;
	shl.b32 	%r4349, %r7315, 2;
	shr.u32 	%r4350, %r4348, 31;
	add.s32 	%r4351, %r4350, %r4347;
	neg.s32 	%r4352, %r4351;
	setp.lt.s32 	%p613, %r1030, 0;
	selp.b32 	%r7316, %r4352, %r4351, %p613;
	xor.b32  	%r4353, %r4348, %r1030;
	shr.s32 	%r4354, %r4348, 31;
	xor.b32  	%r4355, %r4354, %r4348;
	xor.b32  	%r4356, %r4354, %r4349;
	cvt.u64.u32 	%rd1449, %r4355;
	shl.b64 	%rd1450, %rd1449, 32;
	cvt.u64.u32 	%rd1451, %r4356;
	or.b64  	%rd1452, %rd1450, %rd1451;
	cvt.rn.f64.s64 	%fd153, %rd1452;
	mul.f64 	%fd154, %fd153, 0d3BF921FB54442D19;
	cvt.rn.f32.f64 	%f2337, %fd154;
	neg.f32 	%f2338, %f2337;
	setp.lt.s32 	%p614, %r4353, 0;
	selp.f32 	%f4580, %f2338, %f2337, %p614;
	bra.uni 	$L__BB0_617;
$L__BB0_616:
	mov.f32 	%f2339, 0f00000000;
	mul.rn.f32 	%f4580, %f382, %f2339;
	mov.b32 	%r7316, 0;
$L__BB0_617:
	setp.ltu.f32 	%p615, %f384, 0f47CE4780;
	mul.rn.f32 	%f2340, %f4580, %f4580;
	and.b32  	%r4358, %r7316, 1;
	setp.eq.b32 	%p616, %r4358, 1;
	selp.f32 	%f2341, 0f3F800000, %f4580, %p616;
	fma.rn.f32 	%f2342, %f2340, %f2341, 0f00000000;
	fma.rn.f32 	%f2343, %f2340, 0f37CBAC00, 0fBAB607ED;
	selp.f32 	%f2344, %f2343, 0fB94D4153, %p616;
	selp.f32 	%f2345, 0f3D2AAABB, 0f3C0885E4, %p616;
	fma.rn.f32 	%f2346, %f2344, %f2340, %f2345;
	selp.f32 	%f2347, 0fBEFFFFFF, 0fBE2AAAA8, %p616;
	fma.rn.f32 	%f2348, %f2346, %f2340, %f2347;
	fma.rn.f32 	%f2349, %f2348, %f2342, %f2341;
	and.b32  	%r4359, %r7316, 2;
	setp.eq.s32 	%p617, %r4359, 0;
	mov.f32 	%f2350, 0f00000000;
	sub.f32 	%f2351, %f2350, %f2349;
	selp.f32 	%f388, %f2349, %f2351, %p617;
	@%p615 bra 	$L__BB0_625;
	setp.eq.f32 	%p618, %f384, 0f7F800000;
	@%p618 bra 	$L__BB0_624;
	mov.b32 	%r1043, %f382;
	shl.b32 	%r4361, %r1043, 8;
	or.b32  	%r1044, %r4361, -2147483648;
	mov.b64 	%rd2889, 0;
	mov.b32 	%r7317, 0;
$L__BB0_620:
	.pragma "nounroll";
	mul.wide.u32 	%rd1454, %r7317, 4;
	mov.u64 	%rd1455, __cudart_i2opi_f;
	add.s64 	%rd1456, %rd1455, %rd1454;
	ld.global.nc.u32 	%r4362, [%rd1456];
	mad.wide.u32 	%rd1457, %r4362, %r1044, %rd2889;
	shr.u64 	%rd2889, %rd1457, 32;
	add.s64 	%rd1458, %rd1, %rd1454;
	st.local.u32 	[%rd1458], %rd1457;
	add.s32 	%r7317, %r7317, 1;
	setp.ne.s32 	%p619, %r7317, 6;
	@%p619 bra 	$L__BB0_620;
	shr.u32 	%r4363, %r1043, 23;
	st.local.u32 	[%rd1+24], %rd2889;
	and.b32  	%r1047, %r4363, 31;
	and.b32  	%r4364, %r4363, 224;
	add.s32 	%r4365, %r4364, -128;
	shr.u32 	%r4366, %r4365, 5;
	mul.wide.u32 	%rd1459, %r4366, 4;
	sub.s64 	%rd240, %rd1, %rd1459;
	ld.local.u32 	%r7318, [%rd240+24];
	ld.local.u32 	%r7319, [%rd240+20];
	setp.eq.s32 	%p620, %r1047, 0;
	@%p620 bra 	$L__BB0_623;
	shf.l.wrap.b32 	%r7318, %r7319, %r7318, %r1047;
	ld.local.u32 	%r4367, [%rd240+16];
	shf.l.wrap.b32 	%r7319, %r4367, %r7319, %r1047;
$L__BB0_623:
	shr.u32 	%r4368, %r7318, 30;
	shf.l.wrap.b32 	%r4369, %r7319, %r7318, 2;
	shl.b32 	%r4370, %r7319, 2;
	shr.u32 	%r4371, %r4369, 31;
	add.s32 	%r4372, %r4371, %r4368;
	neg.s32 	%r4373, %r4372;
	setp.lt.s32 	%p621, %r1043, 0;
	selp.b32 	%r7320, %r4373, %r4372, %p621;
	xor.b32  	%r4374, %r4369, %r1043;
	shr.s32 	%r4375, %r4369, 31;
	xor.b32  	%r4376, %r4375, %r4369;
	xor.b32  	%r4377, %r4375, %r4370;
	cvt.u64.u32 	%rd1460, %r4376;
	shl.b64 	%rd1461, %rd1460, 32;
	cvt.u64.u32 	%rd1462, %r4377;
	or.b64  	%rd1463, %rd1461, %rd1462;
	cvt.rn.f64.s64 	%fd155, %rd1463;
	mul.f64 	%fd156, %fd155, 0d3BF921FB54442D19;
	cvt.rn.f32.f64 	%f2352, %fd156;
	neg.f32 	%f2353, %f2352;
	setp.lt.s32 	%p622, %r4374, 0;
	selp.f32 	%f4581, %f2353, %f2352, %p622;
	bra.uni 	$L__BB0_625;
$L__BB0_624:
	mov.f32 	%f2354, 0f00000000;
	mul.rn.f32 	%f4581, %f382, %f2354;
	mov.b32 	%r7320, 0;
$L__BB0_625:
	add.s32 	%r4379, %r7320, 1;
	mul.rn.f32 	%f2355, %f4581, %f4581;
	and.b32  	%r4380, %r7320, 1;
	setp.eq.b32 	%p623, %r4380, 1;
	selp.f32 	%f2356, %f4581, 0f3F800000, %p623;
	fma.rn.f32 	%f2357, %f2355, %f2356, 0f00000000;
	fma.rn.f32 	%f2358, %f2355, 0f37CBAC00, 0fBAB607ED;
	selp.f32 	%f2359, 0fB94D4153, %f2358, %p623;
	selp.f32 	%f2360, 0f3C0885E4, 0f3D2AAABB, %p623;
	fma.rn.f32 	%f2361, %f2359, %f2355, %f2360;
	selp.f32 	%f2362, 0fBE2AAAA8, 0fBEFFFFFF, %p623;
	fma.rn.f32 	%f2363, %f2361, %f2355, %f2362;
	fma.rn.f32 	%f2364, %f2363, %f2357, %f2356;
	and.b32  	%r4381, %r4379, 2;
	setp.eq.s32 	%p624, %r4381, 0;
	mov.f32 	%f2365, 0f00000000;
	sub.f32 	%f2366, %f2365, %f2364;
	selp.f32 	%f2367, %f2364, %f2366, %p624;
	fma.rn.f32 	%f392, %f388, %f2367, %f382;
	mul.f32 	%f2368, %f392, 0f3F22F983;
	cvt.rni.s32.f32 	%r7328, %f2368;
	cvt.rn.f32.s32 	%f2369, %r7328;
	fma.rn.f32 	%f2370, %f2369, 0fBFC90FDA, %f392;
	fma.rn.f32 	%f2371, %f2369, 0fB3A22168, %f2370;
	fma.rn.f32 	%f4583, %f2369, 0fA7C234C5, %f2371;
	abs.f32 	%f394, %f392;
	setp.ltu.f32 	%p625, %f394, 0f47CE4780;
	mov.u32 	%r7324, %r7328;
	mov.f32 	%f4582, %f4583;
	@%p625 bra 	$L__BB0_633;
	setp.eq.f32 	%p626, %f394, 0f7F800000;
	@%p626 bra 	$L__BB0_632;
	mov.b32 	%r1057, %f392;
	shl.b32 	%r4383, %r1057, 8;
	or.b32  	%r1058, %r4383, -2147483648;
	mov.b64 	%rd2890, 0;
	mov.b32 	%r7321, 0;
$L__BB0_628:
	.pragma "nounroll";
	mul.wide.u32 	%rd1465, %r7321, 4;
	mov.u64 	%rd1466, __cudart_i2opi_f;
	add.s64 	%rd1467, %rd1466, %rd1465;
	ld.global.nc.u32 	%r4384, [%rd1467];
	mad.wide.u32 	%rd1468, %r4384, %r1058, %rd2890;
	shr.u64 	%rd2890, %rd1468, 32;
	add.s64 	%rd1469, %rd2, %rd1465;
	st.local.u32 	[%rd1469], %rd1468;
	add.s32 	%r7321, %r7321, 1;
	setp.ne.s32 	%p627, %r7321, 6;
	@%p627 bra 	$L__BB0_628;
	shr.u32 	%r4385, %r1057, 23;
	st.local.u32 	[%rd2+24], %rd2890;
	and.b32  	%r1061, %r4385, 31;
	and.b32  	%r4386, %r4385, 224;
	add.s32 	%r4387, %r4386, -128;
	shr.u32 	%r4388, %r4387, 5;
	mul.wide.u32 	%rd1470, %r4388, 4;
	sub.s64 	%rd243, %rd2, %rd1470;
	ld.local.u32 	%r7322, [%rd243+24];
	ld.local.u32 	%r7323, [%rd243+20];
	setp.eq.s32 	%p628, %r1061, 0;
	@%p628 bra 	$L__BB0_631;
	shf.l.wrap.b32 	%r7322, %r7323, %r7322, %r1061;
	ld.local.u32 	%r4389, [%rd243+16];
	shf.l.wrap.b32 	%r7323, %r4389, %r7323, %r1061;
$L__BB0_631:
	shr.u32 	%r4390, %r7322, 30;
	shf.l.wrap.b32 	%r4391, %r7323, %r7322, 2;
	shl.b32 	%r4392, %r7323, 2;
	shr.u32 	%r4393, %r4391, 31;
	add.s32 	%r4394, %r4393, %r4390;
	neg.s32 	%r4395, %r4394;
	setp.lt.s32 	%p629, %r1057, 0;
	selp.b32 	%r7324, %r4395, %r4394, %p629;
	xor.b32  	%r4396, %r4391, %r1057;
	shr.s32 	%r4397, %r4391, 31;
	xor.b32  	%r4398, %r4397, %r4391;
	xor.b32  	%r4399, %r4397, %r4392;
	cvt.u64.u32 	%rd1471, %r4398;
	shl.b64 	%rd1472, %rd1471, 32;
	cvt.u64.u32 	%rd1473, %r4399;
	or.b64  	%rd1474, %rd1472, %rd1473;
	cvt.rn.f64.s64 	%fd157, %rd1474;
	mul.f64 	%fd158, %fd157, 0d3BF921FB54442D19;
	cvt.rn.f32.f64 	%f2372, %fd158;
	neg.f32 	%f2373, %f2372;
	setp.lt.s32 	%p630, %r4396, 0;
	selp.f32 	%f4582, %f2373, %f2372, %p630;
	bra.uni 	$L__BB0_633;
$L__BB0_632:
	mov.f32 	%f2374, 0f00000000;
	mul.rn.f32 	%f4582, %f392, %f2374;
	mov.b32 	%r7324, 0;
$L__BB0_633:
	setp.ltu.f32 	%p631, %f394, 0f47CE4780;
	mul.rn.f32 	%f2375, %f4582, %f4582;
	and.b32  	%r4401, %r7324, 1;
	setp.eq.b32 	%p632, %r4401, 1;
	selp.f32 	%f2376, 0f3F800000, %f4582, %p632;
	fma.rn.f32 	%f2377, %f2375, %f2376, 0f00000000;
	fma.rn.f32 	%f2378, %f2375, 0f37CBAC00, 0fBAB607ED;
	selp.f32 	%f2379, %f2378, 0fB94D4153, %p632;
	selp.f32 	%f2380, 0f3D2AAABB, 0f3C0885E4, %p632;
	fma.rn.f32 	%f2381, %f2379, %f2375, %f2380;
	selp.f32 	%f2382, 0fBEFFFFFF, 0fBE2AAAA8, %p632;
	fma.rn.f32 	%f2383, %f2381, %f2375, %f2382;
	fma.rn.f32 	%f2384, %f2383, %f2377, %f2376;
	and.b32  	%r4402, %r7324, 2;
	setp.eq.s32 	%p633, %r4402, 0;
	mov.f32 	%f2385, 0f00000000;
	sub.f32 	%f2386, %f2385, %f2384;
	selp.f32 	%f398, %f2384, %f2386, %p633;
	@%p631 bra 	$L__BB0_641;
	setp.eq.f32 	%p634, %f394, 0f7F800000;
	@%p634 bra 	$L__BB0_640;
	mov.b32 	%r1070, %f392;
	shl.b32 	%r4404, %r1070, 8;
	or.b32  	%r1071, %r4404, -2147483648;
	mov.b64 	%rd2891, 0;
	mov.b32 	%r7325, 0;
$L__BB0_636:
	.pragma "nounroll";
	mul.wide.u32 	%rd1476, %r7325, 4;
	mov.u64 	%rd1477, __cudart_i2opi_f;
	add.s64 	%rd1478, %rd1477, %rd1476;
	ld.global.nc.u32 	%r4405, [%rd1478];
	mad.wide.u32 	%rd1479, %r4405, %r1071, %rd2891;
	shr.u64 	%rd2891, %rd1479, 32;
	add.s64 	%rd1480, %rd1, %rd1476;
	st.local.u32 	[%rd1480], %rd1479;
	add.s32 	%r7325, %r7325, 1;
	setp.ne.s32 	%p635, %r7325, 6;
	@%p635 bra 	$L__BB0_636;
	shr.u32 	%r4406, %r1070, 23;
	st.local.u32 	[%rd1+24], %rd2891;
	and.b32  	%r1074, %r4406, 31;
	and.b32  	%r4407, %r4406, 224;
	add.s32 	%r4408, %r4407, -128;
	shr.u32 	%r4409, %r4408, 5;
	mul.wide.u32 	%rd1481, %r4409, 4;
	sub.s64 	%rd246, %rd1, %rd1481;
	ld.local.u32 	%r7326, [%rd246+24];
	ld.local.u32 	%r7327, [%rd246+20];
	setp.eq.s32 	%p636, %r1074, 0;
	@%p636 bra 	$L__BB0_639;
	shf.l.wrap.b32 	%r7326, %r7327, %r7326, %r1074;
	ld.local.u32 	%r4410, [%rd246+16];
	shf.l.wrap.b32 	%r7327, %r4410, %r7327, %r1074;
$L__BB0_639:
	shr.u32 	%r4411, %r7326, 30;
	shf.l.wrap.b32 	%r4412, %r7327, %r7326, 2;
	shl.b32 	%r4413, %r7327, 2;
	shr.u32 	%r4414, %r4412, 31;
	add.s32 	%r4415, %r4414, %r4411;
	neg.s32 	%r4416, %r4415;
	setp.lt.s32 	%p637, %r1070, 0;
	selp.b32 	%r7328, %r4416, %r4415, %p637;
	xor.b32  	%r4417, %r4412, %r1070;
	shr.s32 	%r4418, %r4412, 31;
	xor.b32  	%r4419, %r4418, %r4412;
	xor.b32  	%r4420, %r4418, %r4413;
	cvt.u64.u32 	%rd1482, %r4419;
	shl.b64 	%rd1483, %rd1482, 32;
	cvt.u64.u32 	%rd1484, %r4420;
	or.b64  	%rd1485, %rd1483, %rd1484;
	cvt.rn.f64.s64 	%fd159, %rd1485;
	mul.f64 	%fd160, %fd159, 0d3BF921FB54442D19;
	cvt.rn.f32.f64 	%f2387, %fd160;
	neg.f32 	%f2388, %f2387;
	setp.lt.s32 	%p638, %r4417, 0;
	selp.f32 	%f4583, %f2388, %f2387, %p638;
	bra.uni 	$L__BB0_641;
$L__BB0_640:
	mov.f32 	%f2389, 0f00000000;
	mul.rn.f32 	%f4583, %f392, %f2389;
	mov.b32 	%r7328, 0;
$L__BB0_641:
	add.s32 	%r4422, %r7328, 1;
	mul.rn.f32 	%f2390, %f4583, %f4583;
	and.b32  	%r4423, %r7328, 1;
	setp.eq.b32 	%p639, %r4423, 1;
	selp.f32 	%f2391, %f4583, 0f3F800000, %p639;
	fma.rn.f32 	%f2392, %f2390, %f2391, 0f00000000;
	fma.rn.f32 	%f2393, %f2390, 0f37CBAC00, 0fBAB607ED;
	selp.f32 	%f2394, 0fB94D4153, %f2393, %p639;
	selp.f32 	%f2395, 0f3C0885E4, 0f3D2AAABB, %p639;
	fma.rn.f32 	%f2396, %f2394, %f2390, %f2395;
	selp.f32 	%f2397, 0fBE2AAAA8, 0fBEFFFFFF, %p639;
	fma.rn.f32 	%f2398, %f2396, %f2390, %f2397;
	fma.rn.f32 	%f2399, %f2398, %f2392, %f2391;
	and.b32  	%r4424, %r4422, 2;
	setp.eq.s32 	%p640, %r4424, 0;
	mov.f32 	%f2400, 0f00000000;
	sub.f32 	%f2401, %f2400, %f2399;
	selp.f32 	%f2402, %f2399, %f2401, %p640;
	fma.rn.f32 	%f402, %f398, %f2402, %f392;
	mul.f32 	%f2403, %f402, 0f3F22F983;
	cvt.rni.s32.f32 	%r7336, %f2403;
	cvt.rn.f32.s32 	%f2404, %r7336;
	fma.rn.f32 	%f2405, %f2404, 0fBFC90FDA, %f402;
	fma.rn.f32 	%f2406, %f2404, 0fB3A22168, %f2405;
	fma.rn.f32 	%f4585, %f2404, 0fA7C234C5, %f2406;
	abs.f32 	%f404, %f402;
	setp.ltu.f32 	%p641, %f404, 0f47CE4780;
	mov.u32 	%r7332, %r7336;
	mov.f32 	%f4584, %f4585;
	@%p641 bra 	$L__BB0_649;
	setp.eq.f32 	%p642, %f404, 0f7F800000;
	@%p642 bra 	$L__BB0_648;
	mov.b32 	%r1084, %f402;
	shl.b32 	%r4426, %r1084, 8;
	or.b32  	%r1085, %r4426, -2147483648;
	mov.b64 	%rd2892, 0;
	mov.b32 	%r7329, 0;
$L__BB0_644:
	.pragma "nounroll";
	mul.wide.u32 	%rd1487, %r7329, 4;
	mov.u64 	%rd1488, __cudart_i2opi_f;
	add.s64 	%rd1489, %rd1488, %rd1487;
	ld.global.nc.u32 	%r4427, [%rd1489];
	mad.wide.u32 	%rd1490, %r4427, %r1085, %rd2892;
	shr.u64 	%rd2892, %rd1490, 32;
	add.s64 	%rd1491, %rd2, %rd1487;
	st.local.u32 	[%rd1491], %rd1490;
	add.s32 	%r7329, %r7329, 1;
	setp.ne.s32 	%p643, %r7329, 6;
	@%p643 bra 	$L__BB0_644;
	shr.u32 	%r4428, %r1084, 23;
	st.local.u32 	[%rd2+24], %rd2892;
	and.b32  	%r1088, %r4428, 31;
	and.b32  	%r4429, %r4428, 224;
	add.s32 	%r4430, %r4429, -128;
	shr.u32 	%r4431, %r4430, 5;
	mul.wide.u32 	%rd1492, %r4431, 4;
	sub.s64 	%rd249, %rd2, %rd1492;
	ld.local.u32 	%r7330, [%rd249+24];
	ld.local.u32 	%r7331, [%rd249+20];
	setp.eq.s32 	%p644, %r1088, 0;
	@%p644 bra 	$L__BB0_647;
	shf.l.wrap.b32 	%r7330, %r7331, %r7330, %r1088;
	ld.local.u32 	%r4432, [%rd249+16];
	shf.l.wrap.b32 	%r7331, %r4432, %r7331, %r1088;
$L__BB0_647:
	shr.u32 	%r4433, %r7330, 30;
	shf.l.wrap.b32 	%r4434, %r7331, %r7330, 2;
	shl.b32 	%r4435, %r7331, 2;
	shr.u32 	%r4436, %r4434, 31;
	add.s32 	%r4437, %r4436, %r4433;
	neg.s32 	%r4438, %r4437;
	setp.lt.s32 	%p645, %r1084, 0;
	selp.b32 	%r7332, %r4438, %r4437, %p645;
	xor.b32  	%r4439, %r4434, %r1084;
	shr.s32 	%r4440, %r4434, 31;
	xor.b32  	%r4441, %r4440, %r4434;
	xor.b32  	%r4442, %r4440, %r4435;
	cvt.u64.u32 	%rd1493, %r4441;
	shl.b64 	%rd1494, %rd1493, 32;
	cvt.u64.u32 	%rd1495, %r4442;
	or.b64  	%rd1496, %rd1494, %rd1495;
	cvt.rn.f64.s64 	%fd161, %rd1496;
	mul.f64 	%fd162, %fd161, 0d3BF921FB54442D19;
	cvt.rn.f32.f64 	%f2407, %fd162;
	neg.f32 	%f2408, %f2407;
	setp.lt.s32 	%p646, %r4439, 0;
	selp.f32 	%f4584, %f2408, %f2407, %p646;
	bra.uni 	$L__BB0_649;
$L__BB0_648:
	mov.f32 	%f2409, 0f00000000;
	mul.rn.f32 	%f4584, %f402, %f2409;
	mov.b32 	%r7332, 0;
$L__BB0_649:
	setp.ltu.f32 	%p647, %f404, 0f47CE4780;
	mul.rn.f32 	%f2410, %f4584, %f4584;
	and.b32  	%r4444, %r7332, 1;
	setp.eq.b32 	%p648, %r4444, 1;
	selp.f32 	%f2411, 0f3F800000, %f4584, %p648;
	fma.rn.f32 	%f2412, %f2410, %f2411, 0f00000000;
	fma.rn.f32 	%f2413, %f2410, 0f37CBAC00, 0fBAB607ED;
	selp.f32 	%f2414, %f2413, 0fB94D4153, %p648;
	selp.f32 	%f2415, 0f3D2AAABB, 0f3C0885E4, %p648;
	fma.rn.f32 	%f2416, %f2414, %f2410, %f2415;
	selp.f32 	%f2417, 0fBEFFFFFF, 0fBE2AAAA8, %p648;
	fma.rn.f32 	%f2418, %f2416, %f2410, %f2417;
	fma.rn.f32 	%f2419, %f2418, %f2412, %f2411;
	and.b32  	%r4445, %r7332, 2;
	setp.eq.s32 	%p649, %r4445, 0;
	mov.f32 	%f2420, 0f00000000;
	sub.f32 	%f2421, %f2420, %f2419;
	selp.f32 	%f408, %f2419, %f2421, %p649;
	@%p647 bra 	$L__BB0_657;
	setp.eq.f32 	%p650, %f404, 0f7F800000;
	@%p650 bra 	$L__BB0_656;
	mov.b32 	%r1097, %f402;
	shl.b32 	%r4447, %r1097, 8;
	or.b32  	%r1098, %r4447, -2147483648;
	mov.b64 	%rd2893, 0;
	mov.b32 	%r7333, 0;
$L__BB0_652:
	.pragma "nounroll";
	mul.wide.u32 	%rd1498, %r7333, 4;
	mov.u64 	%rd1499, __cudart_i2opi_f;
	add.s64 	%rd1500, %rd1499, %rd1498;
	ld.global.nc.u32 	%r4448, [%rd1500];
	mad.wide.u32 	%rd1501, %r4448, %r1098, %rd2893;
	shr.u64 	%rd2893, %rd1501, 32;
	add.s64 	%rd1502, %rd1, %rd1498;
	st.local.u32 	[%rd1502], %rd1501;
	add.s32 	%r7333, %r7333, 1;
	setp.ne.s32 	%p651, %r7333, 6;
	@%p651 bra 	$L__BB0_652;
	shr.u32 	%r4449, %r1097, 23;
	st.local.u32 	[%rd1+24], %rd2893;
	and.b32  	%r1101, %r4449, 31;
	and.b32  	%r4450, %r4449, 224;
	add.s32 	%r4451, %r4450, -128;
	shr.u32 	%r4452, %r4451, 5;
	mul.wide.u32 	%rd1503, %r4452, 4;
	sub.s64 	%rd252, %rd1, %rd1503;
	ld.local.u32 	%r7334, [%rd252+24];
	ld.local.u32 	%r7335, [%rd252+20];
	setp.eq.s32 	%p652, %r1101, 0;
	@%p652 bra 	$L__BB0_655;
	shf.l.wrap.b32 	%r7334, %r7335, %r7334, %r1101;
	ld.local.u32 	%r4453, [%rd252+16];
	shf.l.wrap.b32 	%r7335, %r4453, %r7335, %r1101;
$L__BB0_655:
	shr.u32 	%r4454, %r7334, 30;
	shf.l.wrap.b32 	%r4455, %r7335, %r7334, 2;
	shl.b32 	%r4456, %r7335, 2;
	shr.u32 	%r4457, %r4455, 31;
	add.s32 	%r4458, %r4457, %r4454;
	neg.s32 	%r4459, %r4458;
	setp.lt.s32 	%p653, %r1097, 0;
	selp.b32 	%r7336, %r4459, %r4458, %p653;
	xor.b32  	%r4460, %r4455, %r1097;
	shr.s32 	%r4461, %r4455, 31;
	xor.b32  	%r4462, %r4461, %r4455;
	xor.b32  	%r4463, %r4461, %r4456;
	cvt.u64.u32 	%rd1504, %r4462;
	shl.b64 	%rd1505, %rd1504, 32;
	cvt.u64.u32 	%rd1506, %r4463;
	or.b64  	%rd1507, %rd1505, %rd1506;
	cvt.rn.f64.s64 	%fd163, %rd1507;
	mul.f64 	%fd164, %fd163, 0d3BF921FB54442D19;
	cvt.rn.f32.f64 	%f2422, %fd164;
	neg.f32 	%f2423, %f2422;
	setp.lt.s32 	%p654, %r4460, 0;
	selp.f32 	%f4585, %f2423, %f2422, %p654;
	bra.uni 	$L__BB0_657;
$L__BB0_656:
	mov.f32 	%f2424, 0f00000000;
	mul.rn.f32 	%f4585, %f402, %f2424;
	mov.b32 	%r7336, 0;
$L__BB0_657:
	add.s32 	%r4465, %r7336, 1;
	mul.rn.f32 	%f2425, %f4585, %f4585;
	and.b32  	%r4466, %r7336, 1;
	setp.eq.b32 	%p655, %r4466, 1;
	selp.f32 	%f2426, %f4585, 0f3F800000, %p655;
	fma.rn.f32 	%f2427, %f2425, %f2426, 0f00000000;
	fma.rn.f32 	%f2428, %f2425, 0f37CBAC00, 0fBAB607ED;
	selp.f32 	%f2429, 0fB94D4153, %f2428, %p655;
	selp.f32 	%f2430, 0f3C0885E4, 0f3D2AAABB, %p655;
	fma.rn.f32 	%f2431, %f2429, %f2425, %f2430;
	selp.f32 	%f2432, 0fBE2AAAA8, 0fBEFFFFFF, %p655;
	fma.rn.f32 	%f2433, %f2431, %f2425, %f2432;
	fma.rn.f32 	%f2434, %f2433, %f2427, %f2426;
	and.b32  	%r4467, %r4465, 2;
	setp.eq.s32 	%p656, %r4467, 0;
	mov.f32 	%f2435, 0f00000000;
	sub.f32 	%f2436, %f2435, %f2434;
	selp.f32 	%f2437, %f2434, %f2436, %p656;
	fma.rn.f32 	%f412, %f408, %f2437, %f402;
	mul.f32 	%f2438, %f412, 0f3F22F983;
	cvt.rni.s32.f32 	%r7344, %f2438;
	cvt.rn.f32.s32 	%f2439, %r7344;
	fma.rn.f32 	%f2440, %f2439, 0fBFC90FDA, %f412;
	fma.rn.f32 	%f2441, %f2439, 0fB3A22168, %f2440;
	fma.rn.f32 	%f4587, %f2439, 0fA7C234C5, %f2441;
	abs.f32 	%f414, %f412;
	setp.ltu.f32 	%p657, %f414, 0f47CE4780;
	mov.u32 	%r7340, %r7344;
	mov.f32 	%f4586, %f4587;
	@%p657 bra 	$L__BB0_665;
	setp.eq.f32 	%p658, %f414, 0f7F800000;
	@%p658 bra 	$L__BB0_664;
	mov.b32 	%r1111, %f412;
	shl.b32 	%r4469, %r1111, 8;
	or.b32  	%r1112, %r4469, -2147483648;
	mov.b64 	%rd2894, 0;
	mov.b32 	%r7337, 0;
$L__BB0_660:
	.pragma "nounroll";
	mul.wide.u32 	%rd1509, %r7337, 4;
	mov.u64 	%rd1510, __cudart_i2opi_f;
	add.s64 	%rd1511, %rd1510, %rd1509;
	ld.global.nc.u32 	%r4470, [%rd1511];
	mad.wide.u32 	%rd1512, %r4470, %r1112, %rd2894;
	shr.u64 	%rd2894, %rd1512, 32;
	add.s64 	%rd1513, %rd2, %rd1509;
	st.local.u32 	[%rd1513], %rd1512;
	add.s32 	%r7337, %r7337, 1;
	setp.ne.s32 	%p659, %r7337, 6;
	@%p659 bra 	$L__BB0_660;
	shr.u32 	%r4471, %r1111, 23;
	st.local.u32 	[%rd2+24], %rd2894;
	and.b32  	%r1115, %r4471, 31;
	and.b32  	%r4472, %r4471, 224;
	add.s32 	%r4473, %r4472, -128;
	shr.u32 	%r4474, %r4473, 5;
	mul.wide.u32 	%rd1514, %r4474, 4;
	sub.s64 	%rd255, %rd2, %rd1514;
	ld.local.u32 	%r7338, [%rd255+24];
	ld.local.u32 	%r7339, [%rd255+20];
	setp.eq.s32 	%p660, %r1115, 0;
	@%p660 bra 	$L__BB0_663;
	shf.l.wrap.b32 	%r7338, %r7339, %r7338, %r1115;
	ld.local.u32 	%r4475, [%rd255+16];
	shf.l.wrap.b32 	%r7339, %r4475, %r7339, %r1115;
$L__BB0_663:
	shr.u32 	%r4476, %r7338, 30;
	shf.l.wrap.b32 	%r4477, %r7339, %r7338, 2;
	shl.b32 	%r4478, %r7339, 2;
	shr.u32 	%r4479, %r4477, 31;
	add.s32 	%r4480, %r4479, %r4476;
	neg.s32 	%r4481, %r4480;
	setp.lt.s32 	%p661, %r1111, 0;
	selp.b32 	%r7340, %r4481, %r4480, %p661;
	xor.b32  	%r4482, %r4477, %r1111;
	shr.s32 	%r4483, %r4477, 31;
	xor.b32  	%r4484, %r4483, %r4477;
	xor.b32  	%r4485, %r4483, %r4478;
	cvt.u64.u32 	%rd1515, %r4484;
	shl.b64 	%rd1516, %rd1515, 32;
	cvt.u64.u32 	%rd1517, %r4485;
	or.b64  	%rd1518, %rd1516, %rd1517;
	cvt.rn.f64.s64 	%fd165, %rd1518;
	mul.f64 	%fd166, %fd165, 0d3BF921FB54442D19;
	cvt.rn.f32.f64 	%f2442, %fd166;
	neg.f32 	%f2443, %f2442;
	setp.lt.s32 	%p662, %r4482, 0;
	selp.f32 	%f4586, %f2443, %f2442, %p662;
	bra.uni 	$L__BB0_665;
$L__BB0_664:
	mov.f32 	%f2444, 0f00000000;
	mul.rn.f32 	%f4586, %f412, %f2444;
	mov.b32 	%r7340, 0;
$L__BB0_665:
	setp.ltu.f32 	%p663, %f414, 0f47CE4780;
	mul.rn.f32 	%f2445, %f4586, %f4586;
	and.b32  	%r4487, %r7340, 1;
	setp.eq.b32 	%p664, %r4487, 1;
	selp.f32 	%f2446, 0f3F800000, %f4586, %p664;
	fma.rn.f32 	%f2447, %f2445, %f2446, 0f00000000;
	fma.rn.f32 	%f2448, %f2445, 0f37CBAC00, 0fBAB607ED;
	selp.f32 	%f2449, %f2448, 0fB94D4153, %p664;
	selp.f32 	%f2450, 0f3D2AAABB, 0f3C0885E4, %p664;
	fma.rn.f32 	%f2451, %f2449, %f2445, %f2450;
	selp.f32 	%f2452, 0fBEFFFFFF, 0fBE2AAAA8, %p664;
	fma.rn.f32 	%f2453, %f2451, %f2445, %f2452;
	fma.rn.f32 	%f2454, %f2453, %f2447, %f2446;
	and.b32  	%r4488, %r7340, 2;
	setp.eq.s32 	%p665, %r4488, 0;
	mov.f32 	%f2455, 0f00000000;
	sub.f32 	%f2456, %f2455, %f2454;
	selp.f32 	%f418, %f2454, %f2456, %p665;
	@%p663 bra 	$L__BB0_673;
	setp.eq.f32 	%p666, %f414, 0f7F800000;
	@%p666 bra 	$L__BB0_672;
	mov.b32 	%r1124, %f412;
	shl.b32 	%r4490, %r1124, 8;
	or.b32  	%r1125, %r4490, -2147483648;
	mov.b64 	%rd2895, 0;
	mov.b32 	%r7341, 0;
$L__BB0_668:
	.pragma "nounroll";
	mul.wide.u32 	%rd1520, %r7341, 4;
	mov.u64 	%rd1521, __cudart_i2opi_f;
	add.s64 	%rd1522, %rd1521, %rd1520;
	ld.global.nc.u32 	%r4491, [%rd1522];
	mad.wide.u32 	%rd1523, %r4491, %r1125, %rd2895;
	shr.u64 	%rd2895, %rd1523, 32;
	add.s64 	%rd1524, %rd1, %rd1520;
	st.local.u32 	[%rd1524], %rd1523;
	add.s32 	%r7341, %r7341, 1;
	setp.ne.s32 	%p667, %r7341, 6;
	@%p667 bra 	$L__BB0_668;
	shr.u32 	%r4492, %r1124, 23;
	st.local.u32 	[%rd1+24], %rd2895;
	and.b32  	%r1128, %r4492, 31;
	and.b32  	%r4493, %r4492, 224;
	add.s32 	%r4494, %r4493, -128;
	shr.u32 	%r4495, %r4494, 5;
	mul.wide.u32 	%rd1525, %r4495, 4;
	sub.s64 	%rd258, %rd1, %rd1525;
	ld.local.u32 	%r7342, [%rd258+24];
	ld.local.u32 	%r7343, [%rd258+20];
	setp.eq.s32 	%p668, %r1128, 0;
	@%p668 bra 	$L__BB0_671;
	shf.l.wrap.b32 	%r7342, %r7343, %r7342, %r1128;
	ld.local.u32 	%r4496, [%rd258+16];
	shf.l.wrap.b32 	%r7343, %r4496, %r7343, %r1128;
$L__BB0_671:
	shr.u32 	%r4497, %r7342, 30;
	shf.l.wrap.b32 	%r4498, %r7343, %r7342, 2;
	shl.b32 	%r4499, %r7343, 2;
	shr.u32 	%r4500, %r4498, 31;
	add.s32 	%r4501, %r4500, %r4497;
	neg.s32 	%r4502, %r4501;
	setp.lt.s32 	%p669, %r1124, 0;
	selp.b32 	%r7344, %r4502, %r4501, %p669;
	xor.b32  	%r4503, %r4498, %r1124;
	shr.s32 	%r4504, %r4498, 31;
	xor.b32  	%r4505, %r4504, %r4498;
	xor.b32  	%r4506, %r4504, %r4499;
	cvt.u64.u32 	%rd1526, %r4505;
	shl.b64 	%rd1527, %rd1526, 32;
	cvt.u64.u32 	%rd1528, %r4506;
	or.b64  	%rd1529, %rd1527, %rd1528;
	cvt.rn.f64.s64 	%fd167, %rd1529;
	mul.f64 	%fd168, %fd167, 0d3BF921FB54442D19;
	cvt.rn.f32.f64 	%f2457, %fd168;
	neg.f32 	%f2458, %f2457;
	setp.lt.s32 	%p670, %r4503, 0;
	selp.f32 	%f4587, %f2458, %f2457, %p670;
	bra.uni 	$L__BB0_673;
$L__BB0_672:
	mov.f32 	%f2459, 0f00000000;
	mul.rn.f32 	%f4587, %f412, %f2459;
	mov.b32 	%r7344, 0;
$L__BB0_673:
	add.s32 	%r4508, %r7344, 1;
	mul.rn.f32 	%f2460, %f4587, %f4587;
	and.b32  	%r4509, %r7344, 1;
	setp.eq.b32 	%p671, %r4509, 1;
	selp.f32 	%f2461, %f4587, 0f3F800000, %p671;
	fma.rn.f32 	%f2462, %f2460, %f2461, 0f00000000;
	fma.rn.f32 	%f2463, %f2460, 0f37CBAC00, 0fBAB607ED;
	selp.f32 	%f2464, 0fB94D4153, %f2463, %p671;
	selp.f32 	%f2465, 0f3C0885E4, 0f3D2AAABB, %p671;
	fma.rn.f32 	%f2466, %f2464, %f2460, %f2465;
	selp.f32 	%f2467, 0fBE2AAAA8, 0fBEFFFFFF, %p671;
	fma.rn.f32 	%f2468, %f2466, %f2460, %f2467;
	fma.rn.f32 	%f2469, %f2468, %f2462, %f2461;
	and.b32  	%r4510, %r4508, 2;
	setp.eq.s32 	%p672, %r4510, 0;
	mov.f32 	%f2470, 0f00000000;
	sub.f32 	%f2471, %f2470, %f2469;
	selp.f32 	%f2472, %f2469, %f2471, %p672;
	fma.rn.f32 	%f422, %f418, %f2472, %f412;
	mul.f32 	%f2473, %f422, 0f3F22F983;
	cvt.rni.s32.f32 	%r7352, %f2473;
	cvt.rn.f32.s32 	%f2474, %r7352;
	fma.rn.f32 	%f2475, %f2474, 0fBFC90FDA, %f422;
	fma.rn.f32 	%f2476, %f2474, 0fB3A22168, %f2475;
	fma.rn.f32 	%f4589, %f2474, 0fA7C234C5, %f2476;
	abs.f32 	%f424, %f422;
	setp.ltu.f32 	%p673, %f424, 0f47CE4780;
	mov.u32 	%r7348, %r7352;
	mov.f32 	%f4588, %f4589;
	@%p673 bra 	$L__BB0_681;
	setp.eq.f32 	%p674, %f424, 0f7F800000;
	@%p674 bra 	$L__BB0_680;
	mov.b32 	%r1138, %f422;
	shl.b32 	%r4512, %r1138, 8;
	or.b32  	%r1139, %r4512, -2147483648;
	mov.b64 	%rd2896, 0;
	mov.b32 	%r7345, 0;
$L__BB0_676:
	.pragma "nounroll";
	mul.wide.u32 	%rd1531, %r7345, 4;
	mov.u64 	%rd1532, __cudart_i2opi_f;
	add.s64 	%rd1533, %rd1532, %rd1531;
	ld.global.nc.u32 	%r4513, [%rd1533];
	mad.wide.u32 	%rd1534, %r4513, %r1139, %rd2896;
	shr.u64 	%rd2896, %rd1534, 32;
	add.s64 	%rd1535, %rd2, %rd1531;
	st.local.u32 	[%rd1535], %rd1534;
	add.s32 	%r7345, %r7345, 1;
	setp.ne.s32 	%p675, %r7345, 6;
	@%p675 bra 	$L__BB0_676;
	shr.u32 	%r4514, %r1138, 23;
	st.local.u32 	[%rd2+24], %rd2896;
	and.b32  	%r1142, %r4514, 31;
	and.b32  	%r4515, %r4514, 224;
	add.s32 	%r4516, %r4515, -128;
	shr.u32 	%r4517, %r4516, 5;
	mul.wide.u32 	%rd1536, %r4517, 4;
	sub.s64 	%rd261, %rd2, %rd1536;
	ld.local.u32 	%r7346, [%rd261+24];
	ld.local.u32 	%r7347, [%rd261+20];
	setp.eq.s32 	%p676, %r1142, 0;
	@%p676 bra 	$L__BB0_679;
	shf.l.wrap.b32 	%r7346, %r7347, %r7346, %r1142;
	ld.local.u32 	%r4518, [%rd261+16];
	shf.l.wrap.b32 	%r7347, %r4518, %r7347, %r1142;
$L__BB0_679:
	shr.u32 	%r4519, %r7346, 30;
	shf.l.wrap.b32 	%r4520, %r7347, %r7346, 2;
	shl.b32 	%r4521, %r7347, 2;
	shr.u32 	%r4522, %r4520, 31;
	add.s32 	%r4523, %r4522, %r4519;
	neg.s32 	%r4524, %r4523;
	setp.lt.s32 	%p677, %r1138, 0;
	selp.b32 	%r7348, %r4524, %r4523, %p677;
	xor.b32  	%r4525, %r4520, %r1138;
	shr.s32 	%r4526, %r4520, 31;
	xor.b32  	%r4527, %r4526, %r4520;
	xor.b32  	%r4528, %r4526, %r4521;
	cvt.u64.u32 	%rd1537, %r4527;
	shl.b64 	%rd1538, %rd1537, 32;
	cvt.u64.u32 	%rd1539, %r4528;
	or.b64  	%rd1540, %rd1538, %rd1539;
	cvt.rn.f64.s64 	%fd169, %rd1540;
	mul.f64 	%fd170, %fd169, 0d3BF921FB54442D19;
	cvt.rn.f32.f64 	%f2477, %fd170;
	neg.f32 	%f2478, %f2477;
	setp.lt.s32 	%p678, %r4525, 0;
	selp.f32 	%f4588, %f2478, %f2477, %p678;
	bra.uni 	$L__BB0_681;
$L__BB0_680:
	mov.f32 	%f2479, 0f00000000;
	mul.rn.f32 	%f4588, %f422, %f2479;
	mov.b32 	%r7348, 0;
$L__BB0_681:
	setp.ltu.f32 	%p679, %f424, 0f47CE4780;
	mul.rn.f32 	%f2480, %f4588, %f4588;
	and.b32  	%r4530, %r7348, 1;
	setp.eq.b32 	%p680, %r4530, 1;
	selp.f32 	%f2481, 0f3F800000, %f4588, %p680;
	fma.rn.f32 	%f2482, %f2480, %f2481, 0f00000000;
	fma.rn.f32 	%f2483, %f2480, 0f37CBAC00, 0fBAB607ED;
	selp.f32 	%f2484, %f2483, 0fB94D4153, %p680;
	selp.f32 	%f2485, 0f3D2AAABB, 0f3C0885E4, %p680;
	fma.rn.f32 	%f2486, %f2484, %f2480, %f2485;
	selp.f32 	%f2487, 0fBEFFFFFF, 0fBE2AAAA8, %p680;
	fma.rn.f32 	%f2488, %f2486, %f2480, %f2487;
	fma.rn.f32 	%f2489, %f2488, %f2482, %f2481;
	and.b32  	%r4531, %r7348, 2;
	setp.eq.s32 	%p681, %r4531, 0;
	mov.f32 	%f2490, 0f00000000;
	sub.f32 	%f2491, %f2490, %f2489;
	selp.f32 	%f428, %f2489, %f2491, %p681;
	@%p679 bra 	$L__BB0_689;
	setp.eq.f32 	%p682, %f424, 0f7F800000;
	@%p682 bra 	$L__BB0_688;
	mov.b32 	%r1151, %f422;
	shl.b32 	%r4533, %r1151, 8;
	or.b32  	%r1152, %r4533, -2147483648;
	mov.b64 	%rd2897, 0;
	mov.b32 	%r7349, 0;
$L__BB0_684:
	.pragma "nounroll";
	mul.wide.u32 	%rd1542, %r7349, 4;
	mov.u64 	%rd1543, __cudart_i2opi_f;
	add.s64 	%rd1544, %rd1543, %rd1542;
	ld.global.nc.u32 	%r4534, [%rd1544];
	mad.wide.u32 	%rd1545, %r4534, %r1152, %rd2897;
	shr.u64 	%rd2897, %rd1545, 32;
	add.s64 	%rd1546, %rd1, %rd1542;
	st.local.u32 	[%rd1546], %rd1545;
	add.s32 	%r7349, %r7349, 1;
	setp.ne.s32 	%p683, %r7349, 6;
	@%p683 bra 	$L__BB0_684;
	shr.u32 	%r4535, %r1151, 23;
	st.local.u32 	[%rd1+24], %rd2897;
	and.b32  	%r1155, %r4535, 31;
	and.b32  	%r4536, %r4535, 224;
	add.s32 	%r4537, %r4536, -128;
	shr.u32 	%r4538, %r4537, 5;
	mul.wide.u32 	%rd1547, %r4538, 4;
	sub.s64 	%rd264, %rd1, %rd1547;
	ld.local.u32 	%r7350, [%rd264+24];
	ld.local.u32 	%r7351, [%rd264+20];
	setp.eq.s32 	%p684, %r1155, 0;
	@%p684 bra 	$L__BB0_687;
	shf.l.wrap.b32 	%r7350, %r7351, %r7350, %r1155;
	ld.local.u32 	%r4539, [%rd264+16];
	shf.l.wrap.b32 	%r7351, %r4539, %r7351, %r1155;
$L__BB0_687:
	shr.u32 	%r4540, %r7350, 30;
	shf.l.wrap.b32 	%r4541, %r7351, %r7350, 2;
	shl.b32 	%r4542, %r7351, 2;
	shr.u32 	%r4543, %r4541, 31;
	add.s32 	%r4544, %r4543, %r4540;
	neg.s32 	%r4545, %r4544;
	setp.lt.s32 	%p685, %r1151, 0;
	selp.b32 	%r7352, %r4545, %r4544, %p685;
	xor.b32  	%r4546, %r4541, %r1151;
	shr.s32 	%r4547, %r4541, 31;
	xor.b32  	%r4548, %r4547, %r4541;
	xor.b32  	%r4549, %r4547, %r4542;
	cvt.u64.u32 	%rd1548, %r4548;
	shl.b64 	%rd1549, %rd1548, 32;
	cvt.u64.u32 	%rd1550, %r4549;
	or.b64  	%rd1551, %rd1549, %rd1550;
	cvt.rn.f64.s64 	%fd171, %rd1551;
	mul.f64 	%fd172, %fd171, 0d3BF921FB54442D19;
	cvt.rn.f32.f64 	%f2492, %fd172;
	neg.f32 	%f2493, %f2492;
	setp.lt.s32 	%p686, %r4546, 0;
	selp.f32 	%f4589, %f2493, %f2492, %p686;
	bra.uni 	$L__BB0_689;
$L__BB0_688:
	mov.f32 	%f2494, 0f00000000;
	mul.rn.f32 	%f4589, %f422, %f2494;
	mov.b32 	%r7352, 0;
$L__BB0_689:
	add.s32 	%r4551, %r7352, 1;
	mul.rn.f32 	%f2495, %f4589, %f4589;
	and.b32  	%r4552, %r7352, 1;
	setp.eq.b32 	%p687, %r4552, 1;
	selp.f32 	%f2496, %f4589, 0f3F800000, %p687;
	fma.rn.f32 	%f2497, %f2495, %f2496, 0f00000000;
	fma.rn.f32 	%f2498, %f2495, 0f37CBAC00, 0fBAB607ED;
	selp.f32 	%f2499, 0fB94D4153, %f2498, %p687;
	selp.f32 	%f2500, 0f3C0885E4, 0f3D2AAABB, %p687;
	fma.rn.f32 	%f2501, %f2499, %f2495, %f2500;
	selp.f32 	%f2502, 0fBE2AAAA8, 0fBEFFFFFF, %p687;
	fma.rn.f32 	%f2503, %f2501, %f2495, %f2502;
	fma.rn.f32 	%f2504, %f2503, %f2497, %f2496;
	and.b32  	%r4553, %r4551, 2;
	setp.eq.s32 	%p688, %r4553, 0;
	mov.f32 	%f2505, 0f00000000;
	sub.f32 	%f2506, %f2505, %f2504;
	selp.f32 	%f2507, %f2504, %f2506, %p688;
	fma.rn.f32 	%f432, %f428, %f2507, %f422;
	mul.f32 	%f2508, %f432, 0f3F22F983;
	cvt.rni.s32.f32 	%r7360, %f2508;
	cvt.rn.f32.s32 	%f2509, %r7360;
	fma.rn.f32 	%f2510, %f2509, 0fBFC90FDA, %f432;
	fma.rn.f32 	%f2511, %f2509, 0fB3A22168, %f2510;
	fma.rn.f32 	%f4591, %f2509, 0fA7C234C5, %f2511;
	abs.f32 	%f434, %f432;
	setp.ltu.f32 	%p689, %f434, 0f47CE4780;
	mov.u32 	%r7356, %r7360;
	mov.f32 	%f4590, %f4591;
	@%p689 bra 	$L__BB0_697;
	setp.eq.f32 	%p690, %f434, 0f7F800000;
	@%p690 bra 	$L__BB0_696;
	mov.b32 	%r1165, %f432;
	shl.b32 	%r4555, %r1165, 8;
	or.b32  	%r1166, %r4555, -2147483648;
	mov.b64 	%rd2898, 0;
	mov.b32 	%r7353, 0;
$L__BB0_692:
	.pragma "nounroll";
	mul.wide.u32 	%rd1553, %r7353, 4;
	mov.u64 	%rd1554, __cudart_i2opi_f;
	add.s64 	%rd1555, %rd1554, %rd1553;
	ld.global.nc.u32 	%r4556, [%rd1555];
	mad.wide.u32 	%rd1556, %r4556, %r1166, %rd2898;
	shr.u64 	%rd2898, %rd1556, 32;
	add.s64 	%rd1557, %rd2, %rd1553;
	st.local.u32 	[%rd1557], %rd1556;
	add.s32 	%r7353, %r7353, 1;
	setp.ne.s32 	%p691, %r7353, 6;
	@%p691 bra 	$L__BB0_692;
	shr.u32 	%r4557, %r1165, 23;
	st.local.u32 	[%rd2+24], %rd2898;
	and.b32  	%r1169, %r4557, 31;
	and.b32  	%r4558, %r4557, 224;
	add.s32 	%r4559, %r4558, -128;
	shr.u32 	%r4560, %r4559, 5;
	mul.wide.u32 	%rd1558, %r4560, 4;
	sub.s64 	%rd267, %rd2, %rd1558;
	ld.local.u32 	%r7354, [%rd267+24];
	ld.local.u32 	%r7355, [%rd267+20];
	setp.eq.s32 	%p692, %r1169, 0;
	@%p692 bra 	$L__BB0_695;
	shf.l.wrap.b32 	%r7354, %r7355, %r7354, %r1169;
	ld.local.u32 	%r4561, [%rd267+16];
	shf.l.wrap.b32 	%r7355, %r4561, %r7355, %r1169;
$L__BB0_695:
	shr.u32 	%r4562, %r7354, 30;
	shf.l.wrap.b32 	%r4563, %r7355, %r7354, 2;
	shl.b32 	%r4564, %r7355, 2;
	shr.u32 	%r4565, %r4563, 31;
	add.s32 	%r4566, %r4565, %r4562;
	neg.s32 	%r4567, %r4566;
	setp.lt.s32 	%p693, %r1165, 0;
	selp.b32 	%r7356, %r4567, %r4566, %p693;
	xor.b32  	%r4568, %r4563, %r1165;
	shr.s32 	%r4569, %r4563, 31;
	xor.b32  	%r4570, %r4569, %r4563;
	xor.b32  	%r4571, %r4569, %r4564;
	cvt.u64.u32 	%rd1559, %r4570;
	shl.b64 	%rd1560, %rd1559, 32;
	cvt.u64.u32 	%rd1561, %r4571;
	or.b64  	%rd1562, %rd1560, %rd1561;
	cvt.rn.f64.s64 	%fd173, %rd1562;
	mul.f64 	%fd174, %fd173, 0d3BF921FB54442D19;
	cvt.rn.f32.f64 	%f2512, %fd174;
	neg.f32 	%f2513, %f2512;
	setp.lt.s32 	%p694, %r4568, 0;
	selp.f32 	%f4590, %f2513, %f2512, %p694;
	bra.uni 	$L__BB0_697;
$L__BB0_696:
	mov.f32 	%f2514, 0f00000000;
	mul.rn.f32 	%f4590, %f432, %f2514;
	mov.b32 	%r7356, 0;
$L__BB0_697:
	setp.ltu.f32 	%p695, %f434, 0f47CE4780;
	mul.rn.f32 	%f2515, %f4590, %f4590;
	and.b32  	%r4573, %r7356, 1;
	setp.eq.b32 	%p696, %r4573, 1;
	selp.f32 	%f2516, 0f3F800000, %f4590, %p696;
	fma.rn.f32 	%f2517, %f2515, %f2516, 0f00000000;
	fma.rn.f32 	%f2518, %f2515, 0f37CBAC00, 0fBAB607ED;
	selp.f32 	%f2519, %f2518, 0fB94D4153, %p696;
	selp.f32 	%f2520, 0f3D2AAABB, 0f3C0885E4, %p696;
	fma.rn.f32 	%f2521, %f2519, %f2515, %f2520;
	selp.f32 	%f2522, 0fBEFFFFFF, 0fBE2AAAA8, %p696;
	fma.rn.f32 	%f2523, %f2521, %f2515, %f2522;
	fma.rn.f32 	%f2524, %f2523, %f2517, %f2516;
	and.b32  	%r4574, %r7356, 2;
	setp.eq.s32 	%p697, %r4574, 0;
	mov.f32 	%f2525, 0f00000000;
	sub.f32 	%f2526, %f2525, %f2524;
	selp.f32 	%f438, %f2524, %f2526, %p697;
	@%p695 bra 	$L__BB0_705;
	setp.eq.f32 	%p698, %f434, 0f7F800000;
	@%p698 bra 	$L__BB0_704;
	mov.b32 	%r1178, %f432;
	shl.b32 	%r4576, %r1178, 8;
	or.b32  	%r1179, %r4576, -2147483648;
	mov.b64 	%rd2899, 0;
	mov.b32 	%r7357, 0;
$L__BB0_700:
	.pragma "nounroll";
	mul.wide.u32 	%rd1564, %r7357, 4;
	mov.u64 	%rd1565, __cudart_i2opi_f;
	add.s64 	%rd1566, %rd1565, %rd1564;
	ld.global.nc.u32 	%r4577, [%rd1566];
	mad.wide.u32 	%rd1567, %r4577, %r1179, %rd2899;
	shr.u64 	%rd2899, %rd1567, 32;
	add.s64 	%rd1568, %rd1, %rd1564;
	st.local.u32 	[%rd1568], %rd1567;
	add.s32 	%r7357, %r7357, 1;
	setp.ne.s32 	%p699, %r7357, 6;
	@%p699 bra 	$L__BB0_700;
	shr.u32 	%r4578, %r1178, 23;
	st.local.u32 	[%rd1+24], %rd2899;
	and.b32  	%r1182, %r4578, 31;
	and.b32  	%r4579, %r4578, 224;
	add.s32 	%r4580, %r4579, -128;
	shr.u32 	%r4581, %r4580, 5;
	mul.wide.u32 	%rd1569, %r4581, 4;
	sub.s64 	%rd270, %rd1, %rd1569;
	ld.local.u32 	%r7358, [%rd270+24];
	ld.local.u32 	%r7359, [%rd270+20];
	setp.eq.s32 	%p700, %r1182, 0;
	@%p700 bra 	$L__BB0_703;
	shf.l.wrap.b32 	%r7358, %r7359, %r7358, %r1182;
	ld.local.u32 	%r4582, [%rd270+16];
	shf.l.wrap.b32 	%r7359, %r4582, %r7359, %r1182;
$L__BB0_703:
	shr.u32 	%r4583, %r7358, 30;
	shf.l.wrap.b32 	%r4584, %r7359, %r7358, 2;
	shl.b32 	%r4585, %r7359, 2;
	shr.u32 	%r4586, %r4584, 31;
	add.s32 	%r4587, %r4586, %r4583;
	neg.s32 	%r4588, %r4587;
	setp.lt.s32 	%p701, %r1178, 0;
	selp.b32 	%r7360, %r4588, %r4587, %p701;
	xor.b32  	%r4589, %r4584, %r1178;
	shr.s32 	%r4590, %r4584, 31;
	xor.b32  	%r4591, %r4590, %r4584;
	xor.b32  	%r4592, %r4590, %r4585;
	cvt.u64.u32 	%rd1570, %r4591;
	shl.b64 	%rd1571, %rd1570, 32;
	cvt.u64.u32 	%rd1572, %r4592;
	or.b64  	%rd1573, %rd1571, %rd1572;
	cvt.rn.f64.s64 	%fd175, %rd1573;
	mul.f64 	%fd176, %fd175, 0d3BF921FB54442D19;
	cvt.rn.f32.f64 	%f2527, %fd176;
	neg.f32 	%f2528, %f2527;
	setp.lt.s32 	%p702, %r4589, 0;
	selp.f32 	%f4591, %f2528, %f2527, %p702;
	bra.uni 	$L__BB0_705;
$L__BB0_704:
	mov.f32 	%f2529, 0f00000000;
	mul.rn.f32 	%f4591, %f432, %f2529;
	mov.b32 	%r7360, 0;
$L__BB0_705:
	add.s32 	%r4594, %r7360, 1;
	mul.rn.f32 	%f2530, %f4591, %f4591;
	and.b32  	%r4595, %r7360, 1;
	setp.eq.b32 	%p703, %r4595, 1;
	selp.f32 	%f2531, %f4591, 0f3F800000, %p703;
	fma.rn.f32 	%f2532, %f2530, %f2531, 0f00000000;
	fma.rn.f32 	%f2533, %f2530, 0f37CBAC00, 0fBAB607ED;
	selp.f32 	%f2534, 0fB94D4153, %f2533, %p703;
	selp.f32 	%f2535, 0f3C0885E4, 0f3D2AAABB, %p703;
	fma.rn.f32 	%f2536, %f2534, %f2530, %f2535;
	selp.f32 	%f2537, 0fBE2AAAA8, 0fBEFFFFFF, %p703;
	fma.rn.f32 	%f2538, %f2536, %f2530, %f2537;
	fma.rn.f32 	%f2539, %f2538, %f2532, %f2531;
	and.b32  	%r4596, %r4594, 2;
	setp.eq.s32 	%p704, %r4596, 0;
	mov.f32 	%f2540, 0f00000000;
	sub.f32 	%f2541, %f2540, %f2539;
	selp.f32 	%f2542, %f2539, %f2541, %p704;
	fma.rn.f32 	%f442, %f438, %f2542, %f432;
	mul.f32 	%f2543, %f442, 0f3F22F983;
	cvt.rni.s32.f32 	%r7368, %f2543;
	cvt.rn.f32.s32 	%f2544, %r7368;
	fma.rn.f32 	%f2545, %f2544, 0fBFC90FDA, %f442;
	fma.rn.f32 	%f2546, %f2544, 0fB3A22168, %f2545;
	fma.rn.f32 	%f4593, %f2544, 0fA7C234C5, %f2546;
	abs.f32 	%f444, %f442;
	setp.ltu.f32 	%p705, %f444, 0f47CE4780;
	mov.u32 	%r7364, %r7368;
	mov.f32 	%f4592, %f4593;
	@%p705 bra 	$L__BB0_713;
	setp.eq.f32 	%p706, %f444, 0f7F800000;
	@%p706 bra 	$L__BB0_712;
	mov.b32 	%r1192, %f442;
	shl.b32 	%r4598, %r1192, 8;
	or.b32  	%r1193, %r4598, -2147483648;
	mov.b64 	%rd2900, 0;
	mov.b32 	%r7361, 0;
$L__BB0_708:
	.pragma "nounroll";
	mul.wide.u32 	%rd1575, %r7361, 4;
	mov.u64 	%rd1576, __cudart_i2opi_f;
	add.s64 	%rd1577, %rd1576, %rd1575;
	ld.global.nc.u32 	%r4599, [%rd1577];
	mad.wide.u32 	%rd1578, %r4599, %r1193, %rd2900;
	shr.u64 	%rd2900, %rd1578, 32;
	add.s64 	%rd1579, %rd2, %rd1575;
	st.local.u32 	[%rd1579], %rd1578;
	add.s32 	%r7361, %r7361, 1;
	setp.ne.s32 	%p707, %r7361, 6;
	@%p707 bra 	$L__BB0_708;
	shr.u32 	%r4600, %r1192, 23;
	st.local.u32 	[%rd2+24], %rd2900;
	and.b32  	%r1196, %r4600, 31;
	and.b32  	%r4601, %r4600, 224;
	add.s32 	%r4602, %r4601, -128;
	shr.u32 	%r4603, %r4602, 5;
	mul.wide.u32 	%rd1580, %r4603, 4;
	sub.s64 	%rd273, %rd2, %rd1580;
	ld.local.u32 	%r7362, [%rd273+24];
	ld.local.u32 	%r7363, [%rd273+20];
	setp.eq.s32 	%p708, %r1196, 0;
	@%p708 bra 	$L__BB0_711;
	shf.l.wrap.b32 	%r7362, %r7363, %r7362, %r1196;
	ld.local.u32 	%r4604, [%rd273+16];
	shf.l.wrap.b32 	%r7363, %r4604, %r7363, %r1196;
$L__BB0_711:
	shr.u32 	%r4605, %r7362, 30;
	shf.l.wrap.b32 	%r4606, %r7363, %r7362, 2;
	shl.b32 	%r4607, %r7363, 2;
	shr.u32 	%r4608, %r4606, 31;
	add.s32 	%r4609, %r4608, %r4605;
	neg.s32 	%r4610, %r4609;
	setp.lt.s32 	%p709, %r1192, 0;
	selp.b32 	%r7364, %r4610, %r4609, %p709;
	xor.b32  	%r4611, %r4606, %r1192;
	shr.s32 	%r4612, %r4606, 31;
	xor.b32  	%r4613, %r4612, %r4606;
	xor.b32  	%r4614, %r4612, %r4607;
	cvt.u64.u32 	%rd1581, %r4613;
	shl.b64 	%rd1582, %rd1581, 32;
	cvt.u64.u32 	%rd1583, %r4614;
	or.b64  	%rd1584, %rd1582, %rd1583;
	cvt.rn.f64.s64 	%fd177, %rd1584;
	mul.f64 	%fd178, %fd177, 0d3BF921FB54442D19;
	cvt.rn.f32.f64 	%f2547, %fd178;
	neg.f32 	%f2548, %f2547;
	setp.lt.s32 	%p710, %r4611, 0;
	selp.f32 	%f4592, %f2548, %f2547, %p710;
	bra.uni 	$L__BB0_713;
$L__BB0_712:
	mov.f32 	%f2549, 0f00000000;
	mul.rn.f32 	%f4592, %f442, %f2549;
	mov.b32 	%r7364, 0;
$L__BB0_713:
	setp.ltu.f32 	%p711, %f444, 0f47CE4780;
	mul.rn.f32 	%f2550, %f4592, %f4592;
	and.b32  	%r4616, %r7364, 1;
	setp.eq.b32 	%p712, %r4616, 1;
	selp.f32 	%f2551, 0f3F800000, %f4592, %p712;
	fma.rn.f32 	%f2552, %f2550, %f2551, 0f00000000;
	fma.rn.f32 	%f2553, %f2550, 0f37CBAC00, 0fBAB607ED;
	selp.f32 	%f2554, %f2553, 0fB94D4153, %p712;
	selp.f32 	%f2555, 0f3D2AAABB, 0f3C0885E4, %p712;
	fma.rn.f32 	%f2556, %f2554, %f2550, %f2555;
	selp.f32 	%f2557, 0fBEFFFFFF, 0fBE2AAAA8, %p712;
	fma.rn.f32 	%f2558, %f2556, %f2550, %f2557;
	fma.rn.f32 	%f2559, %f2558, %f2552, %f2551;
	and.b32  	%r4617, %r7364, 2;
	setp.eq.s32 	%p713, %r4617, 0;
	mov.f32 	%f2560, 0f00000000;
	sub.f32 	%f2561, %f2560, %f2559;
	selp.f32 	%f448, %f2559, %f2561, %p713;
	@%p711 bra 	$L__BB0_721;
	setp.eq.f32 	%p714, %f444, 0f7F800000;
	@%p714 bra 	$L__BB0_720;
	mov.b32 	%r1205, %f442;
	shl.b32 	%r4619, %r1205, 8;
	or.b32  	%r1206, %r4619, -2147483648;
	mov.b64 	%rd2901, 0;
	mov.b32 	%r7365, 0;
$L__BB0_716:
	.pragma "nounroll";
	mul.wide.u32 	%rd1586, %r7365, 4;
	mov.u64 	%rd1587, __cudart_i2opi_f;
	add.s64 	%rd1588, %rd1587, %rd1586;
	ld.global.nc.u32 	%r4620, [%rd1588];
	mad.wide.u32 	%rd1589, %r4620, %r1206, %rd2901;
	shr.u64 	%rd2901, %rd1589, 32;
	add.s64 	%rd1590, %rd1, %rd1586;
	st.local.u32 	[%rd1590], %rd1589;
	add.s32 	%r7365, %r7365, 1;
	setp.ne.s32 	%p715, %r7365, 6;
	@%p715 bra 	$L__BB0_716;
	shr.u32 	%r4621, %r1205, 23;
	st.local.u32 	[%rd1+24], %rd2901;
	and.b32  	%r1209, %r4621, 31;
	and.b32  	%r4622, %r4621, 224;
	add.s32 	%r4623, %r4622, -128;
	shr.u32 	%r4624, %r4623, 5;
	mul.wide.u32 	%rd1591, %r4624, 4;
	sub.s64 	%rd276, %rd1, %rd1591;
	ld.local.u32 	%r7366, [%rd276+24];
	ld.local.u32 	%r7367, [%rd276+20];
	setp.eq.s32 	%p716, %r1209, 0;
	@%p716 bra 	$L__BB0_719;
	shf.l.wrap.b32 	%r7366, %r7367, %r7366, %r1209;
	ld.local.u32 	%r4625, [%rd276+16];
	shf.l.wrap.b32 	%r7367, %r4625, %r7367, %r1209;
$L__BB0_719:
	shr.u32 	%r4626, %r7366, 30;
	shf.l.wrap.b32 	%r4627, %r7367, %r7366, 2;
	shl.b32 	%r4628, %r7367, 2;
	shr.u32 	%r4629, %r4627, 31;
	add.s32 	%r4630, %r4629, %r4626;
	neg.s32 	%r4631, %r4630;
	setp.lt.s32 	%p717, %r1205, 0;
	selp.b32 	%r7368, %r4631, %r4630, %p717;
	xor.b32  	%r4632, %r4627, %r1205;
	shr.s32 	%r4633, %r4627, 31;
	xor.b32  	%r4634, %r4633, %r4627;
	xor.b32  	%r4635, %r4633, %r4628;
	cvt.u64.u32 	%rd1592, %r4634;
	shl.b64 	%rd1593, %rd1592, 32;
	cvt.u64.u32 	%rd1594, %r4635;
	or.b64  	%rd1595, %rd1593, %rd1594;
	cvt.rn.f64.s64 	%fd179, %rd1595;
	mul.f64 	%fd180, %fd179, 0d3BF921FB54442D19;
	cvt.rn.f32.f64 	%f2562, %fd180;
	neg.f32 	%f2563, %f2562;
	setp.lt.s32 	%p718, %r4632, 0;
	selp.f32 	%f4593, %f2563, %f2562, %p718;
	bra.uni 	$L__BB0_721;
$L__BB0_720:
	mov.f32 	%f2564, 0f00000000;
	mul.rn.f32 	%f4593, %f442, %f2564;
	mov.b32 	%r7368, 0;
$L__BB0_721:
	add.s32 	%r4637, %r7368, 1;
	mul.rn.f32 	%f2565, %f4593, %f4593;
	and.b32  	%r4638, %r7368, 1;
	setp.eq.b32 	%p719, %r4638, 1;
	selp.f32 	%f2566, %f4593, 0f3F800000, %p719;
	fma.rn.f32 	%f2567, %f2565, %f2566, 0f00000000;
	fma.rn.f32 	%f2568, %f2565, 0f37CBAC00, 0fBAB607ED;
	selp.f32 	%f2569, 0fB94D4153, %f2568, %p719;
	selp.f32 	%f2570, 0f3C0885E4, 0f3D2AAABB, %p719;
	fma.rn.f32 	%f2571, %f2569, %f2565, %f2570;
	selp.f32 	%f2572, 0fBE2AAAA8, 0fBEFFFFFF, %p719;
	fma.rn.f32 	%f2573, %f2571, %f2565, %f2572;
	fma.rn.f32 	%f2574, %f2573, %f2567, %f2566;
	and.b32  	%r4639, %r4637, 2;
	setp.eq.s32 	%p720, %r4639, 0;
	mov.f32 	%f2575, 0f00000000;
	sub.f32 	%f2576, %f2575, %f2574;
	selp.f32 	%f2577, %f2574, %f2576, %p720;
	fma.rn.f32 	%f452, %f448, %f2577, %f442;
	mul.f32 	%f2578, %f452, 0f3F22F983;
	cvt.rni.s32.f32 	%r7376, %f2578;
	cvt.rn.f32.s32 	%f2579, %r7376;
	fma.rn.f32 	%f2580, %f2579, 0fBFC90FDA, %f452;
	fma.rn.f32 	%f2581, %f2579, 0fB3A22168, %f2580;
	fma.rn.f32 	%f4595, %f2579, 0fA7C234C5, %f2581;
	abs.f32 	%f454, %f452;
	setp.ltu.f32 	%p721, %f454, 0f47CE4780;
	mov.u32 	%r7372, %r7376;
	mov.f32 	%f4594, %f4595;
	@%p721 bra 	$L__BB0_729;
	setp.eq.f32 	%p722, %f454, 0f7F800000;
	@%p722 bra 	$L__BB0_728;
	mov.b32 	%r1219, %f452;
	shl.b32 	%r4641, %r1219, 8;
	or.b32  	%r1220, %r4641, -2147483648;
	mov.b64 	%rd2902, 0;
	mov.b32 	%r7369, 0;
$L__BB0_724:
	.pragma "nounroll";
	mul.wide.u32 	%rd1597, %r7369, 4;
	mov.u64 	%rd1598, __cudart_i2opi_f;
	add.s64 	%rd1599, %rd1598, %rd1597;
	ld.global.nc.u32 	%r4642, [%rd1599];
	mad.wide.u32 	%rd1600, %r4642, %r1220, %rd2902;
	shr.u64 	%rd2902, %rd1600, 32;
	add.s64 	%rd1601, %rd2, %rd1597;
	st.local.u32 	[%rd1601], %rd1600;
	add.s32 	%r7369, %r7369, 1;
	setp.ne.s32 	%p723, %r7369, 6;
	@%p723 bra 	$L__BB0_724;
	shr.u32 	%r4643, %r1219, 23;
	st.local.u32 	[%rd2+24], %rd2902;
	and.b32  	%r1223, %r4643, 31;
	and.b32  	%r4644, %r4643, 224;
	add.s32 	%r4645, %r4644, -128;
	shr.u32 	%r4646, %r4645, 5;
	mul.wide.u32 	%rd1602, %r4646, 4;
	sub.s64 	%rd279, %rd2, %rd1602;
	ld.local.u32 	%r7370, [%rd279+24];
	ld.local.u32 	%r7371, [%rd279+20];
	setp.eq.s32 	%p724, %r1223, 0;
	@%p724 bra 	$L__BB0_727;
	shf.l.wrap.b32 	%r7370, %r7371, %r7370, %r1223;
	ld.local.u32 	%r4647, [%rd279+16];
	shf.l.wrap.b32 	%r7371, %r4647, %r7371, %r1223;
$L__BB0_727:
	shr.u32 	%r4648, %r7370, 30;
	shf.l.wrap.b32 	%r4649, %r7371, %r7370, 2;
	shl.b32 	%r4650, %r7371, 2;
	shr.u32 	%r4651, %r4649, 31;
	add.s32 	%r4652, %r4651, %r4648;
	neg.s32 	%r4653, %r4652;
	setp.lt.s32 	%p725, %r1219, 0;
	selp.b32 	%r7372, %r4653, %r4652, %p725;
	xor.b32  	%r4654, %r4649, %r1219;
	shr.s32 	%r4655, %r4649, 31;
	xor.b32  	%r4656, %r4655, %r4649;
	xor.b32  	%r4657, %r4655, %r4650;
	cvt.u64.u32 	%rd1603, %r4656;
	shl.b64 	%rd1604, %rd1603, 32;
	cvt.u64.u32 	%rd1605, %r4657;
	or.b64  	%rd1606, %rd1604, %rd1605;
	cvt.rn.f64.s64 	%fd181, %rd1606;
	mul.f64 	%fd182, %fd181, 0d3BF921FB54442D19;
	cvt.rn.f32.f64 	%f2582, %fd182;
	neg.f32 	%f2583, %f2582;
	setp.lt.s32 	%p726, %r4654, 0;
	selp.f32 	%f4594, %f2583, %f2582, %p726;
	bra.uni 	$L__BB0_729;
$L__BB0_728:
	mov.f32 	%f2584, 0f00000000;
	mul.rn.f32 	%f4594, %f452, %f2584;
	mov.b32 	%r7372, 0;
$L__BB0_729:
	setp.ltu.f32 	%p727, %f454, 0f47CE4780;
	mul.rn.f32 	%f2585, %f4594, %f4594;
	and.b32  	%r4659, %r7372, 1;
	setp.eq.b32 	%p728, %r4659, 1;
	selp.f32 	%f2586, 0f3F800000, %f4594, %p728;
	fma.rn.f32 	%f2587, %f2585, %f2586, 0f00000000;
	fma.rn.f32 	%f2588, %f2585, 0f37CBAC00, 0fBAB607ED;
	selp.f32 	%f2589, %f2588, 0fB94D4153, %p728;
	selp.f32 	%f2590, 0f3D2AAABB, 0f3C0885E4, %p728;
	fma.rn.f32 	%f2591, %f2589, %f2585, %f2590;
	selp.f32 	%f2592, 0fBEFFFFFF, 0fBE2AAAA8, %p728;
	fma.rn.f32 	%f2593, %f2591, %f2585, %f2592;
	fma.rn.f32 	%f2594, %f2593, %f2587, %f2586;
	and.b32  	%r4660, %r7372, 2;
	setp.eq.s32 	%p729, %r4660, 0;
	mov.f32 	%f2595, 0f00000000;
	sub.f32 	%f2596, %f2595, %f2594;
	selp.f32 	%f458, %f2594, %f2596, %p729;
	@%p727 bra 	$L__BB0_737;
	setp.eq.f32 	%p730, %f454, 0f7F800000;
	@%p730 bra 	$L__BB0_736;
	mov.b32 	%r1232, %f452;
	shl.b32 	%r4662, %r1232, 8;
	or.b32  	%r1233, %r4662, -2147483648;
	mov.b64 	%rd2903, 0;
	mov.b32 	%r7373, 0;
$L__BB0_732:
	.pragma "nounroll";
	mul.wide.u32 	%rd1608, %r7373, 4;
	mov.u64 	%rd1609, __cudart_i2opi_f;
	add.s64 	%rd1610, %rd1609, %rd1608;
	ld.global.nc.u32 	%r4663, [%rd1610];
	mad.wide.u32 	%rd1611, %r4663, %r1233, %rd2903;
	shr.u64 	%rd2903, %rd1611, 32;
	add.s64 	%rd1612, %rd1, %rd1608;
	st.local.u32 	[%rd1612], %rd1611;
	add.s32 	%r7373, %r7373, 1;
	setp.ne.s32 	%p731, %r7373, 6;
	@%p731 bra 	$L__BB0_732;
	shr.u32 	%r4664, %r1232, 23;
	st.local.u32 	[%rd1+24], %rd2903;
	and.b32  	%r1236, %r4664, 31;
	and.b32  	%r4665, %r4664, 224;
	add.s32 	%r4666, %r4665, -128;
	shr.u32 	%r4667, %r4666, 5;
	mul.wide.u32 	%rd1613, %r4667, 4;
	sub.s64 	%rd282, %rd1, %rd1613;
	ld.local.u32 	%r7374, [%rd282+24];
	ld.local.u32 	%r7375, [%rd282+20];
	setp.eq.s32 	%p732, %r1236, 0;
	@%p732 bra 	$L__BB0_735;
	shf.l.wrap.b32 	%r7374, %r7375, %r7374, %r1236;
	ld.local.u32 	%r4668, [%rd282+16];
	shf.l.wrap.b32 	%r7375, %r4668, %r7375, %r1236;
$L__BB0_735:
	shr.u32 	%r4669, %r7374, 30;
	shf.l.wrap.b32 	%r4670, %r7375, %r7374, 2;
	shl.b32 	%r4671, %r7375, 2;
	shr.u32 	%r4672, %r4670, 31;
	add.s32 	%r4673, %r4672, %r4669;
	neg.s32 	%r4674, %r4673;
	setp.lt.s32 	%p733, %r1232, 0;
	selp.b32 	%r7376, %r4674, %r4673, %p733;
	xor.b32  	%r4675, %r4670, %r1232;
	shr.s32 	%r4676, %r4670, 31;
	xor.b32  	%r4677, %r4676, %r4670;
	xor.b32  	%r4678, %r4676, %r4671;
	cvt.u64.u32 	%rd1614, %r4677;
	shl.b64 	%rd1615, %rd1614, 32;
	cvt.u64.u32 	%rd1616, %r4678;
	or.b64  	%rd1617, %rd1615, %rd1616;
	cvt.rn.f64.s64 	%fd183, %rd1617;
	mul.f64 	%fd184, %fd183, 0d3BF921FB54442D19;
	cvt.rn.f32.f64 	%f2597, %fd184;
	neg.f32 	%f2598, %f2597;
	setp.lt.s32 	%p734, %r4675, 0;
	selp.f32 	%f4595, %f2598, %f2597, %p734;
	bra.uni 	$L__BB0_737;
$L__BB0_736:
	mov.f32 	%f2599, 0f00000000;
	mul.rn.f32 	%f4595, %f452, %f2599;
	mov.b32 	%r7376, 0;
$L__BB0_737:
	add.s32 	%r4680, %r7376, 1;
	mul.rn.f32 	%f2600, %f4595, %f4595;
	and.b32  	%r4681, %r7376, 1;
	setp.eq.b32 	%p735, %r4681, 1;
	selp.f32 	%f2601, %f4595, 0f3F800000, %p735;
	fma.rn.f32 	%f2602, %f2600, %f2601, 0f00000000;
	fma.rn.f32 	%f2603, %f2600, 0f37CBAC00, 0fBAB607ED;
	selp.f32 	%f2604, 0fB94D4153, %f2603, %p735;
	selp.f32 	%f2605, 0f3C0885E4, 0f3D2AAABB, %p735;
	fma.rn.f32 	%f2606, %f2604, %f2600, %f2605;
	selp.f32 	%f2607, 0fBE2AAAA8, 0fBEFFFFFF, %p735;
	fma.rn.f32 	%f2608, %f2606, %f2600, %f2607;
	fma.rn.f32 	%f2609, %f2608, %f2602, %f2601;
	and.b32  	%r4682, %r4680, 2;
	setp.eq.s32 	%p736, %r4682, 0;
	mov.f32 	%f2610, 0f00000000;
	sub.f32 	%f2611, %f2610, %f2609;
	selp.f32 	%f2612, %f2609, %f2611, %p736;
	fma.rn.f32 	%f462, %f458, %f2612, %f452;
	mul.f32 	%f2613, %f462, 0f3F22F983;
	cvt.rni.s32.f32 	%r7384, %f2613;
	cvt.rn.f32.s32 	%f2614, %r7384;
	fma.rn.f32 	%f2615, %f2614, 0fBFC90FDA, %f462;
	fma.rn.f32 	%f2616, %f2614, 0fB3A22168, %f2615;
	fma.rn.f32 	%f4597, %f2614, 0fA7C234C5, %f2616;
	abs.f32 	%f464, %f462;
	setp.ltu.f32 	%p737, %f464, 0f47CE4780;
	mov.u32 	%r7380, %r7384;
	mov.f32 	%f4596, %f4597;
	@%p737 bra 	$L__BB0_745;
	setp.eq.f32 	%p738, %f464, 0f7F800000;
	@%p738 bra 	$L__BB0_744;
	mov.b32 	%r1246, %f462;
	shl.b32 	%r4684, %r1246, 8;
	or.b32  	%r1247, %r4684, -2147483648;
	mov.b64 	%rd2904, 0;
	mov.b32 	%r7377, 0;
$L__BB0_740:
	.pragma "nounroll";
	mul.wide.u32 	%rd1619, %r7377, 4;
	mov.u64 	%rd1620, __cudart_i2opi_f;
	add.s64 	%rd1621, %rd1620, %rd1619;
	ld.global.nc.u32 	%r4685, [%rd1621];
	mad.wide.u32 	%rd1622, %r4685, %r1247, %rd2904;
	shr.u64 	%rd2904, %rd1622, 32;
	add.s64 	%rd1623, %rd2, %rd1619;
	st.local.u32 	[%rd1623], %rd1622;
	add.s32 	%r7377, %r7377, 1;
	setp.ne.s32 	%p739, %r7377, 6;
	@%p739 bra 	$L__BB0_740;
	shr.u32 	%r4686, %r1246, 23;
	st.local.u32 	[%rd2+24], %rd2904;
	and.b32  	%r1250, %r4686, 31;
	and.b32  	%r4687, %r4686, 224;
	add.s32 	%r4688, %r4687, -128;
	shr.u32 	%r4689, %r4688, 5;
	mul.wide.u32 	%rd1624, %r4689, 4;
	sub.s64 	%rd285, %rd2, %rd1624;
	ld.local.u32 	%r7378, [%rd285+24];
	ld.local.u32 	%r7379, [%rd285+20];
	setp.eq.s32 	%p740, %r1250, 0;
	@%p740 bra 	$L__BB0_743;
	shf.l.wrap.b32 	%r7378, %r7379, %r7378, %r1250;
	ld.local.u32 	%r4690, [%rd285+16];
	shf.l.wrap.b32 	%r7379, %r4690, %r7379, %r1250;
$L__BB0_743:
	shr.u32 	%r4691, %r7378, 30;
	shf.l.wrap.b32 	%r4692, %r7379, %r7378, 2;
	shl.b32 	%r4693, %r7379, 2;
	shr.u32 	%r4694, %r4692, 31;
	add.s32 	%r4695, %r4694, %r4691;
	neg.s32 	%r4696, %r4695;
	setp.lt.s32 	%p741, %r1246, 0;
	selp.b32 	%r7380, %r4696, %r4695, %p741;
	xor.b32  	%r4697, %r4692, %r1246;
	shr.s32 	%r4698, %r4692, 31;
	xor.b32  	%r4699, %r4698, %r4692;
	xor.b32  	%r4700, %r4698, %r4693;
	cvt.u64.u32 	%rd1625, %r4699;
	shl.b64 	%rd1626, %rd1625, 32;
	cvt.u64.u32 	%rd1627, %r4700;
	or.b64  	%rd1628, %rd1626, %rd1627;
	cvt.rn.f64.s64 	%fd185, %rd1628;
	mul.f64 	%fd186, %fd185, 0d3BF921FB54442D19;
	cvt.rn.f32.f64 	%f2617, %fd186;
	neg.f32 	%f2618, %f2617;
	setp.lt.s32 	%p742, %r4697, 0;
	selp.f32 	%f4596, %f2618, %f2617, %p742;
	bra.uni 	$L__BB0_745;
$L__BB0_744:
	mov.f32 	%f2619, 0f00000000;
	mul.rn.f32 	%f4596, %f462, %f2619;
	mov.b32 	%r7380, 0;
$L__BB0_745:
	setp.ltu.f32 	%p743, %f464, 0f47CE4780;
	mul.rn.f32 	%f2620, %f4596, %f4596;
	and.b32  	%r4702, %r7380, 1;
	setp.eq.b32 	%p744, %r4702, 1;
	selp.f32 	%f2621, 0f3F800000, %f4596, %p744;
	fma.rn.f32 	%f2622, %f2620, %f2621, 0f00000000;
	fma.rn.f32 	%f2623, %f2620, 0f37CBAC00, 0fBAB607ED;
	selp.f32 	%f2624, %f2623, 0fB94D4153, %p744;
	selp.f32 	%f2625, 0f3D2AAABB, 0f3C0885E4, %p744;
	fma.rn.f32 	%f2626, %f2624, %f2620, %f2625;
	selp.f32 	%f2627, 0fBEFFFFFF, 0fBE2AAAA8, %p744;
	fma.rn.f32 	%f2628, %f2626, %f2620, %f2627;
	fma.rn.f32 	%f2629, %f2628, %f2622, %f2621;
	and.b32  	%r4703, %r7380, 2;
	setp.eq.s32 	%p745, %r4703, 0;
	mov.f32 	%f2630, 0f00000000;
	sub.f32 	%f2631, %f2630, %f2629;
	selp.f32 	%f468, %f2629, %f2631, %p745;
	@%p743 bra 	$L__BB0_753;
	setp.eq.f32 	%p746, %f464, 0f7F800000;
	@%p746 bra 	$L__BB0_752;
	mov.b32 	%r1259, %f462;
	shl.b32 	%r4705, %r1259, 8;
	or.b32  	%r1260, %r4705, -2147483648;
	mov.b64 	%rd2905, 0;
	mov.b32 	%r7381, 0;
$L__BB0_748:
	.pragma "nounroll";
	mul.wide.u32 	%rd1630, %r7381, 4;
	mov.u64 	%rd1631, __cudart_i2opi_f;
	add.s64 	%rd1632, %rd1631, %rd1630;
	ld.global.nc.u32 	%r4706, [%rd1632];
	mad.wide.u32 	%rd1633, %r4706, %r1260, %rd2905;
	shr.u64 	%rd2905, %rd1633, 32;
	add.s64 	%rd1634, %rd1, %rd1630;
	st.local.u32 	[%rd1634], %rd1633;
	add.s32 	%r7381, %r7381, 1;
	setp.ne.s32 	%p747, %r7381, 6;
	@%p747 bra 	$L__BB0_748;
	shr.u32 	%r4707, %r1259, 23;
	st.local.u32 	[%rd1+24], %rd2905;
	and.b32  	%r1263, %r4707, 31;
	and.b32  	%r4708, %r4707, 224;
	add.s32 	%r4709, %r4708, -128;
	shr.u32 	%r4710, %r4709, 5;
	mul.wide.u32 	%rd1635, %r4710, 4;
	sub.s64 	%rd288, %rd1, %rd1635;
	ld.local.u32 	%r7382, [%rd288+24];
	ld.local.u32 	%r7383, [%rd288+20];
	setp.eq.s32 	%p748, %r1263, 0;
	@%p748 bra 	$L__BB0_751;
	shf.l.wrap.b32 	%r7382, %r7383, %r7382, %r1263;
	ld.local.u32 	%r4711, [%rd288+16];
	shf.l.wrap.b32 	%r7383, %r4711, %r7383, %r1263;
$L__BB0_751:
	shr.u32 	%r4712, %r7382, 30;
	shf.l.wrap.b32 	%r4713, %r7383, %r7382, 2;
	shl.b32 	%r4714, %r7383, 2;
	shr.u32 	%r4715, %r4713, 31;
	add.s32 	%r4716, %r4715, %r4712;
	neg.s32 	%r4717, %r4716;
	setp.lt.s32 	%p749, %r1259, 0;
	selp.b32 	%r7384, %r4717, %r4716, %p749;
	xor.b32  	%r4718, %r4713, %r1259;
	shr.s32 	%r4719, %r4713, 31;
	xor.b32  	%r4720, %r4719, %r4713;
	xor.b32  	%r4721, %r4719, %r4714;
	cvt.u64.u32 	%rd1636, %r4720;
	shl.b64 	%rd1637, %rd1636, 32;
	cvt.u64.u32 	%rd1638, %r4721;
	or.b64  	%rd1639, %rd1637, %rd1638;
	cvt.rn.f64.s64 	%fd187, %rd1639;
	mul.f64 	%fd188, %fd187, 0d3BF921FB54442D19;
	cvt.rn.f32.f64 	%f2632, %fd188;
	neg.f32 	%f2633, %f2632;
	setp.lt.s32 	%p750, %r4718, 0;
	selp.f32 	%f4597, %f2633, %f2632, %p750;
	bra.uni 	$L__BB0_753;
$L__BB0_752:
	mov.f32 	%f2634, 0f00000000;
	mul.rn.f32 	%f4597, %f462, %f2634;
	mov.b32 	%r7384, 0;
$L__BB0_753:
	add.s32 	%r4723, %r7384, 1;
	mul.rn.f32 	%f2635, %f4597, %f4597;
	and.b32  	%r4724, %r7384, 1;
	setp.eq.b32 	%p751, %r4724, 1;
	selp.f32 	%f2636, %f4597, 0f3F800000, %p751;
	fma.rn.f32 	%f2637, %f2635, %f2636, 0f00000000;
	fma.rn.f32 	%f2638, %f2635, 0f37CBAC00, 0fBAB607ED;
	selp.f32 	%f2639, 0fB94D4153, %f2638, %p751;
	selp.f32 	%f2640, 0f3C0885E4, 0f3D2AAABB, %p751;
	fma.rn.f32 	%f2641, %f2639, %f2635, %f2640;
	selp.f32 	%f2642, 0fBE2AAAA8, 0fBEFFFFFF, %p751;
	fma.rn.f32 	%f2643, %f2641, %f2635, %f2642;
	fma.rn.f32 	%f2644, %f2643, %f2637, %f2636;
	and.b32  	%r4725, %r4723, 2;
	setp.eq.s32 	%p752, %r4725, 0;
	mov.f32 	%f2645, 0f00000000;
	sub.f32 	%f2646, %f2645, %f2644;
	selp.f32 	%f2647, %f2644, %f2646, %p752;
	fma.rn.f32 	%f472, %f468, %f2647, %f462;
	mul.f32 	%f2648, %f472, 0f3F22F983;
	cvt.rni.s32.f32 	%r7392, %f2648;
	cvt.rn.f32.s32 	%f2649, %r7392;
	fma.rn.f32 	%f2650, %f2649, 0fBFC90FDA, %f472;
	fma.rn.f32 	%f2651, %f2649, 0fB3A22168, %f2650;
	fma.rn.f32 	%f4599, %f2649, 0fA7C234C5, %f2651;
	abs.f32 	%f474, %f472;
	setp.ltu.f32 	%p753, %f474, 0f47CE4780;
	mov.u32 	%r7388, %r7392;
	mov.f32 	%f4598, %f4599;
	@%p753 bra 	$L__BB0_761;
	setp.eq.f32 	%p754, %f474, 0f7F800000;
	@%p754 bra 	$L__BB0_760;
	mov.b32 	%r1273, %f472;
	shl.b32 	%r4727, %r1273, 8;
	or.b32  	%r1274, %r4727, -2147483648;
	mov.b64 	%rd2906, 0;
	mov.b32 	%r7385, 0;
$L__BB0_756:
	.pragma "nounroll";
	mul.wide.u32 	%rd1641, %r7385, 4;
	mov.u64 	%rd1642, __cudart_i2opi_f;
	add.s64 	%rd1643, %rd1642, %rd1641;
	ld.global.nc.u32 	%r4728, [%rd1643];
	mad.wide.u32 	%rd1644, %r4728, %r1274, %rd2906;
	shr.u64 	%rd2906, %rd1644, 32;
	add.s64 	%rd1645, %rd2, %rd1641;
	st.local.u32 	[%rd1645], %rd1644;
	add.s32 	%r7385, %r7385, 1;
	setp.ne.s32 	%p755, %r7385, 6;
	@%p755 bra 	$L__BB0_756;
	shr.u32 	%r4729, %r1273, 23;
	st.local.u32 	[%rd2+24], %rd2906;
	and.b32  	%r1277, %r4729, 31;
	and.b32  	%r4730, %r4729, 224;
	add.s32 	%r4731, %r4730, -128;
	shr.u32 	%r4732, %r4731, 5;
	mul.wide.u32 	%rd1646, %r4732, 4;
	sub.s64 	%rd291, %rd2, %rd1646;
	ld.local.u32 	%r7386, [%rd291+24];
	ld.local.u32 	%r7387, [%rd291+20];
	setp.eq.s32 	%p756, %r1277, 0;
	@%p756 bra 	$L__BB0_759;
	shf.l.wrap.b32 	%r7386, %r7387, %r7386, %r1277;
	ld.local.u32 	%r4733, [%rd291+16];
	shf.l.wrap.b32 	%r7387, %r4733, %r7387, %r1277;
$L__BB0_759:
	shr.u32 	%r4734, %r7386, 30;
	shf.l.wrap.b32 	%r4735, %r7387, %r7386, 2;
	shl.b32 	%r4736, %r7387, 2;
	shr.u32 	%r4737, %r4735, 31;
	add.s32 	%r4738, %r4737, %r4734;
	neg.s32 	%r4739, %r4738;
	setp.lt.s32 	%p757, %r1273, 0;
	selp.b32 	%r7388, %r4739, %r4738, %p757;
	xor.b32  	%r4740, %r4735, %r1273;
	shr.s32 	%r4741, %r4735, 31;
	xor.b32  	%r4742, %r4741, %r4735;
	xor.b32  	%r4743, %r4741, %r4736;
	cvt.u64.u32 	%rd1647, %r4742;
	shl.b64 	%rd1648, %rd1647, 32;
	cvt.u64.u32 	%rd1649, %r4743;
	or.b64  	%rd1650, %rd1648, %rd1649;
	cvt.rn.f64.s64 	%fd189, %rd1650;
	mul.f64 	%fd190, %fd189, 0d3BF921FB54442D19;
	cvt.rn.f32.f64 	%f2652, %fd190;
	neg.f32 	%f2653, %f2652;
	setp.lt.s32 	%p758, %r4740, 0;
	selp.f32 	%f4598, %f2653, %f2652, %p758;
	bra.uni 	$L__BB0_761;
$L__BB0_760:
	mov.f32 	%f2654, 0f00000000;
	mul.rn.f32 	%f4598, %f472, %f2654;
	mov.b32 	%r7388, 0;
$L__BB0_761:
	setp.ltu.f32 	%p759, %f474, 0f47CE4780;
	mul.rn.f32 	%f2655, %f4598, %f4598;
	and.b32  	%r4745, %r7388, 1;
	setp.eq.b32 	%p760, %r4745, 1;
	selp.f32 	%f2656, 0f3F800000, %f4598, %p760;
	fma.rn.f32 	%f2657, %f2655, %f2656, 0f00000000;
	fma.rn.f32 	%f2658, %f2655, 0f37CBAC00, 0fBAB607ED;
	selp.f32 	%f2659, %f2658, 0fB94D4153, %p760;
	selp.f32 	%f2660, 0f3D2AAABB, 0f3C0885E4, %p760;
	fma.rn.f32 	%f2661, %f2659, %f2655, %f2660;
	selp.f32 	%f2662, 0fBEFFFFFF, 0fBE2AAAA8, %p760;
	fma.rn.f32 	%f2663, %f2661, %f2655, %f2662;
	fma.rn.f32 	%f2664, %f2663, %f2657, %f2656;
	and.b32  	%r4746, %r7388, 2;
	setp.eq.s32 	%p761, %r4746, 0;
	mov.f32 	%f2665, 0f00000000;
	sub.f32 	%f2666, %f2665, %f2664;
	selp.f32 	%f478, %f2664, %f2666, %p761;
	@%p759 bra 	$L__BB0_769;
	setp.eq.f32 	%p762, %f474, 0f7F800000;
	@%p762 bra 	$L__BB0_768;
	mov.b32 	%r1286, %f472;
	shl.b32 	%r4748, %r1286, 8;
	or.b32  	%r1287, %r4748, -2147483648;
	mov.b64 	%rd2907, 0;
	mov.b32 	%r7389, 0;
$L__BB0_764:
	.pragma "nounroll";
	mul.wide.u32 	%rd1652, %r7389, 4;
	mov.u64 	%rd1653, __cudart_i2opi_f;
	add.s64 	%rd1654, %rd1653, %rd1652;
	ld.global.nc.u32 	%r4749, [%rd1654];
	mad.wide.u32 	%rd1655, %r4749, %r1287, %rd2907;
	shr.u64 	%rd2907, %rd1655, 32;
	add.s64 	%rd1656, %rd1, %rd1652;
	st.local.u32 	[%rd1656], %rd1655;
	add.s32 	%r7389, %r7389, 1;
	setp.ne.s32 	%p763, %r7389, 6;
	@%p763 bra 	$L__BB0_764;
	shr.u32 	%r4750, %r1286, 23;
	st.local.u32 	[%rd1+24], %rd2907;
	and.b32  	%r1290, %r4750, 31;
	and.b32  	%r4751, %r4750, 224;
	add.s32 	%r4752, %r4751, -128;
	shr.u32 	%r4753, %r4752, 5;
	mul.wide.u32 	%rd1657, %r4753, 4;
	sub.s64 	%rd294, %rd1, %rd1657;
	ld.local.u32 	%r7390, [%rd294+24];
	ld.local.u32 	%r7391, [%rd294+20];
	setp.eq.s32 	%p764, %r1290, 0;
	@%p764 bra 	$L__BB0_767;
	shf.l.wrap.b32 	%r7390, %r7391, %r7390, %r1290;
	ld.local.u32 	%r4754, [%rd294+16];
	shf.l.wrap.b32 	%r7391, %r4754, %r7391, %r1290;
$L__BB0_767:
	shr.u32 	%r4755, %r7390, 30;
	shf.l.wrap.b32 	%r4756, %r7391, %r7390, 2;
	shl.b32 	%r4757, %r7391, 2;
	shr.u32 	%r4758, %r4756, 31;
	add.s32 	%r4759, %r4758, %r4755;
	neg.s32 	%r4760, %r4759;
	setp.lt.s32 	%p765, %r1286, 0;
	selp.b32 	%r7392, %r4760, %r4759, %p765;
	xor.b32  	%r4761, %r4756, %r1286;
	shr.s32 	%r4762, %r4756, 31;
	xor.b32  	%r4763, %r4762, %r4756;
	xor.b32  	%r4764, %r4762, %r4757;
	cvt.u64.u32 	%rd1658, %r4763;
	shl.b64 	%rd1659, %rd1658, 32;
	cvt.u64.u32 	%rd1660, %r4764;
	or.b64  	%rd1661, %rd1659, %rd1660;
	cvt.rn.f64.s64 	%fd191, %rd1661;
	mul.f64 	%fd192, %fd191, 0d3BF921FB54442D19;
	cvt.rn.f32.f64 	%f2667, %fd192;
	neg.f32 	%f2668, %f2667;
	setp.lt.s32 	%p766, %r4761, 0;
	selp.f32 	%f4599, %f2668, %f2667, %p766;
	bra.uni 	$L__BB0_769;
$L__BB0_768:
	mov.f32 	%f2669, 0f00000000;
	mul.rn.f32 	%f4599, %f472, %f2669;
	mov.b32 	%r7392, 0;
$L__BB0_769:
	add.s32 	%r4766, %r7392, 1;
	mul.rn.f32 	%f2670, %f4599, %f4599;
	and.b32  	%r4767, %r7392, 1;
	setp.eq.b32 	%p767, %r4767, 1;
	selp.f32 	%f2671, %f4599, 0f3F800000, %p767;
	fma.rn.f32 	%f2672, %f2670, %f2671, 0f00000000;
	fma.rn.f32 	%f2673, %f2670, 0f37CBAC00, 0fBAB607ED;
	selp.f32 	%f2674, 0fB94D4153, %f2673, %p767;
	selp.f32 	%f2675, 0f3C0885E4, 0f3D2AAABB, %p767;
	fma.rn.f32 	%f2676, %f2674, %f2670, %f2675;
	selp.f32 	%f2677, 0fBE2AAAA8, 0fBEFFFFFF, %p767;
	fma.rn.f32 	%f2678, %f2676, %f2670, %f2677;
	fma.rn.f32 	%f2679, %f2678, %f2672, %f2671;
	and.b32  	%r4768, %r4766, 2;
	setp.eq.s32 	%p768, %r4768, 0;
	mov.f32 	%f2680, 0f00000000;
	sub.f32 	%f2681, %f2680, %f2679;
	selp.f32 	%f2682, %f2679, %f2681, %p768;
	fma.rn.f32 	%f482, %f478, %f2682, %f472;
	mul.f32 	%f2683, %f482, 0f3F22F983;
	cvt.rni.s32.f32 	%r7400, %f2683;
	cvt.rn.f32.s32 	%f2684, %r7400;
	fma.rn.f32 	%f2685, %f2684, 0fBFC90FDA, %f482;
	fma.rn.f32 	%f2686, %f2684, 0fB3A22168, %f2685;
	fma.rn.f32 	%f4601, %f2684, 0fA7C234C5, %f2686;
	abs.f32 	%f484, %f482;
	setp.ltu.f32 	%p769, %f484, 0f47CE4780;
	mov.u32 	%r7396, %r7400;
	mov.f32 	%f4600, %f4601;
	@%p769 bra 	$L__BB0_777;
	setp.eq.f32 	%p770, %f484, 0f7F800000;
	@%p770 bra 	$L__BB0_776;
	mov.b32 	%r1300, %f482;
	shl.b32 	%r4770, %r1300, 8;
	or.b32  	%r1301, %r4770, -2147483648;
	mov.b64 	%rd2908, 0;
	mov.b32 	%r7393, 0;
$L__BB0_772:
	.pragma "nounroll";
	mul.wide.u32 	%rd1663, %r7393, 4;
	mov.u64 	%rd1664, __cudart_i2opi_f;
	add.s64 	%rd1665, %rd1664, %rd1663;
	ld.global.nc.u32 	%r4771, [%rd1665];
	mad.wide.u32 	%rd1666, %r4771, %r1301, %rd2908;
	shr.u64 	%rd2908, %rd1666, 32;
	add.s64 	%rd1667, %rd2, %rd1663;
	st.local.u32 	[%rd1667], %rd1666;
	add.s32 	%r7393, %r7393, 1;
	setp.ne.s32 	%p771, %r7393, 6;
	@%p771 bra 	$L__BB0_772;
	shr.u32 	%r4772, %r1300, 23;
	st.local.u32 	[%rd2+24], %rd2908;
	and.b32  	%r1304, %r4772, 31;
	and.b32  	%r4773, %r4772, 224;
	add.s32 	%r4774, %r4773, -128;
	shr.u32 	%r4775, %r4774, 5;
	mul.wide.u32 	%rd1668, %r4775, 4;
	sub.s64 	%rd297, %rd2, %rd1668;
	ld.local.u32 	%r7394, [%rd297+24];
	ld.local.u32 	%r7395, [%rd297+20];
	setp.eq.s32 	%p772, %r1304, 0;
	@%p772 bra 	$L__BB0_775;
	shf.l.wrap.b32 	%r7394, %r7395, %r7394, %r1304;
	ld.local.u32 	%r4776, [%rd297+16];
	shf.l.wrap.b32 	%r7395, %r4776, %r7395, %r1304;
$L__BB0_775:
	shr.u32 	%r4777, %r7394, 30;
	shf.l.wrap.b32 	%r4778, %r7395, %r7394, 2;
	shl.b32 	%r4779, %r7395, 2;
	shr.u32 	%r4780, %r4778, 31;
	add.s32 	%r4781, %r4780, %r4777;
	neg.s32 	%r4782, %r4781;
	setp.lt.s32 	%p773, %r1300, 0;
	selp.b32 	%r7396, %r4782, %r4781, %p773;
	xor.b32  	%r4783, %r4778, %r1300;
	shr.s32 	%r4784, %r4778, 31;
	xor.b32  	%r4785, %r4784, %r4778;
	xor.b32  	%r4786, %r4784, %r4779;
	cvt.u64.u32 	%rd1669, %r4785;
	shl.b64 	%rd1670, %rd1669, 32;
	cvt.u64.u32 	%rd1671, %r4786;
	or.b64  	%rd1672, %rd1670, %rd1671;
	cvt.rn.f64.s64 	%fd193, %rd1672;
	mul.f64 	%fd194, %fd193, 0d3BF921FB54442D19;
	cvt.rn.f32.f64 	%f2687, %fd194;
	neg.f32 	%f2688, %f2687;
	setp.lt.s32 	%p774, %r4783, 0;
	selp.f32 	%f4600, %f2688, %f2687, %p774;
	bra.uni 	$L__BB0_777;
$L__BB0_776:
	mov.f32 	%f2689, 0f00000000;
	mul.rn.f32 	%f4600, %f482, %f2689;
	mov.b32 	%r7396, 0;
$L__BB0_777:
	setp.ltu.f32 	%p775, %f484, 0f47CE4780;
	mul.rn.f32 	%f2690, %f4600, %f4600;
	and.b32  	%r4788, %r7396, 1;
	setp.eq.b32 	%p776, %r4788, 1;
	selp.f32 	%f2691, 0f3F800000, %f4600, %p776;
	fma.rn.f32 	%f2692, %f2690, %f2691, 0f00000000;
	fma.rn.f32 	%f2693, %f2690, 0f37CBAC00, 0fBAB607ED;
	selp.f32 	%f2694, %f2693, 0fB94D4153, %p776;
	selp.f32 	%f2695, 0f3D2AAABB, 0f3C0885E4, %p776;
	fma.rn.f32 	%f2696, %f2694, %f2690, %f2695;
	selp.f32 	%f2697, 0fBEFFFFFF, 0fBE2AAAA8, %p776;
	fma.rn.f32 	%f2698, %f2696, %f2690, %f2697;
	fma.rn.f32 	%f2699, %f2698, %f2692, %f2691;
	and.b32  	%r4789, %r7396, 2;
	setp.eq.s32 	%p777, %r4789, 0;
	mov.f32 	%f2700, 0f00000000;
	sub.f32 	%f2701, %f2700, %f2699;
	selp.f32 	%f488, %f2699, %f2701, %p777;
	@%p775 bra 	$L__BB0_785;
	setp.eq.f32 	%p778, %f484, 0f7F800000;
	@%p778 bra 	$L__BB0_784;
	mov.b32 	%r1313, %f482;
	shl.b32 	%r4791, %r1313, 8;
	or.b32  	%r1314, %r4791, -2147483648;
	mov.b64 	%rd2909, 0;
	mov.b32 	%r7397, 0;
$L__BB0_780:
	.pragma "nounroll";
	mul.wide.u32 	%rd1674, %r7397, 4;
	mov.u64 	%rd1675, __cudart_i2opi_f;
	add.s64 	%rd1676, %rd1675, %rd1674;
	ld.global.nc.u32 	%r4792, [%rd1676];
	mad.wide.u32 	%rd1677, %r4792, %r1314, %rd2909;
	shr.u64 	%rd2909, %rd1677, 32;
	add.s64 	%rd1678, %rd1, %rd1674;
	st.local.u32 	[%rd1678], %rd1677;
	add.s32 	%r7397, %r7397, 1;
	setp.ne.s32 	%p779, %r7397, 6;
	@%p779 bra 	$L__BB0_780;
	shr.u32 	%r4793, %r1313, 23;
	st.local.u32 	[%rd1+24], %rd2909;
	and.b32  	%r1317, %r4793, 31;
	and.b32  	%r4794, %r4793, 224;
	add.s32 	%r4795, %r4794, -128;
	shr.u32 	%r4796, %r4795, 5;
	mul.wide.u32 	%rd1679, %r4796, 4;
	sub.s64 	%rd300, %rd1, %rd1679;
	ld.local.u32 	%r7398, [%rd300+24];
	ld.local.u32 	%r7399, [%rd300+20];
	setp.eq.s32 	%p780, %r1317, 0;
	@%p780 bra 	$L__BB0_783;
	shf.l.wrap.b32 	%r7398, %r7399, %r7398, %r1317;
	ld.local.u32 	%r4797, [%rd300+16];
	shf.l.wrap.b32 	%r7399, %r4797, %r7399, %r1317;
$L__BB0_783:
	shr.u32 	%r4798, %r7398, 30;
	shf.l.wrap.b32 	%r4799, %r7399, %r7398, 2;
	shl.b32 	%r4800, %r7399, 2;
	shr.u32 	%r4801, %r4799, 31;
	add.s32 	%r4802, %r4801, %r4798;
	neg.s32 	%r4803, %r4802;
	setp.lt.s32 	%p781, %r1313, 0;
	selp.b32 	%r7400, %r4803, %r4802, %p781;
	xor.b32  	%r4804, %r4799, %r1313;
	shr.s32 	%r4805, %r4799, 31;
	xor.b32  	%r4806, %r4805, %r4799;
	xor.b32  	%r4807, %r4805, %r4800;
	cvt.u64.u32 	%rd1680, %r4806;
	shl.b64 	%rd1681, %rd1680, 32;
	cvt.u64.u32 	%rd1682, %r4807;
	or.b64  	%rd1683, %rd1681, %rd1682;
	cvt.rn.f64.s64 	%fd195, %rd1683;
	mul.f64 	%fd196, %fd195, 0d3BF921FB54442D19;
	cvt.rn.f32.f64 	%f2702, %fd196;
	neg.f32 	%f2703, %f2702;
	setp.lt.s32 	%p782, %r4804, 0;
	selp.f32 	%f4601, %f2703, %f2702, %p782;
	bra.uni 	$L__BB0_785;
$L__BB0_784:
	mov.f32 	%f2704, 0f00000000;
	mul.rn.f32 	%f4601, %f482, %f2704;
	mov.b32 	%r7400, 0;
$L__BB0_785:
	add.s32 	%r4809, %r7400, 1;
	mul.rn.f32 	%f2705, %f4601, %f4601;
	and.b32  	%r4810, %r7400, 1;
	setp.eq.b32 	%p783, %r4810, 1;
	selp.f32 	%f2706, %f4601, 0f3F800000, %p783;
	fma.rn.f32 	%f2707, %f2705, %f2706, 0f00000000;
	fma.rn.f32 	%f2708, %f2705, 0f37CBAC00, 0fBAB607ED;
	selp.f32 	%f2709, 0fB94D4153, %f2708, %p783;
	selp.f32 	%f2710, 0f3C0885E4, 0f3D2AAABB, %p783;
	fma.rn.f32 	%f2711, %f2709, %f2705, %f2710;
	selp.f32 	%f2712, 0fBE2AAAA8, 0fBEFFFFFF, %p783;
	fma.rn.f32 	%f2713, %f2711, %f2705, %f2712;
	fma.rn.f32 	%f2714, %f2713, %f2707, %f2706;
	and.b32  	%r4811, %r4809, 2;
	setp.eq.s32 	%p784, %r4811, 0;
	mov.f32 	%f2715, 0f00000000;
	sub.f32 	%f2716, %f2715, %f2714;
	selp.f32 	%f2717, %f2714, %f2716, %p784;
	fma.rn.f32 	%f492, %f488, %f2717, %f482;
	mul.f32 	%f2718, %f492, 0f3F22F983;
	cvt.rni.s32.f32 	%r7408, %f2718;
	cvt.rn.f32.s32 	%f2719, %r7408;
	fma.rn.f32 	%f2720, %f2719, 0fBFC90FDA, %f492;
	fma.rn.f32 	%f2721, %f2719, 0fB3A22168, %f2720;
	fma.rn.f32 	%f4603, %f2719, 0fA7C234C5, %f2721;
	abs.f32 	%f494, %f492;
	setp.ltu.f32 	%p785, %f494, 0f47CE4780;
	mov.u32 	%r7404, %r7408;
	mov.f32 	%f4602, %f4603;
	@%p785 bra 	$L__BB0_793;
	setp.eq.f32 	%p786, %f494, 0f7F800000;
	@%p786 bra 	$L__BB0_792;
	mov.b32 	%r1327, %f492;
	shl.b32 	%r4813, %r1327, 8;
	or.b32  	%r1328, %r4813, -2147483648;
	mov.b64 	%rd2910, 0;
	mov.b32 	%r7401, 0;
$L__BB0_788:
	.pragma "nounroll";
	mul.wide.u32 	%rd1685, %r7401, 4;
	mov.u64 	%rd1686, __cudart_i2opi_f;
	add.s64 	%rd1687, %rd1686, %rd1685;
	ld.global.nc.u32 	%r4814, [%rd1687];
	mad.wide.u32 	%rd1688, %r4814, %r1328, %rd2910;
	shr.u64 	%rd2910, %rd1688, 32;
	add.s64 	%rd1689, %rd2, %rd1685;
	st.local.u32 	[%rd1689], %rd1688;
	add.s32 	%r7401, %r7401, 1;
	setp.ne.s32 	%p787, %r7401, 6;
	@%p787 bra 	$L__BB0_788;
	shr.u32 	%r4815, %r1327, 23;
	st.local.u32 	[%rd2+24], %rd2910;
	and.b32  	%r1331, %r4815, 31;
	and.b32  	%r4816, %r4815, 224;
	add.s32 	%r4817, %r4816, -128;
	shr.u32 	%r4818, %r4817, 5;
	mul.wide.u32 	%rd1690, %r4818, 4;
	sub.s64 	%rd303, %rd2, %rd1690;
	ld.local.u32 	%r7402, [%rd303+24];
	ld.local.u32 	%r7403, [%rd303+20];
	setp.eq.s32 	%p788, %r1331, 0;
	@%p788 bra 	$L__BB0_791;
	shf.l.wrap.b32 	%r7402, %r7403, %r7402, %r1331;
	ld.local.u32 	%r4819, [%rd303+16];
	shf.l.wrap.b32 	%r7403, %r4819, %r7403, %r1331;
$L__BB0_791:
	shr.u32 	%r4820, %r7402, 30;
	shf.l.wrap.b32 	%r4821, %r7403, %r7402, 2;
	shl.b32 	%r4822, %r7403, 2;
	shr.u32 	%r4823, %r4821, 31;
	add.s32 	%r4824, %r4823, %r4820;
	neg.s32 	%r4825, %r4824;
	setp.lt.s32 	%p789, %r1327, 0;
	selp.b32 	%r7404, %r4825, %r4824, %p789;
	xor.b32  	%r4826, %r4821, %r1327;
	shr.s32 	%r4827, %r4821, 31;
	xor.b32  	%r4828, %r4827, %r4821;
	xor.b32  	%r4829, %r4827, %r4822;
	cvt.u64.u32 	%rd1691, %r4828;
	shl.b64 	%rd1692, %rd1691, 32;
	cvt.u64.u32 	%rd1693, %r4829;
	or.b64  	%rd1694, %rd1692, %rd1693;
	cvt.rn.f64.s64 	%fd197, %rd1694;
	mul.f64 	%fd198, %fd197, 0d3BF921FB54442D19;
	cvt.rn.f32.f64 	%f2722, %fd198;
	neg.f32 	%f2723, %f2722;
	setp.lt.s32 	%p790, %r4826, 0;
	selp.f32 	%f4602, %f2723, %f2722, %p790;
	bra.uni 	$L__BB0_793;
$L__BB0_792:
	mov.f32 	%f2724, 0f00000000;
	mul.rn.f32 	%f4602, %f492, %f2724;
	mov.b32 	%r7404, 0;
$L__BB0_793:
	setp.ltu.f32 	%p791, %f494, 0f47CE4780;
	mul.rn.f32 	%f2725, %f4602, %f4602;
	and.b32  	%r4831, %r7404, 1;
	setp.eq.b32 	%p792, %r4831, 1;
	selp.f32 	%f2726, 0f3F800000, %f4602, %p792;
	fma.rn.f32 	%f2727, %f2725, %f2726, 0f00000000;
	fma.rn.f32 	%f2728, %f2725, 0f37CBAC00, 0fBAB607ED;
	selp.f32 	%f2729, %f2728, 0fB94D4153, %p792;
	selp.f32 	%f2730, 0f3D2AAABB, 0f3C0885E4, %p792;
	fma.rn.f32 	%f2731, %f2729, %f2725, %f2730;
	selp.f32 	%f2732, 0fBEFFFFFF, 0fBE2AAAA8, %p792;
	fma.rn.f32 	%f2733, %f2731, %f2725, %f2732;
	fma.rn.f32 	%f2734, %f2733, %f2727, %f2726;
	and.b32  	%r4832, %r7404, 2;
	setp.eq.s32 	%p793, %r4832, 0;
	mov.f32 	%f2735, 0f00000000;
	sub.f32 	%f2736, %f2735, %f2734;
	selp.f32 	%f498, %f2734, %f2736, %p793;
	@%p791 bra 	$L__BB0_801;
	setp.eq.f32 	%p794, %f494, 0f7F800000;
	@%p794 bra 	$L__BB0_800;
	mov.b32 	%r1340, %f492;
	shl.b32 	%r4834, %r1340, 8;
	or.b32  	%r1341, %r4834, -2147483648;
	mov.b64 	%rd2911, 0;
	mov.b32 	%r7405, 0;
$L__BB0_796:
	.pragma "nounroll";
	mul.wide.u32 	%rd1696, %r7405, 4;
	mov.u64 	%rd1697, __cudart_i2opi_f;
	add.s64 	%rd1698, %rd1697, %rd1696;
	ld.global.nc.u32 	%r4835, [%rd1698];
	mad.wide.u32 	%rd1699, %r4835, %r1341, %rd2911;
	shr.u64 	%rd2911, %rd1699, 32;
	add.s64 	%rd1700, %rd1, %rd1696;
	st.local.u32 	[%rd1700], %rd1699;
	add.s32 	%r7405, %r7405, 1;
	setp.ne.s32 	%p795, %r7405, 6;
	@%p795 bra 	$L__BB0_796;
	shr.u32 	%r4836, %r1340, 23;
	st.local.u32 	[%rd1+24], %rd2911;
	and.b32  	%r1344, %r4836, 31;
	and.b32  	%r4837, %r4836, 224;
	add.s32 	%r4838, %r4837, -128;
	shr.u32 	%r4839, %r4838, 5;
	mul.wide.u32 	%rd1701, %r4839, 4;
	sub.s64 	%rd306, %rd1, %rd1701;
	ld.local.u32 	%r7406, [%rd306+24];
	ld.local.u32 	%r7407, [%rd306+20];
	setp.eq.s32 	%p796, %r1344, 0;
	@%p796 bra 	$L__BB0_799;
	shf.l.wrap.b32 	%r7406, %r7407, %r7406, %r1344;
	ld.local.u32 	%r4840, [%rd306+16];
	shf.l.wrap.b32 	%r7407, %r4840, %r7407, %r1344;
$L__BB0_799:
	shr.u32 	%r4841, %r7406, 30;
	shf.l.wrap.b32 	%r4842, %r7407, %r7406, 2;
	shl.b32 	%r4843, %r7407, 2;
	shr.u32 	%r4844, %r4842, 31;
	add.s32 	%r4845, %r4844, %r4841;
	neg.s32 	%r4846, %r4845;
	setp.lt.s32 	%p797, %r1340, 0;
	selp.b32 	%r7408, %r4846, %r4845, %p797;
	xor.b32  	%r4847, %r4842, %r1340;
	shr.s32 	%r4848, %r4842, 31;
	xor.b32  	%r4849, %r4848, %r4842;
	xor.b32  	%r4850, %r4848, %r4843;
	cvt.u64.u32 	%rd1702, %r4849;
	shl.b64 	%rd1703, %rd1702, 32;
	cvt.u64.u32 	%rd1704, %r4850;
	or.b64  	%rd1705, %rd1703, %rd1704;
	cvt.rn.f64.s64 	%fd199, %rd1705;
	mul.f64 	%fd200, %fd199, 0d3BF921FB54442D19;
	cvt.rn.f32.f64 	%f2737, %fd200;
	neg.f32 	%f2738, %f2737;
	setp.lt.s32 	%p798, %r4847, 0;
	selp.f32 	%f4603, %f2738, %f2737, %p798;
	bra.uni 	$L__BB0_801;
$L__BB0_800:
	mov.f32 	%f2739, 0f00000000;
	mul.rn.f32 	%f4603, %f492, %f2739;
	mov.b32 	%r7408, 0;
$L__BB0_801:
	add.s32 	%r4852, %r7408, 1;
	mul.rn.f32 	%f2740, %f4603, %f4603;
	and.b32  	%r4853, %r7408, 1;
	setp.eq.b32 	%p799, %r4853, 1;
	selp.f32 	%f2741, %f4603, 0f3F800000, %p799;
	fma.rn.f32 	%f2742, %f2740, %f2741, 0f00000000;
	fma.rn.f32 	%f2743, %f2740, 0f37CBAC00, 0fBAB607ED;
	selp.f32 	%f2744, 0fB94D4153, %f2743, %p799;
	selp.f32 	%f2745, 0f3C0885E4, 0f3D2AAABB, %p799;
	fma.rn.f32 	%f2746, %f2744, %f2740, %f2745;
	selp.f32 	%f2747, 0fBE2AAAA8, 0fBEFFFFFF, %p799;
	fma.rn.f32 	%f2748, %f2746, %f2740, %f2747;
	fma.rn.f32 	%f2749, %f2748, %f2742, %f2741;
	and.b32  	%r4854, %r4852, 2;
	setp.eq.s32 	%p800, %r4854, 0;
	mov.f32 	%f2750, 0f00000000;
	sub.f32 	%f2751, %f2750, %f2749;
	selp.f32 	%f2752, %f2749, %f2751, %p800;
	fma.rn.f32 	%f502, %f498, %f2752, %f492;
	mul.f32 	%f2753, %f502, 0f3F22F983;
	cvt.rni.s32.f32 	%r7416, %f2753;
	cvt.rn.f32.s32 	%f2754, %r7416;
	fma.rn.f32 	%f2755, %f2754, 0fBFC90FDA, %f502;
	fma.rn.f32 	%f2756, %f2754, 0fB3A22168, %f2755;
	fma.rn.f32 	%f4605, %f2754, 0fA7C234C5, %f2756;
	abs.f32 	%f504, %f502;
	setp.ltu.f32 	%p801, %f504, 0f47CE4780;
	mov.u32 	%r7412, %r7416;
	mov.f32 	%f4604, %f4605;
	@%p801 bra 	$L__BB0_809;
	setp.eq.f32 	%p802, %f504, 0f7F800000;
	@%p802 bra 	$L__BB0_808;
	mov.b32 	%r1354, %f502;
	shl.b32 	%r4856, %r1354, 8;
	or.b32  	%r1355, %r4856, -2147483648;
	mov.b64 	%rd2912, 0;
	mov.b32 	%r7409, 0;
$L__BB0_804:
	.pragma "nounroll";
	mul.wide.u32 	%rd1707, %r7409, 4;
	mov.u64 	%rd1708, __cudart_i2opi_f;
	add.s64 	%rd1709, %rd1708, %rd1707;
	ld.global.nc.u32 	%r4857, [%rd1709];
	mad.wide.u32 	%rd1710, %r4857, %r1355, %rd2912;
	shr.u64 	%rd2912, %rd1710, 32;
	add.s64 	%rd1711, %rd2, %rd1707;
	st.local.u32 	[%rd1711], %rd1710;
	add.s32 	%r7409, %r7409, 1;
	setp.ne.s32 	%p803, %r7409, 6;
	@%p803 bra 	$L__BB0_804;
	shr.u32 	%r4858, %r1354, 23;
	st.local.u32 	[%rd2+24], %rd2912;
	and.b32  	%r1358, %r4858, 31;
	and.b32  	%r4859, %r4858, 224;
	add.s32 	%r4860, %r4859, -128;
	shr.u32 	%r4861, %r4860, 5;
	mul.wide.u32 	%rd1712, %r4861, 4;
	sub.s64 	%rd309, %rd2, %rd1712;
	ld.local.u32 	%r7410, [%rd309+24];
	ld.local.u32 	%r7411, [%rd309+20];
	setp.eq.s32 	%p804, %r1358, 0;
	@%p804 bra 	$L__BB0_807;
	shf.l.wrap.b32 	%r7410, %r7411, %r7410, %r1358;
	ld.local.u32 	%r4862, [%rd309+16];
	shf.l.wrap.b32 	%r7411, %r4862, %r7411, %r1358;
$L__BB0_807:
	shr.u32 	%r4863, %r7410, 30;
	shf.l.wrap.b32 	%r4864, %r7411, %r7410, 2;
	shl.b32 	%r4865, %r7411, 2;
	shr.u32 	%r4866, %r4864, 31;
	add.s32 	%r4867, %r4866, %r4863;
	neg.s32 	%r4868, %r4867;
	setp.lt.s32 	%p805, %r1354, 0;
	selp.b32 	%r7412, %r4868, %r4867, %p805;
	xor.b32  	%r4869, %r4864, %r1354;
	shr.s32 	%r4870, %r4864, 31;
	xor.b32  	%r4871, %r4870, %r4864;
	xor.b32  	%r4872, %r4870, %r4865;
	cvt.u64.u32 	%rd1713, %r4871;
	shl.b64 	%rd1714, %rd1713, 32;
	cvt.u64.u32 	%rd1715, %r4872;
	or.b64  	%rd1716, %rd1714, %rd1715;
	cvt.rn.f64.s64 	%fd201, %rd1716;
	mul.f64 	%fd202, %fd201, 0d3BF921FB54442D19;
	cvt.rn.f32.f64 	%f2757, %fd202;
	neg.f32 	%f2758, %f2757;
	setp.lt.s32 	%p806, %r4869, 0;
	selp.f32 	%f4604, %f2758, %f2757, %p806;
	bra.uni 	$L__BB0_809;
$L__BB0_808:
	mov.f32 	%f2759, 0f00000000;
	mul.rn.f32 	%f4604, %f502, %f2759;
	mov.b32 	%r7412, 0;
$L__BB0_809:
	setp.ltu.f32 	%p807, %f504, 0f47CE4780;
	mul.rn.f32 	%f2760, %f4604, %f4604;
	and.b32  	%r4874, %r7412, 1;
	setp.eq.b32 	%p808, %r4874, 1;
	selp.f32 	%f2761, 0f3F800000, %f4604, %p808;
	fma.rn.f32 	%f2762, %f2760, %f2761, 0f00000000;
	fma.rn.f32 	%f2763, %f2760, 0f37CBAC00, 0fBAB607ED;
	selp.f32 	%f2764, %f2763, 0fB94D4153, %p808;
	selp.f32 	%f2765, 0f3D2AAABB, 0f3C0885E4, %p808;
	fma.rn.f32 	%f2766, %f2764, %f2760, %f2765;
	selp.f32 	%f2767, 0fBEFFFFFF, 0fBE2AAAA8, %p808;
	fma.rn.f32 	%f2768, %f2766, %f2760, %f2767;
	fma.rn.f32 	%f2769, %f2768, %f2762, %f2761;
	and.b32  	%r4875, %r7412, 2;
	setp.eq.s32 	%p809, %r4875, 0;
	mov.f32 	%f2770, 0f00000000;
	sub.f32 	%f2771, %f2770, %f2769;
	selp.f32 	%f508, %f2769, %f2771, %p809;
	@%p807 bra 	$L__BB0_817;
	setp.eq.f32 	%p810, %f504, 0f7F800000;
	@%p810 bra 	$L__BB0_816;
	mov.b32 	%r1367, %f502;
	shl.b32 	%r4877, %r1367, 8;
	or.b32  	%r1368, %r4877, -2147483648;
	mov.b64 	%rd2913, 0;
	mov.b32 	%r7413, 0;
$L__BB0_812:
	.pragma "nounroll";
	mul.wide.u32 	%rd1718, %r7413, 4;
	mov.u64 	%rd1719, __cudart_i2opi_f;
	add.s64 	%rd1720, %rd1719, %rd1718;
	ld.global.nc.u32 	%r4878, [%rd1720];
	mad.wide.u32 	%rd1721, %r4878, %r1368, %rd2913;
	shr.u64 	%rd2913, %rd1721, 32;
	add.s64 	%rd1722, %rd1, %rd1718;
	st.local.u32 	[%rd1722], %rd1721;
	add.s32 	%r7413, %r7413, 1;
	setp.ne.s32 	%p811, %r7413, 6;
	@%p811 bra 	$L__BB0_812;
	shr.u32 	%r4879, %r1367, 23;
	st.local.u32 	[%rd1+24], %rd2913;
	and.b32  	%r1371, %r4879, 31;
	and.b32  	%r4880, %r4879, 224;
	add.s32 	%r4881, %r4880, -128;
	shr.u32 	%r4882, %r4881, 5;
	mul.wide.u32 	%rd1723, %r4882, 4;
	sub.s64 	%rd312, %rd1, %rd1723;
	ld.local.u32 	%r7414, [%rd312+24];
	ld.local.u32 	%r7415, [%rd312+20];
	setp.eq.s32 	%p812, %r1371, 0;
	@%p812 bra 	$L__BB0_815;
	shf.l.wrap.b32 	%r7414, %r7415, %r7414, %r1371;
	ld.local.u32 	%r4883, [%rd312+16];
	shf.l.wrap.b32 	%r7415, %r4883, %r7415, %r1371;
$L__BB0_815:
	shr.u32 	%r4884, %r7414, 30;
	shf.l.wrap.b32 	%r4885, %r7415, %r7414, 2;
	shl.b32 	%r4886, %r7415, 2;
	shr.u32 	%r4887, %r4885, 31;
	add.s32 	%r4888, %r4887, %r4884;
	neg.s32 	%r4889, %r4888;
	setp.lt.s32 	%p813, %r1367, 0;
	selp.b32 	%r7416, %r4889, %r4888, %p813;
	xor.b32  	%r4890, %r4885, %r1367;
	shr.s32 	%r4891, %r4885, 31;
	xor.b32  	%r4892, %r4891, %r4885;
	xor.b32  	%r4893, %r4891, %r4886;
	cvt.u64.u32 	%rd1724, %r4892;
	shl.b64 	%rd1725, %rd1724, 32;
	cvt.u64.u32 	%rd1726, %r4893;
	or.b64  	%rd1727, %rd1725, %rd1726;
	cvt.rn.f64.s64 	%fd203, %rd1727;
	mul.f64 	%fd204, %fd203, 0d3BF921FB54442D19;
	cvt.rn.f32.f64 	%f2772, %fd204;
	neg.f32 	%f2773, %f2772;
	setp.lt.s32 	%p814, %r4890, 0;
	selp.f32 	%f4605, %f2773, %f2772, %p814;
	bra.uni 	$L__BB0_817;
$L__BB0_816:
	mov.f32 	%f2774, 0f00000000;
	mul.rn.f32 	%f4605, %f502, %f2774;
	mov.b32 	%r7416, 0;
$L__BB0_817:
	add.s32 	%r4895, %r7416, 1;
	mul.rn.f32 	%f2775, %f4605, %f4605;
	and.b32  	%r4896, %r7416, 1;
	setp.eq.b32 	%p815, %r4896, 1;
	selp.f32 	%f2776, %f4605, 0f3F800000, %p815;
	fma.rn.f32 	%f2777, %f2775, %f2776, 0f00000000;
	fma.rn.f32 	%f2778, %f2775, 0f37CBAC00, 0fBAB607ED;
	selp.f32 	%f2779, 0fB94D4153, %f2778, %p815;
	selp.f32 	%f2780, 0f3C0885E4, 0f3D2AAABB, %p815;
	fma.rn.f32 	%f2781, %f2779, %f2775, %f2780;
	selp.f32 	%f2782, 0fBE2AAAA8, 0fBEFFFFFF, %p815;
	fma.rn.f32 	%f2783, %f2781, %f2775, %f2782;
	fma.rn.f32 	%f2784, %f2783, %f2777, %f2776;
	and.b32  	%r4897, %r4895, 2;
	setp.eq.s32 	%p816, %r4897, 0;
	mov.f32 	%f2785, 0f00000000;
	sub.f32 	%f2786, %f2785, %f2784;
	selp.f32 	%f2787, %f2784, %f2786, %p816;
	fma.rn.f32 	%f512, %f508, %f2787, %f502;
	mul.f32 	%f2788, %f512, 0f3F22F983;
	cvt.rni.s32.f32 	%r7424, %f2788;
	cvt.rn.f32.s32 	%f2789, %r7424;
	fma.rn.f32 	%f2790, %f2789, 0fBFC90FDA, %f512;
	fma.rn.f32 	%f2791, %f2789, 0fB3A22168, %f2790;
	fma.rn.f32 	%f4607, %f2789, 0fA7C234C5, %f2791;
	abs.f32 	%f514, %f512;
	setp.ltu.f32 	%p817, %f514, 0f47CE4780;
	mov.u32 	%r7420, %r7424;
	mov.f32 	%f4606, %f4607;
	@%p817 bra 	$L__BB0_825;
	setp.eq.f32 	%p818, %f514, 0f7F800000;
	@%p818 bra 	$L__BB0_824;
	mov.b32 	%r1381, %f512;
	shl.b32 	%r4899, %r1381, 8;
	or.b32  	%r1382, %r4899, -2147483648;
	mov.b64 	%rd2914, 0;
	mov.b32 	%r7417, 0;
$L__BB0_820:
	.pragma "nounroll";
	mul.wide.u32 	%rd1729, %r7417, 4;
	mov.u64 	%rd1730, __cudart_i2opi_f;
	add.s64 	%rd1731, %rd1730, %rd1729;
	ld.global.nc.u32 	%r4900, [%rd1731];
	mad.wide.u32 	%rd1732, %r4900, %r1382, %rd2914;
	shr.u64 	%rd2914, %rd1732, 32;
	add.s64 	%rd1733, %rd2, %rd1729;
	st.local.u32 	[%rd1733], %rd1732;
	add.s32 	%r7417, %r7417, 1;
	setp.ne.s32 	%p819, %r7417, 6;
	@%p819 bra 	$L__BB0_820;
	shr.u32 	%r4901, %r1381, 23;
	st.local.u32 	[%rd2+24], %rd2914;
	and.b32  	%r1385, %r4901, 31;
	and.b32  	%r4902, %r4901, 224;
	add.s32 	%r4903, %r4902, -128;
	shr.u32 	%r4904, %r4903, 5;
	mul.wide.u32 	%rd1734, %r4904, 4;
	sub.s64 	%rd315, %rd2, %rd1734;
	ld.local.u32 	%r7418, [%rd315+24];
	ld.local.u32 	%r7419, [%rd315+20];
	setp.eq.s32 	%p820, %r1385, 0;
	@%p820 bra 	$L__BB0_823;
	shf.l.wrap.b32 	%r7418, %r7419, %r7418, %r1385;
	ld.local.u32 	%r4905, [%rd315+16];
	shf.l.wrap.b32 	%r7419, %r4905, %r7419, %r1385;
$L__BB0_823:
	shr.u32 	%r4906, %r7418, 30;
	shf.l.wrap.b32 	%r4907, %r7419, %r7418, 2;
	shl.b32 	%r4908, %r7419, 2;
	shr.u32 	%r4909, %r4907, 31;
	add.s32 	%r4910, %r4909, %r4906;
	neg.s32 	%r4911, %r4910;
	setp.lt.s32 	%p821, %r1381, 0;
	selp.b32 	%r7420, %r4911, %r4910, %p821;
	xor.b32  	%r4912, %r4907, %r1381;
	shr.s32 	%r4913, %r4907, 31;
	xor.b32  	%r4914, %r4913, %r4907;
	xor.b32  	%r4915, %r4913, %r4908;
	cvt.u64.u32 	%rd1735, %r4914;
	shl.b64 	%rd1736, %rd1735, 32;
	cvt.u64.u32 	%rd1737, %r4915;
	or.b64  	%rd1738, %rd1736, %rd1737;
	cvt.rn.f64.s64 	%fd205, %rd1738;
	mul.f64 	%fd206, %fd205, 0d3BF921FB54442D19;
	cvt.rn.f32.f64 	%f2792, %fd206;
	neg.f32 	%f2793, %f2792;
	setp.lt.s32 	%p822, %r4912, 0;
	selp.f32 	%f4606, %f2793, %f2792, %p822;
	bra.uni 	$L__BB0_825;
$L__BB0_824:
	mov.f32 	%f2794, 0f00000000;
	mul.rn.f32 	%f4606, %f512, %f2794;
	mov.b32 	%r7420, 0;
$L__BB0_825:
	setp.ltu.f32 	%p823, %f514, 0f47CE4780;
	mul.rn.f32 	%f2795, %f4606, %f4606;
	and.b32  	%r4917, %r7420, 1;
	setp.eq.b32 	%p824, %r4917, 1;
	selp.f32 	%f2796, 0f3F800000, %f4606, %p824;
	fma.rn.f32 	%f2797, %f2795, %f2796, 0f00000000;
	fma.rn.f32 	%f2798, %f2795, 0f37CBAC00, 0fBAB607ED;
	selp.f32 	%f2799, %f2798, 0fB94D4153, %p824;
	selp.f32 	%f2800, 0f3D2AAABB, 0f3C0885E4, %p824;
	fma.rn.f32 	%f2801, %f2799, %f2795, %f2800;
	selp.f32 	%f2802, 0fBEFFFFFF, 0fBE2AAAA8, %p824;
	fma.rn.f32 	%f2803, %f2801, %f2795, %f2802;
	fma.rn.f32 	%f2804, %f2803, %f2797, %f2796;
	and.b32  	%r4918, %r7420, 2;
	setp.eq.s32 	%p825, %r4918, 0;
	mov.f32 	%f2805, 0f00000000;
	sub.f32 	%f2806, %f2805, %f2804;
	selp.f32 	%f518, %f2804, %f2806, %p825;
	@%p823 bra 	$L__BB0_833;
	setp.eq.f32 	%p826, %f514, 0f7F800000;
	@%p826 bra 	$L__BB0_832;
	mov.b32 	%r1394, %f512;
	shl.b32 	%r4920, %r1394, 8;
	or.b32  	%r1395, %r4920, -2147483648;
	mov.b64 	%rd2915, 0;
	mov.b32 	%r7421, 0;
$L__BB0_828:
	.pragma "nounroll";
	mul.wide.u32 	%rd1740, %r7421, 4;
	mov.u64 	%rd1741, __cudart_i2opi_f;
	add.s64 	%rd1742, %rd1741, %rd1740;
	ld.global.nc.u32 	%r4921, [%rd1742];
	mad.wide.u32 	%rd1743, %r4921, %r1395, %rd2915;
	shr.u64 	%rd2915, %rd1743, 32;
	add.s64 	%rd1744, %rd1, %rd1740;
	st.local.u32 	[%rd1744], %rd1743;
	add.s32 	%r7421, %r7421, 1;
	setp.ne.s32 	%p827, %r7421, 6;
	@%p827 bra 	$L__BB0_828;
	shr.u32 	%r4922, %r1394, 23;
	st.local.u32 	[%rd1+24], %rd2915;
	and.b32  	%r1398, %r4922, 31;
	and.b32  	%r4923, %r4922, 224;
	add.s32 	%r4924, %r4923, -128;
	shr.u32 	%r4925, %r4924, 5;
	mul.wide.u32 	%rd1745, %r4925, 4;
	sub.s64 	%rd318, %rd1, %rd1745;
	ld.local.u32 	%r7422, [%rd318+24];
	ld.local.u32 	%r7423, [%rd318+20];
	setp.eq.s32 	%p828, %r1398, 0;
	@%p828 bra 	$L__BB0_831;
	shf.l.wrap.b32 	%r7422, %r7423, %r7422, %r1398;
	ld.local.u32 	%r4926, [%rd318+16];
	shf.l.wrap.b32 	%r7423, %r4926, %r7423, %r1398;
$L__BB0_831:
	shr.u32 	%r4927, %r7422, 30;
	shf.l.wrap.b32 	%r4928, %r7423, %r7422, 2;
	shl.b32 	%r4929, %r7423, 2;
	shr.u32 	%r4930, %r4928, 31;
	add.s32 	%r4931, %r4930, %r4927;
	neg.s32 	%r4932, %r4931;
	setp.lt.s32 	%p829, %r1394, 0;
	selp.b32 	%r7424, %r4932, %r4931, %p829;
	xor.b32  	%r4933, %r4928, %r1394;
	shr.s32 	%r4934, %r4928, 31;
	xor.b32  	%r4935, %r4934, %r4928;
	xor.b32  	%r4936, %r4934, %r4929;
	cvt.u64.u32 	%rd1746, %r4935;
	shl.b64 	%rd1747, %rd1746, 32;
	cvt.u64.u32 	%rd1748, %r4936;
	or.b64  	%rd1749, %rd1747, %rd1748;
	cvt.rn.f64.s64 	%fd207, %rd1749;
	mul.f64 	%fd208, %fd207, 0d3BF921FB54442D19;
	cvt.rn.f32.f64 	%f2807, %fd208;
	neg.f32 	%f2808, %f2807;
	setp.lt.s32 	%p830, %r4933, 0;
	selp.f32 	%f4607, %f2808, %f2807, %p830;
	bra.uni 	$L__BB0_833;
$L__BB0_832:
	mov.f32 	%f2809, 0f00000000;
	mul.rn.f32 	%f4607, %f512, %f2809;
	mov.b32 	%r7424, 0;
$L__BB0_833:
	add.s32 	%r4938, %r7424, 1;
	mul.rn.f32 	%f2810, %f4607, %f4607;
	and.b32  	%r4939, %r7424, 1;
	setp.eq.b32 	%p831, %r4939, 1;
	selp.f32 	%f2811, %f4607, 0f3F800000, %p831;
	fma.rn.f32 	%f2812, %f2810, %f2811, 0f00000000;
	fma.rn.f32 	%f2813, %f2810, 0f37CBAC00, 0fBAB607ED;
	selp.f32 	%f2814, 0fB94D4153, %f2813, %p831;
	selp.f32 	%f2815, 0f3C0885E4, 0f3D2AAABB, %p831;
	fma.rn.f32 	%f2816, %f2814, %f2810, %f2815;
	selp.f32 	%f2817, 0fBE2AAAA8, 0fBEFFFFFF, %p831;
	fma.rn.f32 	%f2818, %f2816, %f2810, %f2817;
	fma.rn.f32 	%f2819, %f2818, %f2812, %f2811;
	and.b32  	%r4940, %r4938, 2;
	setp.eq.s32 	%p832, %r4940, 0;
	mov.f32 	%f2820, 0f00000000;
	sub.f32 	%f2821, %f2820, %f2819;
	selp.f32 	%f2822, %f2819, %f2821, %p832;
	fma.rn.f32 	%f522, %f518, %f2822, %f512;
	mul.f32 	%f2823, %f522, 0f3F22F983;
	cvt.rni.s32.f32 	%r7432, %f2823;
	cvt.rn.f32.s32 	%f2824, %r7432;
	fma.rn.f32 	%f2825, %f2824, 0fBFC90FDA, %f522;
	fma.rn.f32 	%f2826, %f2824, 0fB3A22168, %f2825;
	fma.rn.f32 	%f4609, %f2824, 0fA7C234C5, %f2826;
	abs.f32 	%f524, %f522;
	setp.ltu.f32 	%p833, %f524, 0f47CE4780;
	mov.u32 	%r7428, %r7432;
	mov.f32 	%f4608, %f4609;
	@%p833 bra 	$L__BB0_841;
	setp.eq.f32 	%p834, %f524, 0f7F800000;
	@%p834 bra 	$L__BB0_840;
	mov.b32 	%r1408, %f522;
	shl.b32 	%r4942, %r1408, 8;
	or.b32  	%r1409, %r4942, -2147483648;
	mov.b64 	%rd2916, 0;
	mov.b32 	%r7425, 0;
$L__BB0_836:
	.pragma "nounroll";
	mul.wide.u32 	%rd1751, %r7425, 4;
	mov.u64 	%rd1752, __cudart_i2opi_f;
	add.s64 	%rd1753, %rd1752, %rd1751;
	ld.global.nc.u32 	%r4943, [%rd1753];
	mad.wide.u32 	%rd1754, %r4943, %r1409, %rd2916;
	shr.u64 	%rd2916, %rd1754, 32;
	add.s64 	%rd1755, %rd2, %rd1751;
	st.local.u32 	[%rd1755], %rd1754;
	add.s32 	%r7425, %r7425, 1;
	setp.ne.s32 	%p835, %r7425, 6;
	@%p835 bra 	$L__BB0_836;
	shr.u32 	%r4944, %r1408, 23;
	st.local.u32 	[%rd2+24], %rd2916;
	and.b32  	%r1412, %r4944, 31;
	and.b32  	%r4945, %r4944, 224;
	add.s32 	%r4946, %r4945, -128;
	shr.u32 	%r4947, %r4946, 5;
	mul.wide.u32 	%rd1756, %r4947, 4;
	sub.s64 	%rd321, %rd2, %rd1756;
	ld.local.u32 	%r7426, [%rd321+24];
	ld.local.u32 	%r7427, [%rd321+20];
	setp.eq.s32 	%p836, %r1412, 0;
	@%p836 bra 	$L__BB0_839;
	shf.l.wrap.b32 	%r7426, %r7427, %r7426, %r1412;
	ld.local.u32 	%r4948, [%rd321+16];
	shf.l.wrap.b32 	%r7427, %r4948, %r7427, %r1412;
$L__BB0_839:
	shr.u32 	%r4949, %r7426, 30;
	shf.l.wrap.b32 	%r4950, %r7427, %r7426, 2;
	shl.b32 	%r4951, %r7427, 2;
	shr.u32 	%r4952, %r4950, 31;
	add.s32 	%r4953, %r4952, %r4949;
	neg.s32 	%r4954, %r4953;
	setp.lt.s32 	%p837, %r1408, 0;
	selp.b32 	%r7428, %r4954, %r4953, %p837;
	xor.b32  	%r4955, %r4950, %r1408;
	shr.s32 	%r4956, %r4950, 31;
	xor.b32  	%r4957, %r4956, %r4950;
	xor.b32  	%r4958, %r4956, %r4951;
	cvt.u64.u32 	%rd1757, %r4957;
	shl.b64 	%rd1758, %rd1757, 32;
	cvt.u64.u32 	%rd1759, %r4958;
	or.b64  	%rd1760, %rd1758, %rd1759;
	cvt.rn.f64.s64 	%fd209, %rd1760;
	mul.f64 	%fd210, %fd209, 0d3BF921FB54442D19;
	cvt.rn.f32.f64 	%f2827, %fd210;
	neg.f32 	%f2828, %f2827;
	setp.lt.s32 	%p838, %r4955, 0;
	selp.f32 	%f4608, %f2828, %f2827, %p838;
	bra.uni 	$L__BB0_841;
$L__BB0_840:
	mov.f32 	%f2829, 0f00000000;
	mul.rn.f32 	%f4608, %f522, %f2829;
	mov.b32 	%r7428, 0;
$L__BB0_841:
	setp.ltu.f32 	%p839, %f524, 0f47CE4780;
	mul.rn.f32 	%f2830, %f4608, %f4608;
	and.b32  	%r4960, %r7428, 1;
	setp.eq.b32 	%p840, %r4960, 1;
	selp.f32 	%f2831, 0f3F800000, %f4608, %p840;
	fma.rn.f32 	%f2832, %f2830, %f2831, 0f00000000;
	fma.rn.f32 	%f2833, %f2830, 0f37CBAC00, 0fBAB607ED;
	selp.f32 	%f2834, %f2833, 0fB94D4153, %p840;
	selp.f32 	%f2835, 0f3D2AAABB, 0f3C0885E4, %p840;
	fma.rn.f32 	%f2836, %f2834, %f2830, %f2835;
	selp.f32 	%f2837, 0fBEFFFFFF, 0fBE2AAAA8, %p840;
	fma.rn.f32 	%f2838, %f2836, %f2830, %f2837;
	fma.rn.f32 	%f2839, %f2838, %f2832, %f2831;
	and.b32  	%r4961, %r7428, 2;
	setp.eq.s32 	%p841, %r4961, 0;
	mov.f32 	%f2840, 0f00000000;
	sub.f32 	%f2841, %f2840, %f2839;
	selp.f32 	%f528, %f2839, %f2841, %p841;
	@%p839 bra 	$L__BB0_849;
	setp.eq.f32 	%p842, %f524, 0f7F800000;
	@%p842 bra 	$L__BB0_848;
	mov.b32 	%r1421, %f522;
	shl.b32 	%r4963, %r1421, 8;
	or.b32  	%r1422, %r4963, -2147483648;
	mov.b64 	%rd2917, 0;
	mov.b32 	%r7429, 0;
$L__BB0_844:
	.pragma "nounroll";
	mul.wide.u32 	%rd1762, %r7429, 4;
	mov.u64 	%rd1763, __cudart_i2opi_f;
	add.s64 	%rd1764, %rd1763, %rd1762;
	ld.global.nc.u32 	%r4964, [%rd1764];
	mad.wide.u32 	%rd1765, %r4964, %r1422, %rd2917;
	shr.u64 	%rd2917, %rd1765, 32;
	add.s64 	%rd1766, %rd1, %rd1762;
	st.local.u32 	[%rd1766], %rd1765;
	add.s32 	%r7429, %r7429, 1;
	setp.ne.s32 	%p843, %r7429, 6;
	@%p843 bra 	$L__BB0_844;
	shr.u32 	%r4965, %r1421, 23;
	st.local.u32 	[%rd1+24], %rd2917;
	and.b32  	%r1425, %r4965, 31;
	and.b32  	%r4966, %r4965, 224;
	add.s32 	%r4967, %r4966, -128;
	shr.u32 	%r4968, %r4967, 5;
	mul.wide.u32 	%rd1767, %r4968, 4;
	sub.s64 	%rd324, %rd1, %rd1767;
	ld.local.u32 	%r7430, [%rd324+24];
	ld.local.u32 	%r7431, [%rd324+20];
	setp.eq.s32 	%p844, %r1425, 0;
	@%p844 bra 	$L__BB0_847;
	shf.l.wrap.b32 	%r7430, %r7431, %r7430, %r1425;
	ld.local.u32 	%r4969, [%rd324+16];
	shf.l.wrap.b32 	%r7431, %r4969, %r7431, %r1425;
$L__BB0_847:
	shr.u32 	%r4970, %r7430, 30;
	shf.l.wrap.b32 	%r4971, %r7431, %r7430, 2;
	shl.b32 	%r4972, %r7431, 2;
	shr.u32 	%r4973, %r4971, 31;
	add.s32 	%r4974, %r4973, %r4970;
	neg.s32 	%r4975, %r4974;
	setp.lt.s32 	%p845, %r1421, 0;
	selp.b32 	%r7432, %r4975, %r4974, %p845;
	xor.b32  	%r4976, %r4971, %r1421;
	shr.s32 	%r4977, %r4971, 31;
	xor.b32  	%r4978, %r4977, %r4971;
	xor.b32  	%r4979, %r4977, %r4972;
	cvt.u64.u32 	%rd1768, %r4978;
	shl.b64 	%rd1769, %rd1768, 32;
	cvt.u64.u32 	%rd1770, %r4979;
	or.b64  	%rd1771, %rd1769, %rd1770;
	cvt.rn.f64.s64 	%fd211, %rd1771;
	mul.f64 	%fd212, %fd211, 0d3BF921FB54442D19;
	cvt.rn.f32.f64 	%f2842, %fd212;
	neg.f32 	%f2843, %f2842;
	setp.lt.s32 	%p846, %r4976, 0;
	selp.f32 	%f4609, %f2843, %f2842, %p846;
	bra.uni 	$L__BB0_849;
$L__BB0_848:
	mov.f32 	%f2844, 0f00000000;
	mul.rn.f32 	%f4609, %f522, %f2844;
	mov.b32 	%r7432, 0;
$L__BB0_849:
	add.s32 	%r4981, %r7432, 1;
	mul.rn.f32 	%f2845, %f4609, %f4609;
	and.b32  	%r4982, %r7432, 1;
	setp.eq.b32 	%p847, %r4982, 1;
	selp.f32 	%f2846, %f4609, 0f3F800000, %p847;
	fma.rn.f32 	%f2847, %f2845, %f2846, 0f00000000;
	fma.rn.f32 	%f2848, %f2845, 0f37CBAC00, 0fBAB607ED;
	selp.f32 	%f2849, 0fB94D4153, %f2848, %p847;
	selp.f32 	%f2850, 0f3C0885E4, 0f3D2AAABB, %p847;
	fma.rn.f32 	%f2851, %f2849, %f2845, %f2850;
	selp.f32 	%f2852, 0fBE2AAAA8, 0fBEFFFFFF, %p847;
	fma.rn.f32 	%f2853, %f2851, %f2845, %f2852;
	fma.rn.f32 	%f2854, %f2853, %f2847, %f2846;
	and.b32  	%r4983, %r4981, 2;
	setp.eq.s32 	%p848, %r4983, 0;
	mov.f32 	%f2855, 0f00000000;
	sub.f32 	%f2856, %f2855, %f2854;
	selp.f32 	%f2857, %f2854, %f2856, %p848;
	fma.rn.f32 	%f532, %f528, %f2857, %f522;
	mul.f32 	%f2858, %f532, 0f3F22F983;
	cvt.rni.s32.f32 	%r7440, %f2858;
	cvt.rn.f32.s32 	%f2859, %r7440;
	fma.rn.f32 	%f2860, %f2859, 0fBFC90FDA, %f532;
	fma.rn.f32 	%f2861, %f2859, 0fB3A22168, %f2860;
	fma.rn.f32 	%f4611, %f2859, 0fA7C234C5, %f2861;
	abs.f32 	%f534, %f532;
	setp.ltu.f32 	%p849, %f534, 0f47CE4780;
	mov.u32 	%r7436, %r7440;
	mov.f32 	%f4610, %f4611;
	@%p849 bra 	$L__BB0_857;
	setp.eq.f32 	%p850, %f534, 0f7F800000;
	@%p850 bra 	$L__BB0_856;
	mov.b32 	%r1435, %f532;
	shl.b32 	%r4985, %r1435, 8;
	or.b32  	%r1436, %r4985, -2147483648;
	mov.b64 	%rd2918, 0;
	mov.b32 	%r7433, 0;
$L__BB0_852:
	.pragma "nounroll";
	mul.wide.u32 	%rd1773, %r7433, 4;
	mov.u64 	%rd1774, __cudart_i2opi_f;
	add.s64 	%rd1775, %rd1774, %rd1773;
	ld.global.nc.u32 	%r4986, [%rd1775];
	mad.wide.u32 	%rd1776, %r4986, %r1436, %rd2918;
	shr.u64 	%rd2918, %rd1776, 32;
	add.s64 	%rd1777, %rd2, %rd1773;
	st.local.u32 	[%rd1777], %rd1776;
	add.s32 	%r7433, %r7433, 1;
	setp.ne.s32 	%p851, %r7433, 6;
	@%p851 bra 	$L__BB0_852;
	shr.u32 	%r4987, %r1435, 23;
	st.local.u32 	[%rd2+24], %rd2918;
	and.b32  	%r1439, %r4987, 31;
	and.b32  	%r4988, %r4987, 224;
	add.s32 	%r4989, %r4988, -128;
	shr.u32 	%r4990, %r4989, 5;
	mul.wide.u32 	%rd1778, %r4990, 4;
	sub.s64 	%rd327, %rd2, %rd1778;
	ld.local.u32 	%r7434, [%rd327+24];
	ld.local.u32 	%r7435, [%rd327+20];
	setp.eq.s32 	%p852, %r1439, 0;
	@%p852 bra 	$L__BB0_855;
	shf.l.wrap.b32 	%r7434, %r7435, %r7434, %r1439;
	ld.local.u32 	%r4991, [%rd327+16];
	shf.l.wrap.b32 	%r7435, %r4991, %r7435, %r1439;
$L__BB0_855:
	shr.u32 	%r4992, %r7434, 30;
	shf.l.wrap.b32 	%r4993, %r7435, %r7434, 2;
	shl.b32 	%r4994, %r7435, 2;
	shr.u32 	%r4995, %r4993, 31;
	add.s32 	%r4996, %r4995, %r4992;
	neg.s32 	%r4997, %r4996;
	setp.lt.s32 	%p853, %r1435, 0;
	selp.b32 	%r7436, %r4997, %r4996, %p853;
	xor.b32  	%r4998, %r4993, %r1435;
	shr.s32 	%r4999, %r4993, 31;
	xor.b32  	%r5000, %r4999, %r4993;
	xor.b32  	%r5001, %r4999, %r4994;
	cvt.u64.u32 	%rd1779, %r5000;
	shl.b64 	%rd1780, %rd1779, 32;
	cvt.u64.u32 	%rd1781, %r5001;
	or.b64  	%rd1782, %rd1780, %rd1781;
	cvt.rn.f64.s64 	%fd213, %rd1782;
	mul.f64 	%fd214, %fd213, 0d3BF921FB54442D19;
	cvt.rn.f32.f64 	%f2862, %fd214;
	neg.f32 	%f2863, %f2862;
	setp.lt.s32 	%p854, %r4998, 0;
	selp.f32 	%f4610, %f2863, %f2862, %p854;
	bra.uni 	$L__BB0_857;
$L__BB0_856:
	mov.f32 	%f2864, 0f00000000;
	mul.rn.f32 	%f4610, %f532, %f2864;
	mov.b32 	%r7436, 0;
$L__BB0_857:
	setp.ltu.f32 	%p855, %f534, 0f47CE4780;
	mul.rn.f32 	%f2865, %f4610, %f4610;
	and.b32  	%r5003, %r7436, 1;
	setp.eq.b32 	%p856, %r5003, 1;
	selp.f32 	%f2866, 0f3F800000, %f4610, %p856;
	fma.rn.f32 	%f2867, %f2865, %f2866, 0f00000000;
	fma.rn.f32 	%f2868, %f2865, 0f37CBAC00, 0fBAB607ED;
	selp.f32 	%f2869, %f2868, 0fB94D4153, %p856;
	selp.f32 	%f2870, 0f3D2AAABB, 0f3C0885E4, %p856;
	fma.rn.f32 	%f2871, %f2869, %f2865, %f2870;
	selp.f32 	%f2872, 0fBEFFFFFF, 0fBE2AAAA8, %p856;
	fma.rn.f32 	%f2873, %f2871, %f2865, %f2872;
	fma.rn.f32 	%f2874, %f2873, %f2867, %f2866;
	and.b32  	%r5004, %r7436, 2;
	setp.eq.s32 	%p857, %r5004, 0;
	mov.f32 	%f2875, 0f00000000;
	sub.f32 	%f2876, %f2875, %f2874;
	selp.f32 	%f538, %f2874, %f2876, %p857;
	@%p855 bra 	$L__BB0_865;
	setp.eq.f32 	%p858, %f534, 0f7F800000;
	@%p858 bra 	$L__BB0_864;
	mov.b32 	%r1448, %f532;
	shl.b32 	%r5006, %r1448, 8;
	or.b32  	%r1449, %r5006, -2147483648;
	mov.b64 	%rd2919, 0;
	mov.b32 	%r7437, 0;
$L__BB0_860:
	.pragma "nounroll";
	mul.wide.u32 	%rd1784, %r7437, 4;
	mov.u64 	%rd1785, __cudart_i2opi_f;
	add.s64 	%rd1786, %rd1785, %rd1784;
	ld.global.nc.u32 	%r5007, [%rd1786];
	mad.wide.u32 	%rd1787, %r5007, %r1449, %rd2919;
	shr.u64 	%rd2919, %rd1787, 32;
	add.s64 	%rd1788, %rd1, %rd1784;
	st.local.u32 	[%rd1788], %rd1787;
	add.s32 	%r7437, %r7437, 1;
	setp.ne.s32 	%p859, %r7437, 6;
	@%p859 bra 	$L__BB0_860;
	shr.u32 	%r5008, %r1448, 23;
	st.local.u32 	[%rd1+24], %rd2919;
	and.b32  	%r1452, %r5008, 31;
	and.b32  	%r5009, %r5008, 224;
	add.s32 	%r5010, %r5009, -128;
	shr.u32 	%r5011, %r5010, 5;
	mul.wide.u32 	%rd1789, %r5011, 4;
	sub.s64 	%rd330, %rd1, %rd1789;
	ld.local.u32 	%r7438, [%rd330+24];
	ld.local.u32 	%r7439, [%rd330+20];
	setp.eq.s32 	%p860, %r1452, 0;
	@%p860 bra 	$L__BB0_863;
	shf.l.wrap.b32 	%r7438, %r7439, %r7438, %r1452;
	ld.local.u32 	%r5012, [%rd330+16];
	shf.l.wrap.b32 	%r7439, %r5012, %r7439, %r1452;
$L__BB0_863:
	shr.u32 	%r5013, %r7438, 30;
	shf.l.wrap.b32 	%r5014, %r7439, %r7438, 2;
	shl.b32 	%r5015, %r7439, 2;
	shr.u32 	%r5016, %r5014, 31;
	add.s32 	%r5017, %r5016, %r5013;
	neg.s32 	%r5018, %r5017;
	setp.lt.s32 	%p861, %r1448, 0;
	selp.b32 	%r7440, %r5018, %r5017, %p861;
	xor.b32  	%r5019, %r5014, %r1448;
	shr.s32 	%r5020, %r5014, 31;
	xor.b32  	%r5021, %r5020, %r5014;
	xor.b32  	%r5022, %r5020, %r5015;
	cvt.u64.u32 	%rd1790, %r5021;
	shl.b64 	%rd1791, %rd1790, 32;
	cvt.u64.u32 	%rd1792, %r5022;
	or.b64  	%rd1793, %rd1791, %rd1792;
	cvt.rn.f64.s64 	%fd215, %rd1793;
	mul.f64 	%fd216, %fd215, 0d3BF921FB54442D19;
	cvt.rn.f32.f64 	%f2877, %fd216;
	neg.f32 	%f2878, %f2877;
	setp.lt.s32 	%p862, %r5019, 0;
	selp.f32 	%f4611, %f2878, %f2877, %p862;
	bra.uni 	$L__BB0_865;
$L__BB0_864:
	mov.f32 	%f2879, 0f00000000;
	mul.rn.f32 	%f4611, %f532, %f2879;
	mov.b32 	%r7440, 0;
$L__BB0_865:
	add.s32 	%r5024, %r7440, 1;
	mul.rn.f32 	%f2880, %f4611, %f4611;
	and.b32  	%r5025, %r7440, 1;
	setp.eq.b32 	%p863, %r5025, 1;
	selp.f32 	%f2881, %f4611, 0f3F800000, %p863;
	fma.rn.f32 	%f2882, %f2880, %f2881, 0f00000000;
	fma.rn.f32 	%f2883, %f2880, 0f37CBAC00, 0fBAB607ED;
	selp.f32 	%f2884, 0fB94D4153, %f2883, %p863;
	selp.f32 	%f2885, 0f3C0885E4, 0f3D2AAABB, %p863;
	fma.rn.f32 	%f2886, %f2884, %f2880, %f2885;
	selp.f32 	%f2887, 0fBE2AAAA8, 0fBEFFFFFF, %p863;
	fma.rn.f32 	%f2888, %f2886, %f2880, %f2887;
	fma.rn.f32 	%f2889, %f2888, %f2882, %f2881;
	and.b32  	%r5026, %r5024, 2;
	setp.eq.s32 	%p864, %r5026, 0;
	mov.f32 	%f2890, 0f00000000;
	sub.f32 	%f2891, %f2890, %f2889;
	selp.f32 	%f2892, %f2889, %f2891, %p864;
	fma.rn.f32 	%f542, %f538, %f2892, %f532;
	mul.f32 	%f2893, %f542, 0f3F22F983;
	cvt.rni.s32.f32 	%r7448, %f2893;
	cvt.rn.f32.s32 	%f2894, %r7448;
	fma.rn.f32 	%f2895, %f2894, 0fBFC90FDA, %f542;
	fma.rn.f32 	%f2896, %f2894, 0fB3A22168, %f2895;
	fma.rn.f32 	%f4613, %f2894, 0fA7C234C5, %f2896;
	abs.f32 	%f544, %f542;
	setp.ltu.f32 	%p865, %f544, 0f47CE4780;
	mov.u32 	%r7444, %r7448;
	mov.f32 	%f4612, %f4613;
	@%p865 bra 	$L__BB0_873;
	setp.eq.f32 	%p866, %f544, 0f7F800000;
	@%p866 bra 	$L__BB0_872;
	mov.b32 	%r1462, %f542;
	shl.b32 	%r5028, %r1462, 8;
	or.b32  	%r1463, %r5028, -2147483648;
	mov.b64 	%rd2920, 0;
	mov.b32 	%r7441, 0;
$L__BB0_868:
	.pragma "nounroll";
	mul.wide.u32 	%rd1795, %r7441, 4;
	mov.u64 	%rd1796, __cudart_i2opi_f;
	add.s64 	%rd1797, %rd1796, %rd1795;
	ld.global.nc.u32 	%r5029, [%rd1797];
	mad.wide.u32 	%rd1798, %r5029, %r1463, %rd2920;
	shr.u64 	%rd2920, %rd1798, 32;
	add.s64 	%rd1799, %rd2, %rd1795;
	st.local.u32 	[%rd1799], %rd1798;
	add.s32 	%r7441, %r7441, 1;
	setp.ne.s32 	%p867, %r7441, 6;
	@%p867 bra 	$L__BB0_868;
	shr.u32 	%r5030, %r1462, 23;
	st.local.u32 	[%rd2+24], %rd2920;
	and.b32  	%r1466, %r5030, 31;
	and.b32  	%r5031, %r5030, 224;
	add.s32 	%r5032, %r5031, -128;
	shr.u32 	%r5033, %r5032, 5;
	mul.wide.u32 	%rd1800, %r5033, 4;
	sub.s64 	%rd333, %rd2, %rd1800;
	ld.local.u32 	%r7442, [%rd333+24];
	ld.local.u32 	%r7443, [%rd333+20];
	setp.eq.s32 	%p868, %r1466, 0;
	@%p868 bra 	$L__BB0_871;
	shf.l.wrap.b32 	%r7442, %r7443, %r7442, %r1466;
	ld.local.u32 	%r5034, [%rd333+16];
	shf.l.wrap.b32 	%r7443, %r5034, %r7443, %r1466;
$L__BB0_871:
	shr.u32 	%r5035, %r7442, 30;
	shf.l.wrap.b32 	%r5036, %r7443, %r7442, 2;
	shl.b32 	%r5037, %r7443, 2;
	shr.u32 	%r5038, %r5036, 31;
	add.s32 	%r5039, %r5038, %r5035;
	neg.s32 	%r5040, %r5039;
	setp.lt.s32 	%p869, %r1462, 0;
	selp.b32 	%r7444, %r5040, %r5039, %p869;
	xor.b32  	%r5041, %r5036, %r1462;
	shr.s32 	%r5042, %r5036, 31;
	xor.b32  	%r5043, %r5042, %r5036;
	xor.b32  	%r5044, %r5042, %r5037;
	cvt.u64.u32 	%rd1801, %r5043;
	shl.b64 	%rd1802, %rd1801, 32;
	cvt.u64.u32 	%rd1803, %r5044;
	or.b64  	%rd1804, %rd1802, %rd1803;
	cvt.rn.f64.s64 	%fd217, %rd1804;
	mul.f64 	%fd218, %fd217, 0d3BF921FB54442D19;
	cvt.rn.f32.f64 	%f2897, %fd218;
	neg.f32 	%f2898, %f2897;
	setp.lt.s32 	%p870, %r5041, 0;
	selp.f32 	%f4612, %f2898, %f2897, %p870;
	bra.uni 	$L__BB0_873;
$L__BB0_872:
	mov.f32 	%f2899, 0f00000000;
	mul.rn.f32 	%f4612, %f542, %f2899;
	mov.b32 	%r7444, 0;
$L__BB0_873:
	setp.ltu.f32 	%p871, %f544, 0f47CE4780;
	mul.rn.f32 	%f2900, %f4612, %f4612;
	and.b32  	%r5046, %r7444, 1;
	setp.eq.b32 	%p872, %r5046, 1;
	selp.f32 	%f2901, 0f3F800000, %f4612, %p872;
	fma.rn.f32 	%f2902, %f2900, %f2901, 0f00000000;
	fma.rn.f32 	%f2903, %f2900, 0f37CBAC00, 0fBAB607ED;
	selp.f32 	%f2904, %f2903, 0fB94D4153, %p872;
	selp.f32 	%f2905, 0f3D2AAABB, 0f3C0885E4, %p872;
	fma.rn.f32 	%f2906, %f2904, %f2900, %f2905;
	selp.f32 	%f2907, 0fBEFFFFFF, 0fBE2AAAA8, %p872;
	fma.rn.f32 	%f2908, %f2906, %f2900, %f2907;
	fma.rn.f32 	%f2909, %f2908, %f2902, %f2901;
	and.b32  	%r5047, %r7444, 2;
	setp.eq.s32 	%p873, %r5047, 0;
	mov.f32 	%f2910, 0f00000000;
	sub.f32 	%f2911, %f2910, %f2909;
	selp.f32 	%f548, %f2909, %f2911, %p873;
	@%p871 bra 	$L__BB0_881;
	setp.eq.f32 	%p874, %f544, 0f7F800000;
	@%p874 bra 	$L__BB0_880;
	mov.b32 	%r1475, %f542;
	shl.b32 	%r5049, %r1475, 8;
	or.b32  	%r1476, %r5049, -2147483648;
	mov.b64 	%rd2921, 0;
	mov.b32 	%r7445, 0;
$L__BB0_876:
	.pragma "nounroll";
	mul.wide.u32 	%rd1806, %r7445, 4;
	mov.u64 	%rd1807, __cudart_i2opi_f;
	add.s64 	%rd1808, %rd1807, %rd1806;
	ld.global.nc.u32 	%r5050, [%rd1808];
	mad.wide.u32 	%rd1809, %r5050, %r1476, %rd2921;
	shr.u64 	%rd2921, %rd1809, 32;
	add.s64 	%rd1810, %rd1, %rd1806;
	st.local.u32 	[%rd1810], %rd1809;
	add.s32 	%r7445, %r7445, 1;
	setp.ne.s32 	%p875, %r7445, 6;
	@%p875 bra 	$L__BB0_876;
	shr.u32 	%r5051, %r1475, 23;
	st.local.u32 	[%rd1+24], %rd2921;
	and.b32  	%r1479, %r5051, 31;
	and.b32  	%r5052, %r5051, 224;
	add.s32 	%r5053, %r5052, -128;
	shr.u32 	%r5054, %r5053, 5;
	mul.wide.u32 	%rd1811, %r5054, 4;
	sub.s64 	%rd336, %rd1, %rd1811;
	ld.local.u32 	%r7446, [%rd336+24];
	ld.local.u32 	%r7447, [%rd336+20];
	setp.eq.s32 	%p876, %r1479, 0;
	@%p876 bra 	$L__BB0_879;
	shf.l.wrap.b32 	%r7446, %r7447, %r7446, %r1479;
	ld.local.u32 	%r5055, [%rd336+16];
	shf.l.wrap.b32 	%r7447, %r5055, %r7447, %r1479;
$L__BB0_879:
	shr.u32 	%r5056, %r7446, 30;
	shf.l.wrap.b32 	%r5057, %r7447, %r7446, 2;
	shl.b32 	%r5058, %r7447, 2;
	shr.u32 	%r5059, %r5057, 31;
	add.s32 	%r5060, %r5059, %r5056;
	neg.s32 	%r5061, %r5060;
	setp.lt.s32 	%p877, %r1475, 0;
	selp.b32 	%r7448, %r5061, %r5060, %p877;
	xor.b32  	%r5062, %r5057, %r1475;
	shr.s32 	%r5063, %r5057, 31;
	xor.b32  	%r5064, %r5063, %r5057;
	xor.b32  	%r5065, %r5063, %r5058;
	cvt.u64.u32 	%rd1812, %r5064;
	shl.b64 	%rd1813, %rd1812, 32;
	cvt.u64.u32 	%rd1814, %r5065;
	or.b64  	%rd1815, %rd1813, %rd1814;
	cvt.rn.f64.s64 	%fd219, %rd1815;
	mul.f64 	%fd220, %fd219, 0d3BF921FB54442D19;
	cvt.rn.f32.f64 	%f2912, %fd220;
	neg.f32 	%f2913, %f2912;
	setp.lt.s32 	%p878, %r5062, 0;
	selp.f32 	%f4613, %f2913, %f2912, %p878;
	bra.uni 	$L__BB0_881;
$L__BB0_880:
	mov.f32 	%f2914, 0f00000000;
	mul.rn.f32 	%f4613, %f542, %f2914;
	mov.b32 	%r7448, 0;
$L__BB0_881:
	add.s32 	%r5067, %r7448, 1;
	mul.rn.f32 	%f2915, %f4613, %f4613;
	and.b32  	%r5068, %r7448, 1;
	setp.eq.b32 	%p879, %r5068, 1;
	selp.f32 	%f2916, %f4613, 0f3F800000, %p879;
	fma.rn.f32 	%f2917, %f2915, %f2916, 0f00000000;
	fma.rn.f32 	%f2918, %f2915, 0f37CBAC00, 0fBAB607ED;
	selp.f32 	%f2919, 0fB94D4153, %f2918, %p879;
	selp.f32 	%f2920, 0f3C0885E4, 0f3D2AAABB, %p879;
	fma.rn.f32 	%f2921, %f2919, %f2915, %f2920;
	selp.f32 	%f2922, 0fBE2AAAA8, 0fBEFFFFFF, %p879;
	fma.rn.f32 	%f2923, %f2921, %f2915, %f2922;
	fma.rn.f32 	%f2924, %f2923, %f2917, %f2916;
	and.b32  	%r5069, %r5067, 2;
	setp.eq.s32 	%p880, %r5069, 0;
	mov.f32 	%f2925, 0f00000000;
	sub.f32 	%f2926, %f2925, %f2924;
	selp.f32 	%f2927, %f2924, %f2926, %p880;
	fma.rn.f32 	%f552, %f548, %f2927, %f542;
	mul.f32 	%f2928, %f552, 0f3F22F983;
	cvt.rni.s32.f32 	%r7456, %f2928;
	cvt.rn.f32.s32 	%f2929, %r7456;
	fma.rn.f32 	%f2930, %f2929, 0fBFC90FDA, %f552;
	fma.rn.f32 	%f2931, %f2929, 0fB3A22168, %f2930;
	fma.rn.f32 	%f4615, %f2929, 0fA7C234C5, %f2931;
	abs.f32 	%f554, %f552;
	setp.ltu.f32 	%p881, %f554, 0f47CE4780;
	mov.u32 	%r7452, %r7456;
	mov.f32 	%f4614, %f4615;
	@%p881 bra 	$L__BB0_889;
	setp.eq.f32 	%p882, %f554, 0f7F800000;
	@%p882 bra 	$L__BB0_888;
	mov.b32 	%r1489, %f552;
	shl.b32 	%r5071, %r1489, 8;
	or.b32  	%r1490, %r5071, -2147483648;
	mov.b64 	%rd2922, 0;
	mov.b32 	%r7449, 0;
$L__BB0_884:
	.pragma "nounroll";
	mul.wide.u32 	%rd1817, %r7449, 4;
	mov.u64 	%rd1818, __cudart_i2opi_f;
	add.s64 	%rd1819, %rd1818, %rd1817;
	ld.global.nc.u32 	%r5072, [%rd1819];
	mad.wide.u32 	%rd1820, %r5072, %r1490, %rd2922;
	shr.u64 	%rd2922, %rd1820, 32;
	add.s64 	%rd1821, %rd2, %rd1817;
	st.local.u32 	[%rd1821], %rd1820;
	add.s32 	%r7449, %r7449, 1;
	setp.ne.s32 	%p883, %r7449, 6;
	@%p883 bra 	$L__BB0_884;
	shr.u32 	%r5073, %r1489, 23;
	st.local.u32 	[%rd2+24], %rd2922;
	and.b32  	%r1493, %r5073, 31;
	and.b32  	%r5074, %r5073, 224;
	add.s32 	%r5075, %r5074, -128;
	shr.u32 	%r5076, %r5075, 5;
	mul.wide.u32 	%rd1822, %r5076, 4;
	sub.s64 	%rd339, %rd2, %rd1822;
	ld.local.u32 	%r7450, [%rd339+24];
	ld.local.u32 	%r7451, [%rd339+20];
	setp.eq.s32 	%p884, %r1493, 0;
	@%p884 bra 	$L__BB0_887;
	shf.l.wrap.b32 	%r7450, %r7451, %r7450, %r1493;
	ld.local.u32 	%r5077, [%rd339+16];
	shf.l.wrap.b32 	%r7451, %r5077, %r7451, %r1493;
$L__BB0_887:
	shr.u32 	%r5078, %r7450, 30;
	shf.l.wrap.b32 	%r5079, %r7451, %r7450, 2;
	shl.b32 	%r5080, %r7451, 2;
	shr.u32 	%r5081, %r5079, 31;
	add.s32 	%r5082, %r5081, %r5078;
	neg.s32 	%r5083, %r5082;
	setp.lt.s32 	%p885, %r1489, 0;
	selp.b32 	%r7452, %r5083, %r5082, %p885;
	xor.b32  	%r5084, %r5079, %r1489;
	shr.s32 	%r5085, %r5079, 31;
	xor.b32  	%r5086, %r5085, %r5079;
	xor.b32  	%r5087, %r5085, %r5080;
	cvt.u64.u32 	%rd1823, %r5086;
	shl.b64 	%rd1824, %rd1823, 32;
	cvt.u64.u32 	%rd1825, %r5087;
	or.b64  	%rd1826, %rd1824, %rd1825;
	cvt.rn.f64.s64 	%fd221, %rd1826;
	mul.f64 	%fd222, %fd221, 0d3BF921FB54442D19;
	cvt.rn.f32.f64 	%f2932, %fd222;
	neg.f32 	%f2933, %f2932;
	setp.lt.s32 	%p886, %r5084, 0;
	selp.f32 	%f4614, %f2933, %f2932, %p886;
	bra.uni 	$L__BB0_889;
$L__BB0_888:
	mov.f32 	%f2934, 0f00000000;
	mul.rn.f32 	%f4614, %f552, %f2934;
	mov.b32 	%r7452, 0;
$L__BB0_889:
	setp.ltu.f32 	%p887, %f554, 0f47CE4780;
	mul.rn.f32 	%f2935, %f4614, %f4614;
	and.b32  	%r5089, %r7452, 1;
	setp.eq.b32 	%p888, %r5089, 1;
	selp.f32 	%f2936, 0f3F800000, %f4614, %p888;
	fma.rn.f32 	%f2937, %f2935, %f2936, 0f00000000;
	fma.rn.f32 	%f2938, %f2935, 0f37CBAC00, 0fBAB607ED;
	selp.f32 	%f2939, %f2938, 0fB94D4153, %p888;
	selp.f32 	%f2940, 0f3D2AAABB, 0f3C0885E4, %p888;
	fma.rn.f32 	%f2941, %f2939, %f2935, %f2940;
	selp.f32 	%f2942, 0fBEFFFFFF, 0fBE2AAAA8, %p888;
	fma.rn.f32 	%f2943, %f2941, %f2935, %f2942;
	fma.rn.f32 	%f2944, %f2943, %f2937, %f2936;
	and.b32  	%r5090, %r7452, 2;
	setp.eq.s32 	%p889, %r5090, 0;
	mov.f32 	%f2945, 0f00000000;
	sub.f32 	%f2946, %f2945, %f2944;
	selp.f32 	%f558, %f2944, %f2946, %p889;
	@%p887 bra 	$L__BB0_897;
	setp.eq.f32 	%p890, %f554, 0f7F800000;
	@%p890 bra 	$L__BB0_896;
	mov.b32 	%r1502, %f552;
	shl.b32 	%r5092, %r1502, 8;
	or.b32  	%r1503, %r5092, -2147483648;
	mov.b64 	%rd2923, 0;
	mov.b32 	%r7453, 0;
$L__BB0_892:
	.pragma "nounroll";
	mul.wide.u32 	%rd1828, %r7453, 4;
	mov.u64 	%rd1829, __cudart_i2opi_f;
	add.s64 	%rd1830, %rd1829, %rd1828;
	ld.global.nc.u32 	%r5093, [%rd1830];
	mad.wide.u32 	%rd1831, %r5093, %r1503, %rd2923;
	shr.u64 	%rd2923, %rd1831, 32;
	add.s64 	%rd1832, %rd1, %rd1828;
	st.local.u32 	[%rd1832], %rd1831;
	add.s32 	%r7453, %r7453, 1;
	setp.ne.s32 	%p891, %r7453, 6;
	@%p891 bra 	$L__BB0_892;
	shr.u32 	%r5094, %r1502, 23;
	st.local.u32 	[%rd1+24], %rd2923;
	and.b32  	%r1506, %r5094, 31;
	and.b32  	%r5095, %r5094, 224;
	add.s32 	%r5096, %r5095, -128;
	shr.u32 	%r5097, %r5096, 5;
	mul.wide.u32 	%rd1833, %r5097, 4;
	sub.s64 	%rd342, %rd1, %rd1833;
	ld.local.u32 	%r7454, [%rd342+24];
	ld.local.u32 	%r7455, [%rd342+20];
	setp.eq.s32 	%p892, %r1506, 0;
	@%p892 bra 	$L__BB0_895;
	shf.l.wrap.b32 	%r7454, %r7455, %r7454, %r1506;
	ld.local.u32 	%r5098, [%rd342+16];
	shf.l.wrap.b32 	%r7455, %r5098, %r7455, %r1506;
$L__BB0_895:
	shr.u32 	%r5099, %r7454, 30;
	shf.l.wrap.b32 	%r5100, %r7455, %r7454, 2;
	shl.b32 	%r5101, %r7455, 2;
	shr.u32 	%r5102, %r5100, 31;
	add.s32 	%r5103, %r5102, %r5099;
	neg.s32 	%r5104, %r5103;
	setp.lt.s32 	%p893, %r1502, 0;
	selp.b32 	%r7456, %r5104, %r5103, %p893;
	xor.b32  	%r5105, %r5100, %r1502;
	shr.s32 	%r5106, %r5100, 31;
	xor.b32  	%r5107, %r5106, %r5100;
	xor.b32  	%r5108, %r5106, %r5101;
	cvt.u64.u32 	%rd1834, %r5107;
	shl.b64 	%rd1835, %rd1834, 32;
	cvt.u64.u32 	%rd1836, %r5108;
	or.b64  	%rd1837, %rd1835, %rd1836;
	cvt.rn.f64.s64 	%fd223, %rd1837;
	mul.f64 	%fd224, %fd223, 0d3BF921FB54442D19;
	cvt.rn.f32.f64 	%f2947, %fd224;
	neg.f32 	%f2948, %f2947;
	setp.lt.s32 	%p894, %r5105, 0;
	selp.f32 	%f4615, %f2948, %f2947, %p894;
	bra.uni 	$L__BB0_897;
$L__BB0_896:
	mov.f32 	%f2949, 0f00000000;
	mul.rn.f32 	%f4615, %f552, %f2949;
	mov.b32 	%r7456, 0;
$L__BB0_897:
	add.s32 	%r5110, %r7456, 1;
	mul.rn.f32 	%f2950, %f4615, %f4615;
	and.b32  	%r5111, %r7456, 1;
	setp.eq.b32 	%p895, %r5111, 1;
	selp.f32 	%f2951, %f4615, 0f3F800000, %p895;
	fma.rn.f32 	%f2952, %f2950, %f2951, 0f00000000;
	fma.rn.f32 	%f2953, %f2950, 0f37CBAC00, 0fBAB607ED;
	selp.f32 	%f2954, 0fB94D4153, %f2953, %p895;
	selp.f32 	%f2955, 0f3C0885E4, 0f3D2AAABB, %p895;
	fma.rn.f32 	%f2956, %f2954, %f2950, %f2955;
	selp.f32 	%f2957, 0fBE2AAAA8, 0fBEFFFFFF, %p895;
	fma.rn.f32 	%f2958, %f2956, %f2950, %f2957;
	fma.rn.f32 	%f2959, %f2958, %f2952, %f2951;
	and.b32  	%r5112, %r5110, 2;
	setp.eq.s32 	%p896, %r5112, 0;
	mov.f32 	%f2960, 0f00000000;
	sub.f32 	%f2961, %f2960, %f2959;
	selp.f32 	%f2962, %f2959, %f2961, %p896;
	fma.rn.f32 	%f562, %f558, %f2962, %f552;
	mul.f32 	%f2963, %f562, 0f3F22F983;
	cvt.rni.s32.f32 	%r7464, %f2963;
	cvt.rn.f32.s32 	%f2964, %r7464;
	fma.rn.f32 	%f2965, %f2964, 0fBFC90FDA, %f562;
	fma.rn.f32 	%f2966, %f2964, 0fB3A22168, %f2965;
	fma.rn.f32 	%f4617, %f2964, 0fA7C234C5, %f2966;
	abs.f32 	%f564, %f562;
	setp.ltu.f32 	%p897, %f564, 0f47CE4780;
	mov.u32 	%r7460, %r7464;
	mov.f32 	%f4616, %f4617;
	@%p897 bra 	$L__BB0_905;
	setp.eq.f32 	%p898, %f564, 0f7F800000;
	@%p898 bra 	$L__BB0_904;
	mov.b32 	%r1516, %f562;
	shl.b32 	%r5114, %r1516, 8;
	or.b32  	%r1517, %r5114, -2147483648;
	mov.b64 	%rd2924, 0;
	mov.b32 	%r7457, 0;
$L__BB0_900:
	.pragma "nounroll";
	mul.wide.u32 	%rd1839, %r7457, 4;
	mov.u64 	%rd1840, __cudart_i2opi_f;
	add.s64 	%rd1841, %rd1840, %rd1839;
	ld.global.nc.u32 	%r5115, [%rd1841];
	mad.wide.u32 	%rd1842, %r5115, %r1517, %rd2924;
	shr.u64 	%rd2924, %rd1842, 32;
	add.s64 	%rd1843, %rd2, %rd1839;
	st.local.u32 	[%rd1843], %rd1842;
	add.s32 	%r7457, %r7457, 1;
	setp.ne.s32 	%p899, %r7457, 6;
	@%p899 bra 	$L__BB0_900;
	shr.u32 	%r5116, %r1516, 23;
	st.local.u32 	[%rd2+24], %rd2924;
	and.b32  	%r1520, %r5116, 31;
	and.b32  	%r5117, %r5116, 224;
	add.s32 	%r5118, %r5117, -128;
	shr.u32 	%r5119, %r5118, 5;
	mul.wide.u32 	%rd1844, %r5119, 4;
	sub.s64 	%rd345, %rd2, %rd1844;
	ld.local.u32 	%r7458, [%rd345+24];
	ld.local.u32 	%r7459, [%rd345+20];
	setp.eq.s32 	%p900, %r1520, 0;
	@%p900 bra 	$L__BB0_903;
	shf.l.wrap.b32 	%r7458, %r7459, %r7458, %r1520;
	ld.local.u32 	%r5120, [%rd345+16];
	shf.l.wrap.b32 	%r7459, %r5120, %r7459, %r1520;
$L__BB0_903:
	shr.u32 	%r5121, %r7458, 30;
	shf.l.wrap.b32 	%r5122, %r7459, %r7458, 2;
	shl.b32 	%r5123, %r7459, 2;
	shr.u32 	%r5124, %r5122, 31;
	add.s32 	%r5125, %r5124, %r5121;
	neg.s32 	%r5126, %r5125;
	setp.lt.s32 	%p901, %r1516, 0;
	selp.b32 	%r7460, %r5126, %r5125, %p901;
	xor.b32  	%r5127, %r5122, %r1516;
	shr.s32 	%r5128, %r5122, 31;
	xor.b32  	%r5129, %r5128, %r5122;
	xor.b32  	%r5130, %r5128, %r5123;
	cvt.u64.u32 	%rd1845, %r5129;
	shl.b64 	%rd1846, %rd1845, 32;
	cvt.u64.u32 	%rd1847, %r5130;
	or.b64  	%rd1848, %rd1846, %rd1847;
	cvt.rn.f64.s64 	%fd225, %rd1848;
	mul.f64 	%fd226, %fd225, 0d3BF921FB54442D19;
	cvt.rn.f32.f64 	%f2967, %fd226;
	neg.f32 	%f2968, %f2967;
	setp.lt.s32 	%p902, %r5127, 0;
	selp.f32 	%f4616, %f2968, %f2967, %p902;
	bra.uni 	$L__BB0_905;
$L__BB0_904:
	mov.f32 	%f2969, 0f00000000;
	mul.rn.f32 	%f4616, %f562, %f2969;
	mov.b32 	%r7460, 0;
$L__BB0_905:
	setp.ltu.f32 	%p903, %f564, 0f47CE4780;
	mul.rn.f32 	%f2970, %f4616, %f4616;
	and.b32  	%r5132, %r7460, 1;
	setp.eq.b32 	%p904, %r5132, 1;
	selp.f32 	%f2971, 0f3F800000, %f4616, %p904;
	fma.rn.f32 	%f2972, %f2970, %f2971, 0f00000000;
	fma.rn.f32 	%f2973, %f2970, 0f37CBAC00, 0fBAB607ED;
	selp.f32 	%f2974, %f2973, 0fB94D4153, %p904;
	selp.f32 	%f2975, 0f3D2AAABB, 0f3C0885E4, %p904;
	fma.rn.f32 	%f2976, %f2974, %f2970, %f2975;
	selp.f32 	%f2977, 0fBEFFFFFF, 0fBE2AAAA8, %p904;
	fma.rn.f32 	%f2978, %f2976, %f2970, %f2977;
	fma.rn.f32 	%f2979, %f2978, %f2972, %f2971;
	and.b32  	%r5133, %r7460, 2;
	setp.eq.s32 	%p905, %r5133, 0;
	mov.f32 	%f2980, 0f00000000;
	sub.f32 	%f2981, %f2980, %f2979;
	selp.f32 	%f568, %f2979, %f2981, %p905;
	@%p903 bra 	$L__BB0_913;
	setp.eq.f32 	%p906, %f564, 0f7F800000;
	@%p906 bra 	$L__BB0_912;
	mov.b32 	%r1529, %f562;
	shl.b32 	%r5135, %r1529, 8;
	or.b32  	%r1530, %r5135, -2147483648;
	mov.b64 	%rd2925, 0;
	mov.b32 	%r7461, 0;
$L__BB0_908:
	.pragma "nounroll";
	mul.wide.u32 	%rd1850, %r7461, 4;
	mov.u64 	%rd1851, __cudart_i2opi_f;
	add.s64 	%rd1852, %rd1851, %rd1850;
	ld.global.nc.u32 	%r5136, [%rd1852];
	mad.wide.u32 	%rd1853, %r5136, %r1530, %rd2925;
	shr.u64 	%rd2925, %rd1853, 32;
	add.s64 	%rd1854, %rd1, %rd1850;
	st.local.u32 	[%rd1854], %rd1853;
	add.s32 	%r7461, %r7461, 1;
	setp.ne.s32 	%p907, %r7461, 6;
	@%p907 bra 	$L__BB0_908;
	shr.u32 	%r5137, %r1529, 23;
	st.local.u32 	[%rd1+24], %rd2925;
	and.b32  	%r1533, %r5137, 31;
	and.b32  	%r5138, %r5137, 224;
	add.s32 	%r5139, %r5138, -128;
	shr.u32 	%r5140, %r5139, 5;
	mul.wide.u32 	%rd1855, %r5140, 4;
	sub.s64 	%rd348, %rd1, %rd1855;
	ld.local.u32 	%r7462, [%rd348+24];
	ld.local.u32 	%r7463, [%rd348+20];
	setp.eq.s32 	%p908, %r1533, 0;
	@%p908 bra 	$L__BB0_911;
	shf.l.wrap.b32 	%r7462, %r7463, %r7462, %r1533;
	ld.local.u32 	%r5141, [%rd348+16];
	shf.l.wrap.b32 	%r7463, %r5141, %r7463, %r1533;
$L__BB0_911:
	shr.u32 	%r5142, %r7462, 30;
	shf.l.wrap.b32 	%r5143, %r7463, %r7462, 2;
	shl.b32 	%r5144, %r7463, 2;
	shr.u32 	%r5145, %r5143, 31;
	add.s32 	%r5146, %r5145, %r5142;
	neg.s32 	%r5147, %r5146;
	setp.lt.s32 	%p909, %r1529, 0;
	selp.b32 	%r7464, %r5147, %r5146, %p909;
	xor.b32  	%r5148, %r5143, %r1529;
	shr.s32 	%r5149, %r5143, 31;
	xor.b32  	%r5150, %r5149, %r5143;
	xor.b32  	%r5151, %r5149, %r5144;
	cvt.u64.u32 	%rd1856, %r5150;
	shl.b64 	%rd1857, %rd1856, 32;
	cvt.u64.u32 	%rd1858, %r5151;
	or.b64  	%rd1859, %rd1857, %rd1858;
	cvt.rn.f64.s64 	%fd227, %rd1859;
	mul.f64 	%fd228, %fd227, 0d3BF921FB54442D19;
	cvt.rn.f32.f64 	%f2982, %fd228;
	neg.f32 	%f2983, %f2982;
	setp.lt.s32 	%p910, %r5148, 0;
	selp.f32 	%f4617, %f2983, %f2982, %p910;
	bra.uni 	$L__BB0_913;
$L__BB0_912:
	mov.f32 	%f2984, 0f00000000;
	mul.rn.f32 	%f4617, %f562, %f2984;
	mov.b32 	%r7464, 0;
$L__BB0_913:
	add.s32 	%r5153, %r7464, 1;
	mul.rn.f32 	%f2985, %f4617, %f4617;
	and.b32  	%r5154, %r7464, 1;
	setp.eq.b32 	%p911, %r5154, 1;
	selp.f32 	%f2986, %f4617, 0f3F800000, %p911;
	fma.rn.f32 	%f2987, %f2985, %f2986, 0f00000000;
	fma.rn.f32 	%f2988, %f2985, 0f37CBAC00, 0fBAB607ED;
	selp.f32 	%f2989, 0fB94D4153, %f2988, %p911;
	selp.f32 	%f2990, 0f3C0885E4, 0f3D2AAABB, %p911;
	fma.rn.f32 	%f2991, %f2989, %f2985, %f2990;
	selp.f32 	%f2992, 0fBE2AAAA8, 0fBEFFFFFF, %p911;
	fma.rn.f32 	%f2993, %f2991, %f2985, %f2992;
	fma.rn.f32 	%f2994, %f2993, %f2987, %f2986;
	and.b32  	%r5155, %r5153, 2;
	setp.eq.s32 	%p912, %r5155, 0;
	mov.f32 	%f2995, 0f00000000;
	sub.f32 	%f2996, %f2995, %f2994;
	selp.f32 	%f2997, %f2994, %f2996, %p912;
	fma.rn.f32 	%f572, %f568, %f2997, %f562;
	mul.f32 	%f2998, %f572, 0f3F22F983;
	cvt.rni.s32.f32 	%r7472, %f2998;
	cvt.rn.f32.s32 	%f2999, %r7472;
	fma.rn.f32 	%f3000, %f2999, 0fBFC90FDA, %f572;
	fma.rn.f32 	%f3001, %f2999, 0fB3A22168, %f3000;
	fma.rn.f32 	%f4619, %f2999, 0fA7C234C5, %f3001;
	abs.f32 	%f574, %f572;
	setp.ltu.f32 	%p913, %f574, 0f47CE4780;
	mov.u32 	%r7468, %r7472;
	mov.f32 	%f4618, %f4619;
	@%p913 bra 	$L__BB0_921;
	setp.eq.f32 	%p914, %f574, 0f7F800000;
	@%p914 bra 	$L__BB0_920;
	mov.b32 	%r1543, %f572;
	shl.b32 	%r5157, %r1543, 8;
	or.b32  	%r1544, %r5157, -2147483648;
	mov.b64 	%rd2926, 0;
	mov.b32 	%r7465, 0;
$L__BB0_916:
	.pragma "nounroll";
	mul.wide.u32 	%rd1861, %r7465, 4;
	mov.u64 	%rd1862, __cudart_i2opi_f;
	add.s64 	%rd1863, %rd1862, %rd1861;
	ld.global.nc.u32 	%r5158, [%rd1863];
	mad.wide.u32 	%rd1864, %r5158, %r1544, %rd2926;
	shr.u64 	%rd2926, %rd1864, 32;
	add.s64 	%rd1865, %rd2, %rd1861;
	st.local.u32 	[%rd1865], %rd1864;
	add.s32 	%r7465, %r7465, 1;
	setp.ne.s32 	%p915, %r7465, 6;
	@%p915 bra 	$L__BB0_916;
	shr.u32 	%r5159, %r1543, 23;
	st.local.u32 	[%rd2+24], %rd2926;
	and.b32  	%r1547, %r5159, 31;
	and.b32  	%r5160, %r5159, 224;
	add.s32 	%r5161, %r5160, -128;
	shr.u32 	%r5162, %r5161, 5;
	mul.wide.u32 	%rd1866, %r5162, 4;
	sub.s64 	%rd351, %rd2, %rd1866;
	ld.local.u32 	%r7466, [%rd351+24];
	ld.local.u32 	%r7467, [%rd351+20];
	setp.eq.s32 	%p916, %r1547, 0;
	@%p916 bra 	$L__BB0_919;
	shf.l.wrap.b32 	%r7466, %r7467, %r7466, %r1547;
	ld.local.u32 	%r5163, [%rd351+16];
	shf.l.wrap.b32 	%r7467, %r5163, %r7467, %r1547;
$L__BB0_919:
	shr.u32 	%r5164, %r7466, 30;
	shf.l.wrap.b32 	%r5165, %r7467, %r7466, 2;
	shl.b32 	%r5166, %r7467, 2;
	shr.u32 	%r5167, %r5165, 31;
	add.s32 	%r5168, %r5167, %r5164;
	neg.s32 	%r5169, %r5168;
	setp.lt.s32 	%p917, %r1543, 0;
	selp.b32 	%r7468, %r5169, %r5168, %p917;
	xor.b32  	%r5170, %r5165, %r1543;
	shr.s32 	%r5171, %r5165, 31;
	xor.b32  	%r5172, %r5171, %r5165;
	xor.b32  	%r5173, %r5171, %r5166;
	cvt.u64.u32 	%rd1867, %r5172;
	shl.b64 	%rd1868, %rd1867, 32;
	cvt.u64.u32 	%rd1869, %r5173;
	or.b64  	%rd1870, %rd1868, %rd1869;
	cvt.rn.f64.s64 	%fd229, %rd1870;
	mul.f64 	%fd230, %fd229, 0d3BF921FB54442D19;
	cvt.rn.f32.f64 	%f3002, %fd230;
	neg.f32 	%f3003, %f3002;
	setp.lt.s32 	%p918, %r5170, 0;
	selp.f32 	%f4618, %f3003, %f3002, %p918;
	bra.uni 	$L__BB0_921;
$L__BB0_920:
	mov.f32 	%f3004, 0f00000000;
	mul.rn.f32 	%f4618, %f572, %f3004;
	mov.b32 	%r7468, 0;
$L__BB0_921:
	setp.ltu.f32 	%p919, %f574, 0f47CE4780;
	mul.rn.f32 	%f3005, %f4618, %f4618;
	and.b32  	%r5175, %r7468, 1;
	setp.eq.b32 	%p920, %r5175, 1;
	selp.f32 	%f3006, 0f3F800000, %f4618, %p920;
	fma.rn.f32 	%f3007, %f3005, %f3006, 0f00000000;
	fma.rn.f32 	%f3008, %f3005, 0f37CBAC00, 0fBAB607ED;
	selp.f32 	%f3009, %f3008, 0fB94D4153, %p920;
	selp.f32 	%f3010, 0f3D2AAABB, 0f3C0885E4, %p920;
	fma.rn.f32 	%f3011, %f3009, %f3005, %f3010;
	selp.f32 	%f3012, 0fBEFFFFFF, 0fBE2AAAA8, %p920;
	fma.rn.f32 	%f3013, %f3011, %f3005, %f3012;
	fma.rn.f32 	%f3014, %f3013, %f3007, %f3006;
	and.b32  	%r5176, %r7468, 2;
	setp.eq.s32 	%p921, %r5176, 0;
	mov.f32 	%f3015, 0f00000000;
	sub.f32 	%f3016, %f3015, %f3014;
	selp.f32 	%f578, %f3014, %f3016, %p921;
	@%p919 bra 	$L__BB0_929;
	setp.eq.f32 	%p922, %f574, 0f7F800000;
	@%p922 bra 	$L__BB0_928;
	mov.b32 	%r1556, %f572;
	shl.b32 	%r5178, %r1556, 8;
	or.b32  	%r1557, %r5178, -2147483648;
	mov.b64 	%rd2927, 0;
	mov.b32 	%r7469, 0;
$L__BB0_924:
	.pragma "nounroll";
	mul.wide.u32 	%rd1872, %r7469, 4;
	mov.u64 	%rd1873, __cudart_i2opi_f;
	add.s64 	%rd1874, %rd1873, %rd1872;
	ld.global.nc.u32 	%r5179, [%rd1874];
	mad.wide.u32 	%rd1875, %r5179, %r1557, %rd2927;
	shr.u64 	%rd2927, %rd1875, 32;
	add.s64 	%rd1876, %rd1, %rd1872;
	st.local.u32 	[%rd1876], %rd1875;
	add.s32 	%r7469, %r7469, 1;
	setp.ne.s32 	%p923, %r7469, 6;
	@%p923 bra 	$L__BB0_924;
	shr.u32 	%r5180, %r1556, 23;
	st.local.u32 	[%rd1+24], %rd2927;
	and.b32  	%r1560, %r5180, 31;
	and.b32  	%r5181, %r5180, 224;
	add.s32 	%r5182, %r5181, -128;
	shr.u32 	%r5183, %r5182, 5;
	mul.wide.u32 	%rd1877, %r5183, 4;
	sub.s64 	%rd354, %rd1, %rd1877;
	ld.local.u32 	%r7470, [%rd354+24];
	ld.local.u32 	%r7471, [%rd354+20];
	setp.eq.s32 	%p924, %r1560, 0;
	@%p924 bra 	$L__BB0_927;
	shf.l.wrap.b32 	%r7470, %r7471, %r7470, %r1560;
	ld.local.u32 	%r5184, [%rd354+16];
	shf.l.wrap.b32 	%r7471, %r5184, %r7471, %r1560;
$L__BB0_927:
	shr.u32 	%r5185, %r7470, 30;
	shf.l.wrap.b32 	%r5186, %r7471, %r7470, 2;
	shl.b32 	%r5187, %r7471, 2;
	shr.u32 	%r5188, %r5186, 31;
	add.s32 	%r5189, %r5188, %r5185;
	neg.s32 	%r5190, %r5189;
	setp.lt.s32 	%p925, %r1556, 0;
	selp.b32 	%r7472, %r5190, %r5189, %p925;
	xor.b32  	%r5191, %r5186, %r1556;
	shr.s32 	%r5192, %r5186, 31;
	xor.b32  	%r5193, %r5192, %r5186;
	xor.b32  	%r5194, %r5192, %r5187;
	cvt.u64.u32 	%rd1878, %r5193;
	shl.b64 	%rd1879, %rd1878, 32;
	cvt.u64.u32 	%rd1880, %r5194;
	or.b64  	%rd1881, %rd1879, %rd1880;
	cvt.rn.f64.s64 	%fd231, %rd1881;
	mul.f64 	%fd232, %fd231, 0d3BF921FB54442D19;
	cvt.rn.f32.f64 	%f3017, %fd232;
	neg.f32 	%f3018, %f3017;
	setp.lt.s32 	%p926, %r5191, 0;
	selp.f32 	%f4619, %f3018, %f3017, %p926;
	bra.uni 	$L__BB0_929;
$L__BB0_928:
	mov.f32 	%f3019, 0f00000000;
	mul.rn.f32 	%f4619, %f572, %f3019;
	mov.b32 	%r7472, 0;
$L__BB0_929:
	add.s32 	%r5196, %r7472, 1;
	mul.rn.f32 	%f3020, %f4619, %f4619;
	and.b32  	%r5197, %r7472, 1;
	setp.eq.b32 	%p927, %r5197, 1;
	selp.f32 	%f3021, %f4619, 0f3F800000, %p927;
	fma.rn.f32 	%f3022, %f3020, %f3021, 0f00000000;
	fma.rn.f32 	%f3023, %f3020, 0f37CBAC00, 0fBAB607ED;
	selp.f32 	%f3024, 0fB94D4153, %f3023, %p927;
	selp.f32 	%f3025, 0f3C0885E4, 0f3D2AAABB, %p927;
	fma.rn.f32 	%f3026, %f3024, %f3020, %f3025;
	selp.f32 	%f3027, 0fBE2AAAA8, 0fBEFFFFFF, %p927;
	fma.rn.f32 	%f3028, %f3026, %f3020, %f3027;
	fma.rn.f32 	%f3029, %f3028, %f3022, %f3021;
	and.b32  	%r5198, %r5196, 2;
	setp.eq.s32 	%p928, %r5198, 0;
	mov.f32 	%f3030, 0f00000000;
	sub.f32 	%f3031, %f3030, %f3029;
	selp.f32 	%f3032, %f3029, %f3031, %p928;
	fma.rn.f32 	%f582, %f578, %f3032, %f572;
	mul.f32 	%f3033, %f582, 0f3F22F983;
	cvt.rni.s32.f32 	%r7480, %f3033;
	cvt.rn.f32.s32 	%f3034, %r7480;
	fma.rn.f32 	%f3035, %f3034, 0fBFC90FDA, %f582;
	fma.rn.f32 	%f3036, %f3034, 0fB3A22168, %f3035;
	fma.rn.f32 	%f4621, %f3034, 0fA7C234C5, %f3036;
	abs.f32 	%f584, %f582;
	setp.ltu.f32 	%p929, %f584, 0f47CE4780;
	mov.u32 	%r7476, %r7480;
	mov.f32 	%f4620, %f4621;
	@%p929 bra 	$L__BB0_937;
	setp.eq.f32 	%p930, %f584, 0f7F800000;
	@%p930 bra 	$L__BB0_936;
	mov.b32 	%r1570, %f582;
	shl.b32 	%r5200, %r1570, 8;
	or.b32  	%r1571, %r5200, -2147483648;
	mov.b64 	%rd2928, 0;
	mov.b32 	%r7473, 0;
$L__BB0_932:
	.pragma "nounroll";
	mul.wide.u32 	%rd1883, %r7473, 4;
	mov.u64 	%rd1884, __cudart_i2opi_f;
	add.s64 	%rd1885, %rd1884, %rd1883;
	ld.global.nc.u32 	%r5201, [%rd1885];
	mad.wide.u32 	%rd1886, %r5201, %r1571, %rd2928;
	shr.u64 	%rd2928, %rd1886, 32;
	add.s64 	%rd1887, %rd2, %rd1883;
	st.local.u32 	[%rd1887], %rd1886;
	add.s32 	%r7473, %r7473, 1;
	setp.ne.s32 	%p931, %r7473, 6;
	@%p931 bra 	$L__BB0_932;
	shr.u32 	%r5202, %r1570, 23;
	st.local.u32 	[%rd2+24], %rd2928;
	and.b32  	%r1574, %r5202, 31;
	and.b32  	%r5203, %r5202, 224;
	add.s32 	%r5204, %r5203, -128;
	shr.u32 	%r5205, %r5204, 5;
	mul.wide.u32 	%rd1888, %r5205, 4;
	sub.s64 	%rd357, %rd2, %rd1888;
	ld.local.u32 	%r7474, [%rd357+24];
	ld.local.u32 	%r7475, [%rd357+20];
	setp.eq.s32 	%p932, %r1574, 0;
	@%p932 bra 	$L__BB0_935;
	shf.l.wrap.b32 	%r7474, %r7475, %r7474, %r1574;
	ld.local.u32 	%r5206, [%rd357+16];
	shf.l.wrap.b32 	%r7475, %r5206, %r7475, %r1574;
$L__BB0_935:
	shr.u32 	%r5207, %r7474, 30;
	shf.l.wrap.b32 	%r5208, %r7475, %r7474, 2;
	shl.b32 	%r5209, %r7475, 2;
	shr.u32 	%r5210, %r5208, 31;
	add.s32 	%r5211, %r5210, %r5207;
	neg.s32 	%r5212, %r5211;
	setp.lt.s32 	%p933, %r1570, 0;
	selp.b32 	%r7476, %r5212, %r5211, %p933;
	xor.b32  	%r5213, %r5208, %r1570;
	shr.s32 	%r5214, %r5208, 31;
	xor.b32  	%r5215, %r5214, %r5208;
	xor.b32  	%r5216, %r5214, %r5209;
	cvt.u64.u32 	%rd1889, %r5215;
	shl.b64 	%rd1890, %rd1889, 32;
	cvt.u64.u32 	%rd1891, %r5216;
	or.b64  	%rd1892, %rd1890, %rd1891;
	cvt.rn.f64.s64 	%fd233, %rd1892;
	mul.f64 	%fd234, %fd233, 0d3BF921FB54442D19;
	cvt.rn.f32.f64 	%f3037, %fd234;
	neg.f32 	%f3038, %f3037;
	setp.lt.s32 	%p934, %r5213, 0;
	selp.f32 	%f4620, %f3038, %f3037, %p934;
	bra.uni 	$L__BB0_937;
$L__BB0_936:
	mov.f32 	%f3039, 0f00000000;
	mul.rn.f32 	%f4620, %f582, %f3039;
	mov.b32 	%r7476, 0;
$L__BB0_937:
	setp.ltu.f32 	%p935, %f584, 0f47CE4780;
	mul.rn.f32 	%f3040, %f4620, %f4620;
	and.b32  	%r5218, %r7476, 1;
	setp.eq.b32 	%p936, %r5218, 1;
	selp.f32 	%f3041, 0f3F800000, %f4620, %p936;
	fma.rn.f32 	%f3042, %f3040, %f3041, 0f00000000;
	fma.rn.f32 	%f3043, %f3040, 0f37CBAC00, 0fBAB607ED;
	selp.f32 	%f3044, %f3043, 0fB94D4153, %p936;
	selp.f32 	%f3045, 0f3D2AAABB, 0f3C0885E4, %p936;
	fma.rn.f32 	%f3046, %f3044, %f3040, %f3045;
	selp.f32 	%f3047, 0fBEFFFFFF, 0fBE2AAAA8, %p936;
	fma.rn.f32 	%f3048, %f3046, %f3040, %f3047;
	fma.rn.f32 	%f3049, %f3048, %f3042, %f3041;
	and.b32  	%r5219, %r7476, 2;
	setp.eq.s32 	%p937, %r5219, 0;
	mov.f32 	%f3050, 0f00000000;
	sub.f32 	%f3051, %f3050, %f3049;
	selp.f32 	%f588, %f3049, %f3051, %p937;
	@%p935 bra 	$L__BB0_945;
	setp.eq.f32 	%p938, %f584, 0f7F800000;
	@%p938 bra 	$L__BB0_944;
	mov.b32 	%r1583, %f582;
	shl.b32 	%r5221, %r1583, 8;
	or.b32  	%r1584, %r5221, -2147483648;
	mov.b64 	%rd2929, 0;
	mov.b32 	%r7477, 0;
$L__BB0_940:
	.pragma "nounroll";
	mul.wide.u32 	%rd1894, %r7477, 4;
	mov.u64 	%rd1895, __cudart_i2opi_f;
	add.s64 	%rd1896, %rd1895, %rd1894;
	ld.global.nc.u32 	%r5222, [%rd1896];
	mad.wide.u32 	%rd1897, %r5222, %r1584, %rd2929;
	shr.u64 	%rd2929, %rd1897, 32;
	add.s64 	%rd1898, %rd1, %rd1894;
	st.local.u32 	[%rd1898], %rd1897;
	add.s32 	%r7477, %r7477, 1;
	setp.ne.s32 	%p939, %r7477, 6;
	@%p939 bra 	$L__BB0_940;
	shr.u32 	%r5223, %r1583, 23;
	st.local.u32 	[%rd1+24], %rd2929;
	and.b32  	%r1587, %r5223, 31;
	and.b32  	%r5224, %r5223, 224;
	add.s32 	%r5225, %r5224, -128;
	shr.u32 	%r5226, %r5225, 5;
	mul.wide.u32 	%rd1899, %r5226, 4;
	sub.s64 	%rd360, %rd1, %rd1899;
	ld.local.u32 	%r7478, [%rd360+24];
	ld.local.u32 	%r7479, [%rd360+20];
	setp.eq.s32 	%p940, %r1587, 0;
	@%p940 bra 	$L__BB0_943;
	shf.l.wrap.b32 	%r7478, %r7479, %r7478, %r1587;
	ld.local.u32 	%r5227, [%rd360+16];
	shf.l.wrap.b32 	%r7479, %r5227, %r7479, %r1587;
$L__BB0_943:
	shr.u32 	%r5228, %r7478, 30;
	shf.l.wrap.b32 	%r5229, %r7479, %r7478, 2;
	shl.b32 	%r5230, %r7479, 2;
	shr.u32 	%r5231, %r5229, 31;
	add.s32 	%r5232, %r5231, %r5228;
	neg.s32 	%r5233, %r5232;
	setp.lt.s32 	%p941, %r1583, 0;
	selp.b32 	%r7480, %r5233, %r5232, %p941;
	xor.b32  	%r5234, %r5229, %r1583;
	shr.s32 	%r5235, %r5229, 31;
	xor.b32  	%r5236, %r5235, %r5229;
	xor.b32  	%r5237, %r5235, %r5230;
	cvt.u64.u32 	%rd1900, %r5236;
	shl.b64 	%rd1901, %rd1900, 32;
	cvt.u64.u32 	%rd1902, %r5237;
	or.b64  	%rd1903, %rd1901, %rd1902;
	cvt.rn.f64.s64 	%fd235, %rd1903;
	mul.f64 	%fd236, %fd235, 0d3BF921FB54442D19;
	cvt.rn.f32.f64 	%f3052, %fd236;
	neg.f32 	%f3053, %f3052;
	setp.lt.s32 	%p942, %r5234, 0;
	selp.f32 	%f4621, %f3053, %f3052, %p942;
	bra.uni 	$L__BB0_945;
$L__BB0_944:
	mov.f32 	%f3054, 0f00000000;
	mul.rn.f32 	%f4621, %f582, %f3054;
	mov.b32 	%r7480, 0;
$L__BB0_945:
	add.s32 	%r5239, %r7480, 1;
	mul.rn.f32 	%f3055, %f4621, %f4621;
	and.b32  	%r5240, %r7480, 1;
	setp.eq.b32 	%p943, %r5240, 1;
	selp.f32 	%f3056, %f4621, 0f3F800000, %p943;
	fma.rn.f32 	%f3057, %f3055, %f3056, 0f00000000;
	fma.rn.f32 	%f3058, %f3055, 0f37CBAC00, 0fBAB607ED;
	selp.f32 	%f3059, 0fB94D4153, %f3058, %p943;
	selp.f32 	%f3060, 0f3C0885E4, 0f3D2AAABB, %p943;
	fma.rn.f32 	%f3061, %f3059, %f3055, %f3060;
	selp.f32 	%f3062, 0fBE2AAAA8, 0fBEFFFFFF, %p943;
	fma.rn.f32 	%f3063, %f3061, %f3055, %f3062;
	fma.rn.f32 	%f3064, %f3063, %f3057, %f3056;
	and.b32  	%r5241, %r5239, 2;
	setp.eq.s32 	%p944, %r5241, 0;
	mov.f32 	%f3065, 0f00000000;
	sub.f32 	%f3066, %f3065, %f3064;
	selp.f32 	%f3067, %f3064, %f3066, %p944;
	fma.rn.f32 	%f592, %f588, %f3067, %f582;
	mul.f32 	%f3068, %f592, 0f3F22F983;
	cvt.rni.s32.f32 	%r7488, %f3068;
	cvt.rn.f32.s32 	%f3069, %r7488;
	fma.rn.f32 	%f3070, %f3069, 0fBFC90FDA, %f592;
	fma.rn.f32 	%f3071, %f3069, 0fB3A22168, %f3070;
	fma.rn.f32 	%f4623, %f3069, 0fA7C234C5, %f3071;
	abs.f32 	%f594, %f592;
	setp.ltu.f32 	%p945, %f594, 0f47CE4780;
	mov.u32 	%r7484, %r7488;
	mov.f32 	%f4622, %f4623;
	@%p945 bra 	$L__BB0_953;
	setp.eq.f32 	%p946, %f594, 0f7F800000;
	@%p946 bra 	$L__BB0_952;
	mov.b32 	%r1597, %f592;
	shl.b32 	%r5243, %r1597, 8;
	or.b32  	%r1598, %r5243, -2147483648;
	mov.b64 	%rd2930, 0;
	mov.b32 	%r7481, 0;
$L__BB0_948:
	.pragma "nounroll";
	mul.wide.u32 	%rd1905, %r7481, 4;
	mov.u64 	%rd1906, __cudart_i2opi_f;
	add.s64 	%rd1907, %rd1906, %rd1905;
	ld.global.nc.u32 	%r5244, [%rd1907];
	mad.wide.u32 	%rd1908, %r5244, %r1598, %rd2930;
	shr.u64 	%rd2930, %rd1908, 32;
	add.s64 	%rd1909, %rd2, %rd1905;
	st.local.u32 	[%rd1909], %rd1908;
	add.s32 	%r7481, %r7481, 1;
	setp.ne.s32 	%p947, %r7481, 6;
	@%p947 bra 	$L__BB0_948;
	shr.u32 	%r5245, %r1597, 23;
	st.local.u32 	[%rd2+24], %rd2930;
	and.b32  	%r1601, %r5245, 31;
	and.b32  	%r5246, %r5245, 224;
	add.s32 	%r5247, %r5246, -128;
	shr.u32 	%r5248, %r5247, 5;
	mul.wide.u32 	%rd1910, %r5248, 4;
	sub.s64 	%rd363, %rd2, %rd1910;
	ld.local.u32 	%r7482, [%rd363+24];
	ld.local.u32 	%r7483, [%rd363+20];
	setp.eq.s32 	%p948, %r1601, 0;
	@%p948 bra 	$L__BB0_951;
	shf.l.wrap.b32 	%r7482, %r7483, %r7482, %r1601;
	ld.local.u32 	%r5249, [%rd363+16];
	shf.l.wrap.b32 	%r7483, %r5249, %r7483, %r1601;
$L__BB0_951:
	shr.u32 	%r5250, %r7482, 30;
	shf.l.wrap.b32 	%r5251, %r7483, %r7482, 2;
	shl.b32 	%r5252, %r7483, 2;
	shr.u32 	%r5253, %r5251, 31;
	add.s32 	%r5254, %r5253, %r5250;
	neg.s32 	%r5255, %r5254;
	setp.lt.s32 	%p949, %r1597, 0;
	selp.b32 	%r7484, %r5255, %r5254, %p949;
	xor.b32  	%r5256, %r5251, %r1597;
	shr.s32 	%r5257, %r5251, 31;
	xor.b32  	%r5258, %r5257, %r5251;
	xor.b32  	%r5259, %r5257, %r5252;
	cvt.u64.u32 	%rd1911, %r5258;
	shl.b64 	%rd1912, %rd1911, 32;
	cvt.u64.u32 	%rd1913, %r5259;
	or.b64  	%rd1914, %rd1912, %rd1913;
	cvt.rn.f64.s64 	%fd237, %rd1914;
	mul.f64 	%fd238, %fd237, 0d3BF921FB54442D19;
	cvt.rn.f32.f64 	%f3072, %fd238;
	neg.f32 	%f3073, %f3072;
	setp.lt.s32 	%p950, %r5256, 0;
	selp.f32 	%f4622, %f3073, %f3072, %p950;
	bra.uni 	$L__BB0_953;
$L__BB0_952:
	mov.f32 	%f3074, 0f00000000;
	mul.rn.f32 	%f4622, %f592, %f3074;
	mov.b32 	%r7484, 0;
$L__BB0_953:
	setp.ltu.f32 	%p951, %f594, 0f47CE4780;
	mul.rn.f32 	%f3075, %f4622, %f4622;
	and.b32  	%r5261, %r7484, 1;
	setp.eq.b32 	%p952, %r5261, 1;
	selp.f32 	%f3076, 0f3F800000, %f4622, %p952;
	fma.rn.f32 	%f3077, %f3075, %f3076, 0f00000000;
	fma.rn.f32 	%f3078, %f3075, 0f37CBAC00, 0fBAB607ED;
	selp.f32 	%f3079, %f3078, 0fB94D4153, %p952;
	selp.f32 	%f3080, 0f3D2AAABB, 0f3C0885E4, %p952;
	fma.rn.f32 	%f3081, %f3079, %f3075, %f3080;
	selp.f32 	%f3082, 0fBEFFFFFF, 0fBE2AAAA8, %p952;
	fma.rn.f32 	%f3083, %f3081, %f3075, %f3082;
	fma.rn.f32 	%f3084, %f3083, %f3077, %f3076;
	and.b32  	%r5262, %r7484, 2;
	setp.eq.s32 	%p953, %r5262, 0;
	mov.f32 	%f3085, 0f00000000;
	sub.f32 	%f3086, %f3085, %f3084;
	selp.f32 	%f598, %f3084, %f3086, %p953;
	@%p951 bra 	$L__BB0_961;
	setp.eq.f32 	%p954, %f594, 0f7F800000;
	@%p954 bra 	$L__BB0_960;
	mov.b32 	%r1610, %f592;
	shl.b32 	%r5264, %r1610, 8;
	or.b32  	%r1611, %r5264, -2147483648;
	mov.b64 	%rd2931, 0;
	mov.b32 	%r7485, 0;
$L__BB0_956:
	.pragma "nounroll";
	mul.wide.u32 	%rd1916, %r7485, 4;
	mov.u64 	%rd1917, __cudart_i2opi_f;
	add.s64 	%rd1918, %rd1917, %rd1916;
	ld.global.nc.u32 	%r5265, [%rd1918];
	mad.wide.u32 	%rd1919, %r5265, %r1611, %rd2931;
	shr.u64 	%rd2931, %rd1919, 32;
	add.s64 	%rd1920, %rd1, %rd1916;
	st.local.u32 	[%rd1920], %rd1919;
	add.s32 	%r7485, %r7485, 1;
	setp.ne.s32 	%p955, %r7485, 6;
	@%p955 bra 	$L__BB0_956;
	shr.u32 	%r5266, %r1610, 23;
	st.local.u32 	[%rd1+24], %rd2931;
	and.b32  	%r1614, %r5266, 31;
	and.b32  	%r5267, %r5266, 224;
	add.s32 	%r5268, %r5267, -128;
	shr.u32 	%r5269, %r5268, 5;
	mul.wide.u32 	%rd1921, %r5269, 4;
	sub.s64 	%rd366, %rd1, %rd1921;
	ld.local.u32 	%r7486, [%rd366+24];
	ld.local.u32 	%r7487, [%rd366+20];
	setp.eq.s32 	%p956, %r1614, 0;
	@%p956 bra 	$L__BB0_959;
	shf.l.wrap.b32 	%r7486, %r7487, %r7486, %r1614;
	ld.local.u32 	%r5270, [%rd366+16];
	shf.l.wrap.b32 	%r7487, %r5270, %r7487, %r1614;
$L__BB0_959:
	shr.u32 	%r5271, %r7486, 30;
	shf.l.wrap.b32 	%r5272, %r7487, %r7486, 2;
	shl.b32 	%r5273, %r7487, 2;
	shr.u32 	%r5274, %r5272, 31;
	add.s32 	%r5275, %r5274, %r5271;
	neg.s32 	%r5276, %r5275;
	setp.lt.s32 	%p957, %r1610, 0;
	selp.b32 	%r7488, %r5276, %r5275, %p957;
	xor.b32  	%r5277, %r5272, %r1610;
	shr.s32 	%r5278, %r5272, 31;
	xor.b32  	%r5279, %r5278, %r5272;
	xor.b32  	%r5280, %r5278, %r5273;
	cvt.u64.u32 	%rd1922, %r5279;
	shl.b64 	%rd1923, %rd1922, 32;
	cvt.u64.u32 	%rd1924, %r5280;
	or.b64  	%rd1925, %rd1923, %rd1924;
	cvt.rn.f64.s64 	%fd239, %rd1925;
	mul.f64 	%fd240, %fd239, 0d3BF921FB54442D19;
	cvt.rn.f32.f64 	%f3087, %fd240;
	neg.f32 	%f3088, %f3087;
	setp.lt.s32 	%p958, %r5277, 0;
	selp.f32 	%f4623, %f3088, %f3087, %p958;
	bra.uni 	$L__BB0_961;
$L__BB0_960:
	mov.f32 	%f3089, 0f00000000;
	mul.rn.f32 	%f4623, %f592, %f3089;
	mov.b32 	%r7488, 0;
$L__BB0_961:
	add.s32 	%r5282, %r7488, 1;
	mul.rn.f32 	%f3090, %f4623, %f4623;
	and.b32  	%r5283, %r7488, 1;
	setp.eq.b32 	%p959, %r5283, 1;
	selp.f32 	%f3091, %f4623, 0f3F800000, %p959;
	fma.rn.f32 	%f3092, %f3090, %f3091, 0f00000000;
	fma.rn.f32 	%f3093, %f3090, 0f37CBAC00, 0fBAB607ED;
	selp.f32 	%f3094, 0fB94D4153, %f3093, %p959;
	selp.f32 	%f3095, 0f3C0885E4, 0f3D2AAABB, %p959;
	fma.rn.f32 	%f3096, %f3094, %f3090, %f3095;
	selp.f32 	%f3097, 0fBE2AAAA8, 0fBEFFFFFF, %p959;
	fma.rn.f32 	%f3098, %f3096, %f3090, %f3097;
	fma.rn.f32 	%f3099, %f3098, %f3092, %f3091;
	and.b32  	%r5284, %r5282, 2;
	setp.eq.s32 	%p960, %r5284, 0;
	mov.f32 	%f3100, 0f00000000;
	sub.f32 	%f3101, %f3100, %f3099;
	selp.f32 	%f3102, %f3099, %f3101, %p960;
	fma.rn.f32 	%f602, %f598, %f3102, %f592;
	mul.f32 	%f3103, %f602, 0f3F22F983;
	cvt.rni.s32.f32 	%r7496, %f3103;
	cvt.rn.f32.s32 	%f3104, %r7496;
	fma.rn.f32 	%f3105, %f3104, 0fBFC90FDA, %f602;
	fma.rn.f32 	%f3106, %f3104, 0fB3A22168, %f3105;
	fma.rn.f32 	%f4625, %f3104, 0fA7C234C5, %f3106;
	abs.f32 	%f604, %f602;
	setp.ltu.f32 	%p961, %f604, 0f47CE4780;
	mov.u32 	%r7492, %r7496;
	mov.f32 	%f4624, %f4625;
	@%p961 bra 	$L__BB0_969;
	setp.eq.f32 	%p962, %f604, 0f7F800000;
	@%p962 bra 	$L__BB0_968;
	mov.b32 	%r1624, %f602;
	shl.b32 	%r5286, %r1624, 8;
	or.b32  	%r1625, %r5286, -2147483648;
	mov.b64 	%rd2932, 0;
	mov.b32 	%r7489, 0;
$L__BB0_964:
	.pragma "nounroll";
	mul.wide.u32 	%rd1927, %r7489, 4;
	mov.u64 	%rd1928, __cudart_i2opi_f;
	add.s64 	%rd1929, %rd1928, %rd1927;
	ld.global.nc.u32 	%r5287, [%rd1929];
	mad.wide.u32 	%rd1930, %r5287, %r1625, %rd2932;
	shr.u64 	%rd2932, %rd1930, 32;
	add.s64 	%rd1931, %rd2, %rd1927;
	st.local.u32 	[%rd1931], %rd1930;
	add.s32 	%r7489, %r7489, 1;
	setp.ne.s32 	%p963, %r7489, 6;
	@%p963 bra 	$L__BB0_964;
	shr.u32 	%r5288, %r1624, 23;
	st.local.u32 	[%rd2+24], %rd2932;
	and.b32  	%r1628, %r5288, 31;
	and.b32  	%r5289, %r5288, 224;
	add.s32 	%r5290, %r5289, -128;
	shr.u32 	%r5291, %r5290, 5;
	mul.wide.u32 	%rd1932, %r5291, 4;
	sub.s64 	%rd369, %rd2, %rd1932;
	ld.local.u32 	%r7490, [%rd369+24];
	ld.local.u32 	%r7491, [%rd369+20];
	setp.eq.s32 	%p964, %r1628, 0;
	@%p964 bra 	$L__BB0_967;
	shf.l.wrap.b32 	%r7490, %r7491, %r7490, %r1628;
	ld.local.u32 	%r5292, [%rd369+16];
	shf.l.wrap.b32 	%r7491, %r5292, %r7491, %r1628;
$L__BB0_967:
	shr.u32 	%r5293, %r7490, 30;
	shf.l.wrap.b32 	%r5294, %r7491, %r7490, 2;
	shl.b32 	%r5295, %r7491, 2;
	shr.u32 	%r5296, %r5294, 31;
	add.s32 	%r5297, %r5296, %r5293;
	neg.s32 	%r5298, %r5297;
	setp.lt.s32 	%p965, %r1624, 0;
	selp.b32 	%r7492, %r5298, %r5297, %p965;
	xor.b32  	%r5299, %r5294, %r1624;
	shr.s32 	%r5300, %r5294, 31;
	xor.b32  	%r5301, %r5300, %r5294;
	xor.b32  	%r5302, %r5300, %r5295;
	cvt.u64.u32 	%rd1933, %r5301;
	shl.b64 	%rd1934, %rd1933, 32;
	cvt.u64.u32 	%rd1935, %r5302;
	or.b64  	%rd1936, %rd1934, %rd1935;
	cvt.rn.f64.s64 	%fd241, %rd1936;
	mul.f64 	%fd242, %fd241, 0d3BF921FB54442D19;
	cvt.rn.f32.f64 	%f3107, %fd242;
	neg.f32 	%f3108, %f3107;
	setp.lt.s32 	%p966, %r5299, 0;
	selp.f32 	%f4624, %f3108, %f3107, %p966;
	bra.uni 	$L__BB0_969;
$L__BB0_968:
	mov.f32 	%f3109, 0f00000000;
	mul.rn.f32 	%f4624, %f602, %f3109;
	mov.b32 	%r7492, 0;
$L__BB0_969:
	setp.ltu.f32 	%p967, %f604, 0f47CE4780;
	mul.rn.f32 	%f3110, %f4624, %f4624;
	and.b32  	%r5304, %r7492, 1;
	setp.eq.b32 	%p968, %r5304, 1;
	selp.f32 	%f3111, 0f3F800000, %f4624, %p968;
	fma.rn.f32 	%f3112, %f3110, %f3111, 0f00000000;
	fma.rn.f32 	%f3113, %f3110, 0f37CBAC00, 0fBAB607ED;
	selp.f32 	%f3114, %f3113, 0fB94D4153, %p968;
	selp.f32 	%f3115, 0f3D2AAABB, 0f3C0885E4, %p968;
	fma.rn.f32 	%f3116, %f3114, %f3110, %f3115;
	selp.f32 	%f3117, 0fBEFFFFFF, 0fBE2AAAA8, %p968;
	fma.rn.f32 	%f3118, %f3116, %f3110, %f3117;
	fma.rn.f32 	%f3119, %f3118, %f3112, %f3111;
	and.b32  	%r5305, %r7492, 2;
	setp.eq.s32 	%p969, %r5305, 0;
	mov.f32 	%f3120, 0f00000000;
	sub.f32 	%f3121, %f3120, %f3119;
	selp.f32 	%f608, %f3119, %f3121, %p969;
	@%p967 bra 	$L__BB0_977;
	setp.eq.f32 	%p970, %f604, 0f7F800000;
	@%p970 bra 	$L__BB0_976;
	mov.b32 	%r1637, %f602;
	shl.b32 	%r5307, %r1637, 8;
	or.b32  	%r1638, %r5307, -2147483648;
	mov.b64 	%rd2933, 0;
	mov.b32 	%r7493, 0;
$L__BB0_972:
	.pragma "nounroll";
	mul.wide.u32 	%rd1938, %r7493, 4;
	mov.u64 	%rd1939, __cudart_i2opi_f;
	add.s64 	%rd1940, %rd1939, %rd1938;
	ld.global.nc.u32 	%r5308, [%rd1940];
	mad.wide.u32 	%rd1941, %r5308, %r1638, %rd2933;
	shr.u64 	%rd2933, %rd1941, 32;
	add.s64 	%rd1942, %rd1, %rd1938;
	st.local.u32 	[%rd1942], %rd1941;
	add.s32 	%r7493, %r7493, 1;
	setp.ne.s32 	%p971, %r7493, 6;
	@%p971 bra 	$L__BB0_972;
	shr.u32 	%r5309, %r1637, 23;
	st.local.u32 	[%rd1+24], %rd2933;
	and.b32  	%r1641, %r5309, 31;
	and.b32  	%r5310, %r5309, 224;
	add.s32 	%r5311, %r5310, -128;
	shr.u32 	%r5312, %r5311, 5;
	mul.wide.u32 	%rd1943, %r5312, 4;
	sub.s64 	%rd372, %rd1, %rd1943;
	ld.local.u32 	%r7494, [%rd372+24];
	ld.local.u32 	%r7495, [%rd372+20];
	setp.eq.s32 	%p972, %r1641, 0;
	@%p972 bra 	$L__BB0_975;
	shf.l.wrap.b32 	%r7494, %r7495, %r7494, %r1641;
	ld.local.u32 	%r5313, [%rd372+16];
	shf.l.wrap.b32 	%r7495, %r5313, %r7495, %r1641;
$L__BB0_975:
	shr.u32 	%r5314, %r7494, 30;
	shf.l.wrap.b32 	%r5315, %r7495, %r7494, 2;
	shl.b32 	%r5316, %r7495, 2;
	shr.u32 	%r5317, %r5315, 31;
	add.s32 	%r5318, %r5317, %r5314;
	neg.s32 	%r5319, %r5318;
	setp.lt.s32 	%p973, %r1637, 0;
	selp.b32 	%r7496, %r5319, %r5318, %p973;
	xor.b32  	%r5320, %r5315, %r1637;
	shr.s32 	%r5321, %r5315, 31;
	xor.b32  	%r5322, %r5321, %r5315;
	xor.b32  	%r5323, %r5321, %r5316;
	cvt.u64.u32 	%rd1944, %r5322;
	shl.b64 	%rd1945, %rd1944, 32;
	cvt.u64.u32 	%rd1946, %r5323;
	or.b64  	%rd1947, %rd1945, %rd1946;
	cvt.rn.f64.s64 	%fd243, %rd1947;
	mul.f64 	%fd244, %fd243, 0d3BF921FB54442D19;
	cvt.rn.f32.f64 	%f3122, %fd244;
	neg.f32 	%f3123, %f3122;
	setp.lt.s32 	%p974, %r5320, 0;
	selp.f32 	%f4625, %f3123, %f3122, %p974;
	bra.uni 	$L__BB0_977;
$L__BB0_976:
	mov.f32 	%f3124, 0f00000000;
	mul.rn.f32 	%f4625, %f602, %f3124;
	mov.b32 	%r7496, 0;
$L__BB0_977:
	add.s32 	%r5325, %r7496, 1;
	mul.rn.f32 	%f3125, %f4625, %f4625;
	and.b32  	%r5326, %r7496, 1;
	setp.eq.b32 	%p975, %r5326, 1;
	selp.f32 	%f3126, %f4625, 0f3F800000, %p975;
	fma.rn.f32 	%f3127, %f3125, %f3126, 0f00000000;
	fma.rn.f32 	%f3128, %f3125, 0f37CBAC00, 0fBAB607ED;
	selp.f32 	%f3129, 0fB94D4153, %f3128, %p975;
	selp.f32 	%f3130, 0f3C0885E4, 0f3D2AAABB, %p975;
	fma.rn.f32 	%f3131, %f3129, %f3125, %f3130;
	selp.f32 	%f3132, 0fBE2AAAA8, 0fBEFFFFFF, %p975;
	fma.rn.f32 	%f3133, %f3131, %f3125, %f3132;
	fma.rn.f32 	%f3134, %f3133, %f3127, %f3126;
	and.b32  	%r5327, %r5325, 2;
	setp.eq.s32 	%p976, %r5327, 0;
	mov.f32 	%f3135, 0f00000000;
	sub.f32 	%f3136, %f3135, %f3134;
	selp.f32 	%f3137, %f3134, %f3136, %p976;
	fma.rn.f32 	%f612, %f608, %f3137, %f602;
	mul.f32 	%f3138, %f612, 0f3F22F983;
	cvt.rni.s32.f32 	%r7504, %f3138;
	cvt.rn.f32.s32 	%f3139, %r7504;
	fma.rn.f32 	%f3140, %f3139, 0fBFC90FDA, %f612;
	fma.rn.f32 	%f3141, %f3139, 0fB3A22168, %f3140;
	fma.rn.f32 	%f4627, %f3139, 0fA7C234C5, %f3141;
	abs.f32 	%f614, %f612;
	setp.ltu.f32 	%p977, %f614, 0f47CE4780;
	mov.u32 	%r7500, %r7504;
	mov.f32 	%f4626, %f4627;
	@%p977 bra 	$L__BB0_985;
	setp.eq.f32 	%p978, %f614, 0f7F800000;
	@%p978 bra 	$L__BB0_984;
	mov.b32 	%r1651, %f612;
	shl.b32 	%r5329, %r1651, 8;
	or.b32  	%r1652, %r5329, -2147483648;
	mov.b64 	%rd2934, 0;
	mov.b32 	%r7497, 0;
$L__BB0_980:
	.pragma "nounroll";
	mul.wide.u32 	%rd1949, %r7497, 4;
	mov.u64 	%rd1950, __cudart_i2opi_f;
	add.s64 	%rd1951, %rd1950, %rd1949;
	ld.global.nc.u32 	%r5330, [%rd1951];
	mad.wide.u32 	%rd1952, %r5330, %r1652, %rd2934;
	shr.u64 	%rd2934, %rd1952, 32;
	add.s64 	%rd1953, %rd2, %rd1949;
	st.local.u32 	[%rd1953], %rd1952;
	add.s32 	%r7497, %r7497, 1;
	setp.ne.s32 	%p979, %r7497, 6;
	@%p979 bra 	$L__BB0_980;
	shr.u32 	%r5331, %r1651, 23;
	st.local.u32 	[%rd2+24], %rd2934;
	and.b32  	%r1655, %r5331, 31;
	and.b32  	%r5332, %r5331, 224;
	add.s32 	%r5333, %r5332, -128;
	shr.u32 	%r5334, %r5333, 5;
	mul.wide.u32 	%rd1954, %r5334, 4;
	sub.s64 	%rd375, %rd2, %rd1954;
	ld.local.u32 	%r7498, [%rd375+24];
	ld.local.u32 	%r7499, [%rd375+20];
	setp.eq.s32 	%p980, %r1655, 0;
	@%p980 bra 	$L__BB0_983;
	shf.l.wrap.b32 	%r7498, %r7499, %r7498, %r1655;
	ld.local.u32 	%r5335, [%rd375+16];
	shf.l.wrap.b32 	%r7499, %r5335, %r7499, %r1655;
$L__BB0_983:
	shr.u32 	%r5336, %r7498, 30;
	shf.l.wrap.b32 	%r5337, %r7499, %r7498, 2;
	shl.b32 	%r5338, %r7499, 2;
	shr.u32 	%r5339, %r5337, 31;
	add.s32 	%r5340, %r5339, %r5336;
	neg.s32 	%r5341, %r5340;
	setp.lt.s32 	%p981, %r1651, 0;
	selp.b32 	%r7500, %r5341, %r5340, %p981;
	xor.b32  	%r5342, %r5337, %r1651;
	shr.s32 	%r5343, %r5337, 31;
	xor.b32  	%r5344, %r5343, %r5337;
	xor.b32  	%r5345, %r5343, %r5338;
	cvt.u64.u32 	%rd1955, %r5344;
	shl.b64 	%rd1956, %rd1955, 32;
	cvt.u64.u32 	%rd1957, %r5345;
	or.b64  	%rd1958, %rd1956, %rd1957;
	cvt.rn.f64.s64 	%fd245, %rd1958;
	mul.f64 	%fd246, %fd245, 0d3BF921FB54442D19;
	cvt.rn.f32.f64 	%f3142, %fd246;
	neg.f32 	%f3143, %f3142;
	setp.lt.s32 	%p982, %r5342, 0;
	selp.f32 	%f4626, %f3143, %f3142, %p982;
	bra.uni 	$L__BB0_985;
$L__BB0_984:
	mov.f32 	%f3144, 0f00000000;
	mul.rn.f32 	%f4626, %f612, %f3144;
	mov.b32 	%r7500, 0;
$L__BB0_985:
	setp.ltu.f32 	%p983, %f614, 0f47CE4780;
	mul.rn.f32 	%f3145, %f4626, %f4626;
	and.b32  	%r5347, %r7500, 1;
	setp.eq.b32 	%p984, %r5347, 1;
	selp.f32 	%f3146, 0f3F800000, %f4626, %p984;
	fma.rn.f32 	%f3147, %f3145, %f3146, 0f00000000;
	fma.rn.f32 	%f3148, %f3145, 0f37CBAC00, 0fBAB607ED;
	selp.f32 	%f3149, %f3148, 0fB94D4153, %p984;
	selp.f32 	%f3150, 0f3D2AAABB, 0f3C0885E4, %p984;
	fma.rn.f32 	%f3151, %f3149, %f3145, %f3150;
	selp.f32 	%f3152, 0fBEFFFFFF, 0fBE2AAAA8, %p984;
	fma.rn.f32 	%f3153, %f3151, %f3145, %f3152;
	fma.rn.f32 	%f3154, %f3153, %f3147, %f3146;
	and.b32  	%r5348, %r7500, 2;
	setp.eq.s32 	%p985, %r5348, 0;
	mov.f32 	%f3155, 0f00000000;
	sub.f32 	%f3156, %f3155, %f3154;
	selp.f32 	%f618, %f3154, %f3156, %p985;
	@%p983 bra 	$L__BB0_993;
	setp.eq.f32 	%p986, %f614, 0f7F800000;
	@%p986 bra 	$L__BB0_992;
	mov.b32 	%r1664, %f612;
	shl.b32 	%r5350, %r1664, 8;
	or.b32  	%r1665, %r5350, -2147483648;
	mov.b64 	%rd2935, 0;
	mov.b32 	%r7501, 0;
$L__BB0_988:
	.pragma "nounroll";
	mul.wide.u32 	%rd1960, %r7501, 4;
	mov.u64 	%rd1961, __cudart_i2opi_f;
	add.s64 	%rd1962, %rd1961, %rd1960;
	ld.global.nc.u32 	%r5351, [%rd1962];
	mad.wide.u32 	%rd1963, %r5351, %r1665, %rd2935;
	shr.u64 	%rd2935, %rd1963, 32;
	add.s64 	%rd1964, %rd1, %rd1960;
	st.local.u32 	[%rd1964], %rd1963;
	add.s32 	%r7501, %r7501, 1;
	setp.ne.s32 	%p987, %r7501, 6;
	@%p987 bra 	$L__BB0_988;
	shr.u32 	%r5352, %r1664, 23;
	st.local.u32 	[%rd1+24], %rd2935;
	and.b32  	%r1668, %r5352, 31;
	and.b32  	%r5353, %r5352, 224;
	add.s32 	%r5354, %r5353, -128;
	shr.u32 	%r5355, %r5354, 5;
	mul.wide.u32 	%rd1965, %r5355, 4;
	sub.s64 	%rd378, %rd1, %rd1965;
	ld.local.u32 	%r7502, [%rd378+24];
	ld.local.u32 	%r7503, [%rd378+20];
	setp.eq.s32 	%p988, %r1668, 0;
	@%p988 bra 	$L__BB0_991;
	shf.l.wrap.b32 	%r7502, %r7503, %r7502, %r1668;
	ld.local.u32 	%r5356, [%rd378+16];
	shf.l.wrap.b32 	%r7503, %r5356, %r7503, %r1668;
$L__BB0_991:
	shr.u32 	%r5357, %r7502, 30;
	shf.l.wrap.b32 	%r5358, %r7503, %r7502, 2;
	shl.b32 	%r5359, %r7503, 2;
	shr.u32 	%r5360, %r5358, 31;
	add.s32 	%r5361, %r5360, %r5357;
	neg.s32 	%r5362, %r5361;
	setp.lt.s32 	%p989, %r1664, 0;
	selp.b32 	%r7504, %r5362, %r5361, %p989;
	xor.b32  	%r5363, %r5358, %r1664;
	shr.s32 	%r5364, %r5358, 31;
	xor.b32  	%r5365, %r5364, %r5358;
	xor.b32  	%r5366, %r5364, %r5359;
	cvt.u64.u32 	%rd1966, %r5365;
	shl.b64 	%rd1967, %rd1966, 32;
	cvt.u64.u32 	%rd1968, %r5366;
	or.b64  	%rd1969, %rd1967, %rd1968;
	cvt.rn.f64.s64 	%fd247, %rd1969;
	mul.f64 	%fd248, %fd247, 0d3BF921FB54442D19;
	cvt.rn.f32.f64 	%f3157, %fd248;
	neg.f32 	%f3158, %f3157;
	setp.lt.s32 	%p990, %r5363, 0;
	selp.f32 	%f4627, %f3158, %f3157, %p990;
	bra.uni 	$L__BB0_993;
$L__BB0_992:
	mov.f32 	%f3159, 0f00000000;
	mul.rn.f32 	%f4627, %f612, %f3159;
	mov.b32 	%r7504, 0;
$L__BB0_993:
	add.s32 	%r5368, %r7504, 1;
	mul.rn.f32 	%f3160, %f4627, %f4627;
	and.b32  	%r5369, %r7504, 1;
	setp.eq.b32 	%p991, %r5369, 1;
	selp.f32 	%f3161, %f4627, 0f3F800000, %p991;
	fma.rn.f32 	%f3162, %f3160, %f3161, 0f00000000;
	fma.rn.f32 	%f3163, %f3160, 0f37CBAC00, 0fBAB607ED;
	selp.f32 	%f3164, 0fB94D4153, %f3163, %p991;
	selp.f32 	%f3165, 0f3C0885E4, 0f3D2AAABB, %p991;
	fma.rn.f32 	%f3166, %f3164, %f3160, %f3165;
	selp.f32 	%f3167, 0fBE2AAAA8, 0fBEFFFFFF, %p991;
	fma.rn.f32 	%f3168, %f3166, %f3160, %f3167;
	fma.rn.f32 	%f3169, %f3168, %f3162, %f3161;
	and.b32  	%r5370, %r5368, 2;
	setp.eq.s32 	%p992, %r5370, 0;
	mov.f32 	%f3170, 0f00000000;
	sub.f32 	%f3171, %f3170, %f3169;
	selp.f32 	%f3172, %f3169, %f3171, %p992;
	fma.rn.f32 	%f622, %f618, %f3172, %f612;
	mul.f32 	%f3173, %f622, 0f3F22F983;
	cvt.rni.s32.f32 	%r7512, %f3173;
	cvt.rn.f32.s32 	%f3174, %r7512;
	fma.rn.f32 	%f3175, %f3174, 0fBFC90FDA, %f622;
	fma.rn.f32 	%f3176, %f3174, 0fB3A22168, %f3175;
	fma.rn.f32 	%f4629, %f3174, 0fA7C234C5, %f3176;
	abs.f32 	%f624, %f622;
	setp.ltu.f32 	%p993, %f624, 0f47CE4780;
	mov.u32 	%r7508, %r7512;
	mov.f32 	%f4628, %f4629;
	@%p993 bra 	$L__BB0_1001;
	setp.eq.f32 	%p994, %f624, 0f7F800000;
	@%p994 bra 	$L__BB0_1000;
	mov.b32 	%r1678, %f622;
	shl.b32 	%r5372, %r1678, 8;
	or.b32  	%r1679, %r5372, -2147483648;
	mov.b64 	%rd2936, 0;
	mov.b32 	%r7505, 0;
$L__BB0_996:
	.pragma "nounroll";
	mul.wide.u32 	%rd1971, %r7505, 4;
	mov.u64 	%rd1972, __cudart_i2opi_f;
	add.s64 	%rd1973, %rd1972, %rd1971;
	ld.global.nc.u32 	%r5373, [%rd1973];
	mad.wide.u32 	%rd1974, %r5373, %r1679, %rd2936;
	shr.u64 	%rd2936, %rd1974, 32;
	add.s64 	%rd1975, %rd2, %rd1971;
	st.local.u32 	[%rd1975], %rd1974;
	add.s32 	%r7505, %r7505, 1;
	setp.ne.s32 	%p995, %r7505, 6;
	@%p995 bra 	$L__BB0_996;
	shr.u32 	%r5374, %r1678, 23;
	st.local.u32 	[%rd2+24], %rd2936;
	and.b32  	%r1682, %r5374, 31;
	and.b32  	%r5375, %r5374, 224;
	add.s32 	%r5376, %r5375, -128;
	shr.u32 	%r5377, %r5376, 5;
	mul.wide.u32 	%rd1976, %r5377, 4;
	sub.s64 	%rd381, %rd2, %rd1976;
	ld.local.u32 	%r7506, [%rd381+24];
	ld.local.u32 	%r7507, [%rd381+20];
	setp.eq.s32 	%p996, %r1682, 0;
	@%p996 bra 	$L__BB0_999;
	shf.l.wrap.b32 	%r7506, %r7507, %r7506, %r1682;
	ld.local.u32 	%r5378, [%rd381+16];
	shf.l.wrap.b32 	%r7507, %r5378, %r7507, %r1682;
$L__BB0_999:
	shr.u32 	%r5379, %r7506, 30;
	shf.l.wrap.b32 	%r5380, %r7507, %r7506, 2;
	shl.b32 	%r5381, %r7507, 2;
	shr.u32 	%r5382, %r5380, 31;
	add.s32 	%r5383, %r5382, %r5379;
	neg.s32 	%r5384, %r5383;
	setp.lt.s32 	%p997, %r1678, 0;
	selp.b32 	%r7508, %r5384, %r5383, %p997;
	xor.b32  	%r5385, %r5380, %r1678;
	shr.s32 	%r5386, %r5380, 31;
	xor.b32  	%r5387, %r5386, %r5380;
	xor.b32  	%r5388, %r5386, %r5381;
	cvt.u64.u32 	%rd1977, %r5387;
	shl.b64 	%rd1978, %rd1977, 32;
	cvt.u64.u32 	%rd1979, %r5388;
	or.b64  	%rd1980, %rd1978, %rd1979;
	cvt.rn.f64.s64 	%fd249, %rd1980;
	mul.f64 	%fd250, %fd249, 0d3BF921FB54442D19;
	cvt.rn.f32.f64 	%f3177, %fd250;
	neg.f32 	%f3178, %f3177;
	setp.lt.s32 	%p998, %r5385, 0;
	selp.f32 	%f4628, %f3178, %f3177, %p998;
	bra.uni 	$L__BB0_1001;
$L__BB0_1000:
	mov.f32 	%f3179, 0f00000000;
	mul.rn.f32 	%f4628, %f622, %f3179;
	mov.b32 	%r7508, 0;
$L__BB0_1001:
	setp.ltu.f32 	%p999, %f624, 0f47CE4780;
	mul.rn.f32 	%f3180, %f4628, %f4628;
	and.b32  	%r5390, %r7508, 1;
	setp.eq.b32 	%p1000, %r5390, 1;
	selp.f32 	%f3181, 0f3F800000, %f4628, %p1000;
	fma.rn.f32 	%f3182, %f3180, %f3181, 0f00000000;
	fma.rn.f32 	%f3183, %f3180, 0f37CBAC00, 0fBAB607ED;
	selp.f32 	%f3184, %f3183, 0fB94D4153, %p1000;
	selp.f32 	%f3185, 0f3D2AAABB, 0f3C0885E4, %p1000;
	fma.rn.f32 	%f3186, %f3184, %f3180, %f3185;
	selp.f32 	%f3187, 0fBEFFFFFF, 0fBE2AAAA8, %p1000;
	fma.rn.f32 	%f3188, %f3186, %f3180, %f3187;
	fma.rn.f32 	%f3189, %f3188, %f3182, %f3181;
	and.b32  	%r5391, %r7508, 2;
	setp.eq.s32 	%p1001, %r5391, 0;
	mov.f32 	%f3190, 0f00000000;
	sub.f32 	%f3191, %f3190, %f3189;
	selp.f32 	%f628, %f3189, %f3191, %p1001;
	@%p999 bra 	$L__BB0_1009;
	setp.eq.f32 	%p1002, %f624, 0f7F800000;
	@%p1002 bra 	$L__BB0_1008;
	mov.b32 	%r1691, %f622;
	shl.b32 	%r5393, %r1691, 8;
	or.b32  	%r1692, %r5393, -2147483648;
	mov.b64 	%rd2937, 0;
	mov.b32 	%r7509, 0;
$L__BB0_1004:
	.pragma "nounroll";
	mul.wide.u32 	%rd1982, %r7509, 4;
	mov.u64 	%rd1983, __cudart_i2opi_f;
	add.s64 	%rd1984, %rd1983, %rd1982;
	ld.global.nc.u32 	%r5394, [%rd1984];
	mad.wide.u32 	%rd1985, %r5394, %r1692, %rd2937;
	shr.u64 	%rd2937, %rd1985, 32;
	add.s64 	%rd1986, %rd1, %rd1982;
	st.local.u32 	[%rd1986], %rd1985;
	add.s32 	%r7509, %r7509, 1;
	setp.ne.s32 	%p1003, %r7509, 6;
	@%p1003 bra 	$L__BB0_1004;
	shr.u32 	%r5395, %r1691, 23;
	st.local.u32 	[%rd1+24], %rd2937;
	and.b32  	%r1695, %r5395, 31;
	and.b32  	%r5396, %r5395, 224;
	add.s32 	%r5397, %r5396, -128;
	shr.u32 	%r5398, %r5397, 5;
	mul.wide.u32 	%rd1987, %r5398, 4;
	sub.s64 	%rd384, %rd1, %rd1987;
	ld.local.u32 	%r7510, [%rd384+24];
	ld.local.u32 	%r7511, [%rd384+20];
	setp.eq.s32 	%p1004, %r1695, 0;
	@%p1004 bra 	$L__BB0_1007;
	shf.l.wrap.b32 	%r7510, %r7511, %r7510, %r1695;
	ld.local.u32 	%r5399, [%rd384+16];
	shf.l.wrap.b32 	%r7511, %r5399, %r7511, %r1695;
$L__BB0_1007:
	shr.u32 	%r5400, %r7510, 30;
	shf.l.wrap.b32 	%r5401, %r7511, %r7510, 2;
	shl.b32 	%r5402, %r7511, 2;
	shr.u32 	%r5403, %r5401, 31;
	add.s32 	%r5404, %r5403, %r5400;
	neg.s32 	%r5405, %r5404;
	setp.lt.s32 	%p1005, %r1691, 0;
	selp.b32 	%r7512, %r5405, %r5404, %p1005;
	xor.b32  	%r5406, %r5401, %r1691;
	shr.s32 	%r5407, %r5401, 31;
	xor.b32  	%r5408, %r5407, %r5401;
	xor.b32  	%r5409, %r5407, %r5402;
	cvt.u64.u32 	%rd1988, %r5408;
	shl.b64 	%rd1989, %rd1988, 32;
	cvt.u64.u32 	%rd1990, %r5409;
	or.b64  	%rd1991, %rd1989, %rd1990;
	cvt.rn.f64.s64 	%fd251, %rd1991;
	mul.f64 	%fd252, %fd251, 0d3BF921FB54442D19;
	cvt.rn.f32.f64 	%f3192, %fd252;
	neg.f32 	%f3193, %f3192;
	setp.lt.s32 	%p1006, %r5406, 0;
	selp.f32 	%f4629, %f3193, %f3192, %p1006;
	bra.uni 	$L__BB0_1009;
$L__BB0_1008:
	mov.f32 	%f3194, 0f00000000;
	mul.rn.f32 	%f4629, %f622, %f3194;
	mov.b32 	%r7512, 0;
$L__BB0_1009:
	add.s32 	%r5411, %r7512, 1;
	mul.rn.f32 	%f3195, %f4629, %f4629;
	and.b32  	%r5412, %r7512, 1;
	setp.eq.b32 	%p1007, %r5412, 1;
	selp.f32 	%f3196, %f4629, 0f3F800000, %p1007;
	fma.rn.f32 	%f3197, %f3195, %f3196, 0f00000000;
	fma.rn.f32 	%f3198, %f3195, 0f37CBAC00, 0fBAB607ED;
	selp.f32 	%f3199, 0fB94D4153, %f3198, %p1007;
	selp.f32 	%f3200, 0f3C0885E4, 0f3D2AAABB, %p1007;
	fma.rn.f32 	%f3201, %f3199, %f3195, %f3200;
	selp.f32 	%f3202, 0fBE2AAAA8, 0fBEFFFFFF, %p1007;
	fma.rn.f32 	%f3203, %f3201, %f3195, %f3202;
	fma.rn.f32 	%f3204, %f3203, %f3197, %f3196;
	and.b32  	%r5413, %r5411, 2;
	setp.eq.s32 	%p1008, %r5413, 0;
	mov.f32 	%f3205, 0f00000000;
	sub.f32 	%f3206, %f3205, %f3204;
	selp.f32 	%f3207, %f3204, %f3206, %p1008;
	fma.rn.f32 	%f632, %f628, %f3207, %f622;
	mul.f32 	%f3208, %f632, 0f3F22F983;
	cvt.rni.s32.f32 	%r7520, %f3208;
	cvt.rn.f32.s32 	%f3209, %r7520;
	fma.rn.f32 	%f3210, %f3209, 0fBFC90FDA, %f632;
	fma.rn.f32 	%f3211, %f3209, 0fB3A22168, %f3210;
	fma.rn.f32 	%f4631, %f3209, 0fA7C234C5, %f3211;
	abs.f32 	%f634, %f632;
	setp.ltu.f32 	%p1009, %f634, 0f47CE4780;
	mov.u32 	%r7516, %r7520;
	mov.f32 	%f4630, %f4631;
	@%p1009 bra 	$L__BB0_1017;
	setp.eq.f32 	%p1010, %f634, 0f7F800000;
	@%p1010 bra 	$L__BB0_1016;
	mov.b32 	%r1705, %f632;
	shl.b32 	%r5415, %r1705, 8;
	or.b32  	%r1706, %r5415, -2147483648;
	mov.b64 	%rd2938, 0;
	mov.b32 	%r7513, 0;
$L__BB0_1012:
	.pragma "nounroll";
	mul.wide.u32 	%rd1993, %r7513, 4;
	mov.u64 	%rd1994, __cudart_i2opi_f;
	add.s64 	%rd1995, %rd1994, %rd1993;
	ld.global.nc.u32 	%r5416, [%rd1995];
	mad.wide.u32 	%rd1996, %r5416, %r1706, %rd2938;
	shr.u64 	%rd2938, %rd1996, 32;
	add.s64 	%rd1997, %rd2, %rd1993;
	st.local.u32 	[%rd1997], %rd1996;
	add.s32 	%r7513, %r7513, 1;
	setp.ne.s32 	%p1011, %r7513, 6;
	@%p1011 bra 	$L__BB0_1012;
	shr.u32 	%r5417, %r1705, 23;
	st.local.u32 	[%rd2+24], %rd2938;
	and.b32  	%r1709, %r5417, 31;
	and.b32  	%r5418, %r5417, 224;
	add.s32 	%r5419, %r5418, -128;
	shr.u32 	%r5420, %r5419, 5;
	mul.wide.u32 	%rd1998, %r5420, 4;
	sub.s64 	%rd387, %rd2, %rd1998;
	ld.local.u32 	%r7514, [%rd387+24];
	ld.local.u32 	%r7515, [%rd387+20];
	setp.eq.s32 	%p1012, %r1709, 0;
	@%p1012 bra 	$L__BB0_1015;
	shf.l.wrap.b32 	%r7514, %r7515, %r7514, %r1709;
	ld.local.u32 	%r5421, [%rd387+16];
	shf.l.wrap.b32 	%r7515, %r5421, %r7515, %r1709;
$L__BB0_1015:
	shr.u32 	%r5422, %r7514, 30;
	shf.l.wrap.b32 	%r5423, %r7515, %r7514, 2;
	shl.b32 	%r5424, %r7515, 2;
	shr.u32 	%r5425, %r5423, 31;
	add.s32 	%r5426, %r5425, %r5422;
	neg.s32 	%r5427, %r5426;
	setp.lt.s32 	%p1013, %r1705, 0;
	selp.b32 	%r7516, %r5427, %r5426, %p1013;
	xor.b32  	%r5428, %r5423, %r1705;
	shr.s32 	%r5429, %r5423, 31;
	xor.b32  	%r5430, %r5429, %r5423;
	xor.b32  	%r5431, %r5429, %r5424;
	cvt.u64.u32 	%rd1999, %r5430;
	shl.b64 	%rd2000, %rd1999, 32;
	cvt.u64.u32 	%rd2001, %r5431;
	or.b64  	%rd2002, %rd2000, %rd2001;
	cvt.rn.f64.s64 	%fd253, %rd2002;
	mul.f64 	%fd254, %fd253, 0d3BF921FB54442D19;
	cvt.rn.f32.f64 	%f3212, %fd254;
	neg.f32 	%f3213, %f3212;
	setp.lt.s32 	%p1014, %r5428, 0;
	selp.f32 	%f4630, %f3213, %f3212, %p1014;
	bra.uni 	$L__BB0_1017;
$L__BB0_1016:
	mov.f32 	%f3214, 0f00000000;
	mul.rn.f32 	%f4630, %f632, %f3214;
	mov.b32 	%r7516, 0;
$L__BB0_1017:
	setp.ltu.f32 	%p1015, %f634, 0f47CE4780;
	mul.rn.f32 	%f3215, %f4630, %f4630;
	and.b32  	%r5433, %r7516, 1;
	setp.eq.b32 	%p1016, %r5433, 1;
	selp.f32 	%f3216, 0f3F800000, %f4630, %p1016;
	fma.rn.f32 	%f3217, %f3215, %f3216, 0f00000000;
	fma.rn.f32 	%f3218, %f3215, 0f37CBAC00, 0fBAB607ED;
	selp.f32 	%f3219, %f3218, 0fB94D4153, %p1016;
	selp.f32 	%f3220, 0f3D2AAABB, 0f3C0885E4, %p1016;
	fma.rn.f32 	%f3221, %f3219, %f3215, %f3220;
	selp.f32 	%f3222, 0fBEFFFFFF, 0fBE2AAAA8, %p1016;
	fma.rn.f32 	%f3223, %f3221, %f3215, %f3222;
	fma.rn.f32 	%f3224, %f3223, %f3217, %f3216;
	and.b32  	%r5434, %r7516, 2;
	setp.eq.s32 	%p1017, %r5434, 0;
	mov.f32 	%f3225, 0f00000000;
	sub.f32 	%f3226, %f3225, %f3224;
	selp.f32 	%f638, %f3224, %f3226, %p1017;
	@%p1015 bra 	$L__BB0_1025;
	setp.eq.f32 	%p1018, %f634, 0f7F800000;
	@%p1018 bra 	$L__BB0_1024;
	mov.b32 	%r1718, %f632;
	shl.b32 	%r5436, %r1718, 8;
	or.b32  	%r1719, %r5436, -2147483648;
	mov.b64 	%rd2939, 0;
	mov.b32 	%r7517, 0;
$L__BB0_1020:
	.pragma "nounroll";
	mul.wide.u32 	%rd2004, %r7517, 4;
	mov.u64 	%rd2005, __cudart_i2opi_f;
	add.s64 	%rd2006, %rd2005, %rd2004;
	ld.global.nc.u32 	%r5437, [%rd2006];
	mad.wide.u32 	%rd2007, %r5437, %r1719, %rd2939;
	shr.u64 	%rd2939, %rd2007, 32;
	add.s64 	%rd2008, %rd1, %rd2004;
	st.local.u32 	[%rd2008], %rd2007;
	add.s32 	%r7517, %r7517, 1;
	setp.ne.s32 	%p1019, %r7517, 6;
	@%p1019 bra 	$L__BB0_1020;
	shr.u32 	%r5438, %r1718, 23;
	st.local.u32 	[%rd1+24], %rd2939;
	and.b32  	%r1722, %r5438, 31;
	and.b32  	%r5439, %r5438, 224;
	add.s32 	%r5440, %r5439, -128;
	shr.u32 	%r5441, %r5440, 5;
	mul.wide.u32 	%rd2009, %r5441, 4;
	sub.s64 	%rd390, %rd1, %rd2009;
	ld.local.u32 	%r7518, [%rd390+24];
	ld.local.u32 	%r7519, [%rd390+20];
	setp.eq.s32 	%p1020, %r1722, 0;
	@%p1020 bra 	$L__BB0_1023;
	shf.l.wrap.b32 	%r7518, %r7519, %r7518, %r1722;
	ld.local.u32 	%r5442, [%rd390+16];
	shf.l.wrap.b32 	%r7519, %r5442, %r7519, %r1722;
$L__BB0_1023:
	shr.u32 	%r5443, %r7518, 30;
	shf.l.wrap.b32 	%r5444, %r7519, %r7518, 2;
	shl.b32 	%r5445, %r7519, 2;
	shr.u32 	%r5446, %r5444, 31;
	add.s32 	%r5447, %r5446, %r5443;
	neg.s32 	%r5448, %r5447;
	setp.lt.s32 	%p1021, %r1718, 0;
	selp.b32 	%r7520, %r5448, %r5447, %p1021;
	xor.b32  	%r5449, %r5444, %r1718;
	shr.s32 	%r5450, %r5444, 31;
	xor.b32  	%r5451, %r5450, %r5444;
	xor.b32  	%r5452, %r5450, %r5445;
	cvt.u64.u32 	%rd2010, %r5451;
	shl.b64 	%rd2011, %rd2010, 32;
	cvt.u64.u32 	%rd2012, %r5452;
	or.b64  	%rd2013, %rd2011, %rd2012;
	cvt.rn.f64.s64 	%fd255, %rd2013;
	mul.f64 	%fd256, %fd255, 0d3BF921FB54442D19;
	cvt.rn.f32.f64 	%f3227, %fd256;
	neg.f32 	%f3228, %f3227;
	setp.lt.s32 	%p1022, %r5449, 0;
	selp.f32 	%f4631, %f3228, %f3227, %p1022;
	bra.uni 	$L__BB0_1025;
$L__BB0_1024:
	mov.f32 	%f3229, 0f00000000;
	mul.rn.f32 	%f4631, %f632, %f3229;
	mov.b32 	%r7520, 0;
$L__BB0_1025:
	add.s32 	%r5454, %r7520, 1;
	mul.rn.f32 	%f3230, %f4631, %f4631;
	and.b32  	%r5455, %r7520, 1;
	setp.eq.b32 	%p1023, %r5455, 1;
	selp.f32 	%f3231, %f4631, 0f3F800000, %p1023;
	fma.rn.f32 	%f3232, %f3230, %f3231, 0f00000000;
	fma.rn.f32 	%f3233, %f3230, 0f37CBAC00, 0fBAB607ED;
	selp.f32 	%f3234, 0fB94D4153, %f3233, %p1023;
	selp.f32 	%f3235, 0f3C0885E4, 0f3D2AAABB, %p1023;
	fma.rn.f32 	%f3236, %f3234, %f3230, %f3235;
	selp.f32 	%f3237, 0fBE2AAAA8, 0fBEFFFFFF, %p1023;
	fma.rn.f32 	%f3238, %f3236, %f3230, %f3237;
	fma.rn.f32 	%f3239, %f3238, %f3232, %f3231;
	and.b32  	%r5456, %r5454, 2;
	setp.eq.s32 	%p1024, %r5456, 0;
	mov.f32 	%f3240, 0f00000000;
	sub.f32 	%f3241, %f3240, %f3239;
	selp.f32 	%f3242, %f3239, %f3241, %p1024;
	fma.rn.f32 	%f642, %f638, %f3242, %f632;
	mul.f32 	%f3243, %f642, 0f3F22F983;
	cvt.rni.s32.f32 	%r7528, %f3243;
	cvt.rn.f32.s32 	%f3244, %r7528;
	fma.rn.f32 	%f3245, %f3244, 0fBFC90FDA, %f642;
	fma.rn.f32 	%f3246, %f3244, 0fB3A22168, %f3245;
	fma.rn.f32 	%f4633, %f3244, 0fA7C234C5, %f3246;
	abs.f32 	%f644, %f642;
	setp.ltu.f32 	%p1025, %f644, 0f47CE4780;
	mov.u32 	%r7524, %r7528;
	mov.f32 	%f4632, %f4633;
	@%p1025 bra 	$L__BB0_1033;
	setp.eq.f32 	%p1026, %f644, 0f7F800000;
	@%p1026 bra 	$L__BB0_1032;
	mov.b32 	%r1732, %f642;
	shl.b32 	%r5458, %r1732, 8;
	or.b32  	%r1733, %r5458, -2147483648;
	mov.b64 	%rd2940, 0;
	mov.b32 	%r7521, 0;
$L__BB0_1028:
	.pragma "nounroll";
	mul.wide.u32 	%rd2015, %r7521, 4;
	mov.u64 	%rd2016, __cudart_i2opi_f;
	add.s64 	%rd2017, %rd2016, %rd2015;
	ld.global.nc.u32 	%r5459, [%rd2017];
	mad.wide.u32 	%rd2018, %r5459, %r1733, %rd2940;
	shr.u64 	%rd2940, %rd2018, 32;
	add.s64 	%rd2019, %rd2, %rd2015;
	st.local.u32 	[%rd2019], %rd2018;
	add.s32 	%r7521, %r7521, 1;
	setp.ne.s32 	%p1027, %r7521, 6;
	@%p1027 bra 	$L__BB0_1028;
	shr.u32 	%r5460, %r1732, 23;
	st.local.u32 	[%rd2+24], %rd2940;
	and.b32  	%r1736, %r5460, 31;
	and.b32  	%r5461, %r5460, 224;
	add.s32 	%r5462, %r5461, -128;
	shr.u32 	%r5463, %r5462, 5;
	mul.wide.u32 	%rd2020, %r5463, 4;
	sub.s64 	%rd393, %rd2, %rd2020;
	ld.local.u32 	%r7522, [%rd393+24];
	ld.local.u32 	%r7523, [%rd393+20];
	setp.eq.s32 	%p1028, %r1736, 0;
	@%p1028 bra 	$L__BB0_1031;
	shf.l.wrap.b32 	%r7522, %r7523, %r7522, %r1736;
	ld.local.u32 	%r5464, [%rd393+16];
	shf.l.wrap.b32 	%r7523, %r5464, %r7523, %r1736;
$L__BB0_1031:
	shr.u32 	%r5465, %r7522, 30;
	shf.l.wrap.b32 	%r5466, %r7523, %r7522, 2;
	shl.b32 	%r5467, %r7523, 2;
	shr.u32 	%r5468, %r5466, 31;
	add.s32 	%r5469, %r5468, %r5465;
	neg.s32 	%r5470, %r5469;
	setp.lt.s32 	%p1029, %r1732, 0;
	selp.b32 	%r7524, %r5470, %r5469, %p1029;
	xor.b32  	%r5471, %r5466, %r1732;
	shr.s32 	%r5472, %r5466, 31;
	xor.b32  	%r5473, %r5472, %r5466;
	xor.b32  	%r5474, %r5472, %r5467;
	cvt.u64.u32 	%rd2021, %r5473;
	shl.b64 	%rd2022, %rd2021, 32;
	cvt.u64.u32 	%rd2023, %r5474;
	or.b64  	%rd2024, %rd2022, %rd2023;
	cvt.rn.f64.s64 	%fd257, %rd2024;
	mul.f64 	%fd258, %fd257, 0d3BF921FB54442D19;
	cvt.rn.f32.f64 	%f3247, %fd258;
	neg.f32 	%f3248, %f3247;
	setp.lt.s32 	%p1030, %r5471, 0;
	selp.f32 	%f4632, %f3248, %f3247, %p1030;
	bra.uni 	$L__BB0_1033;
$L__BB0_1032:
	mov.f32 	%f3249, 0f00000000;
	mul.rn.f32 	%f4632, %f642, %f3249;
	mov.b32 	%r7524, 0;
$L__BB0_1033:
	setp.ltu.f32 	%p1031, %f644, 0f47CE4780;
	mul.rn.f32 	%f3250, %f4632, %f4632;
	and.b32  	%r5476, %r7524, 1;
	setp.eq.b32 	%p1032, %r5476, 1;
	selp.f32 	%f3251, 0f3F800000, %f4632, %p1032;
	fma.rn.f32 	%f3252, %f3250, %f3251, 0f00000000;
	fma.rn.f32 	%f3253, %f3250, 0f37CBAC00, 0fBAB607ED;
	selp.f32 	%f3254, %f3253, 0fB94D4153, %p1032;
	selp.f32 	%f3255, 0f3D2AAABB, 0f3C0885E4, %p1032;
	fma.rn.f32 	%f3256, %f3254, %f3250, %f3255;
	selp.f32 	%f3257, 0fBEFFFFFF, 0fBE2AAAA8, %p1032;
	fma.rn.f32 	%f3258, %f3256, %f3250, %f3257;
	fma.rn.f32 	%f3259, %f3258, %f3252, %f3251;
	and.b32  	%r5477, %r7524, 2;
	setp.eq.s32 	%p1033, %r5477, 0;
	mov.f32 	%f3260, 0f00000000;
	sub.f32 	%f3261, %f3260, %f3259;
	selp.f32 	%f648, %f3259, %f3261, %p1033;
	@%p1031 bra 	$L__BB0_1041;
	setp.eq.f32 	%p1034, %f644, 0f7F800000;
	@%p1034 bra 	$L__BB0_1040;
	mov.b32 	%r1745, %f642;
	shl.b32 	%r5479, %r1745, 8;
	or.b32  	%r1746, %r5479, -2147483648;
	mov.b64 	%rd2941, 0;
	mov.b32 	%r7525, 0;
$L__BB0_1036:
	.pragma "nounroll";
	mul.wide.u32 	%rd2026, %r7525, 4;
	mov.u64 	%rd2027, __cudart_i2opi_f;
	add.s64 	%rd2028, %rd2027, %rd2026;
	ld.global.nc.u32 	%r5480, [%rd2028];
	mad.wide.u32 	%rd2029, %r5480, %r1746, %rd2941;
	shr.u64 	%rd2941, %rd2029, 32;
	add.s64 	%rd2030, %rd1, %rd2026;
	st.local.u32 	[%rd2030], %rd2029;
	add.s32 	%r7525, %r7525, 1;
	setp.ne.s32 	%p1035, %r7525, 6;
	@%p1035 bra 	$L__BB0_1036;
	shr.u32 	%r5481, %r1745, 23;
	st.local.u32 	[%rd1+24], %rd2941;
	and.b32  	%r1749, %r5481, 31;
	and.b32  	%r5482, %r5481, 224;
	add.s32 	%r5483, %r5482, -128;
	shr.u32 	%r5484, %r5483, 5;
	mul.wide.u32 	%rd2031, %r5484, 4;
	sub.s64 	%rd396, %rd1, %rd2031;
	ld.local.u32 	%r7526, [%rd396+24];
	ld.local.u32 	%r7527, [%rd396+20];
	setp.eq.s32 	%p1036, %r1749, 0;
	@%p1036 bra 	$L__BB0_1039;
	shf.l.wrap.b32 	%r7526, %r7527, %r7526, %r1749;
	ld.local.u32 	%r5485, [%rd396+16];
	shf.l.wrap.b32 	%r7527, %r5485, %r7527, %r1749;
$L__BB0_1039:
	shr.u32 	%r5486, %r7526, 30;
	shf.l.wrap.b32 	%r5487, %r7527, %r7526, 2;
	shl.b32 	%r5488, %r7527, 2;
	shr.u32 	%r5489, %r5487, 31;
	add.s32 	%r5490, %r5489, %r5486;
	neg.s32 	%r5491, %r5490;
	setp.lt.s32 	%p1037, %r1745, 0;
	selp.b32 	%r7528, %r5491, %r5490, %p1037;
	xor.b32  	%r5492, %r5487, %r1745;
	shr.s32 	%r5493, %r5487, 31;
	xor.b32  	%r5494, %r5493, %r5487;
	xor.b32  	%r5495, %r5493, %r5488;
	cvt.u64.u32 	%rd2032, %r5494;
	shl.b64 	%rd2033, %rd2032, 32;
	cvt.u64.u32 	%rd2034, %r5495;
	or.b64  	%rd2035, %rd2033, %rd2034;
	cvt.rn.f64.s64 	%fd259, %rd2035;
	mul.f64 	%fd260, %fd259, 0d3BF921FB54442D19;
	cvt.rn.f32.f64 	%f3262, %fd260;
	neg.f32 	%f3263, %f3262;
	setp.lt.s32 	%p1038, %r5492, 0;
	selp.f32 	%f4633, %f3263, %f3262, %p1038;
	bra.uni 	$L__BB0_1041;
$L__BB0_1040:
	mov.f32 	%f3264, 0f00000000;
	mul.rn.f32 	%f4633, %f642, %f3264;
	mov.b32 	%r7528, 0;
$L__BB0_1041:
	add.s32 	%r5497, %r7528, 1;
	mul.rn.f32 	%f3265, %f4633, %f4633;
	and.b32  	%r5498, %r7528, 1;
	setp.eq.b32 	%p1039, %r5498, 1;
	selp.f32 	%f3266, %f4633, 0f3F800000, %p1039;
	fma.rn.f32 	%f3267, %f3265, %f3266, 0f00000000;
	fma.rn.f32 	%f3268, %f3265, 0f37CBAC00, 0fBAB607ED;
	selp.f32 	%f3269, 0fB94D4153, %f3268, %p1039;
	selp.f32 	%f3270, 0f3C0885E4, 0f3D2AAABB, %p1039;
	fma.rn.f32 	%f3271, %f3269, %f3265, %f3270;
	selp.f32 	%f3272, 0fBE2AAAA8, 0fBEFFFFFF, %p1039;
	fma.rn.f32 	%f3273, %f3271, %f3265, %f3272;
	fma.rn.f32 	%f3274, %f3273, %f3267, %f3266;
	and.b32  	%r5499, %r5497, 2;
	setp.eq.s32 	%p1040, %r5499, 0;
	mov.f32 	%f3275, 0f00000000;
	sub.f32 	%f3276, %f3275, %f3274;
	selp.f32 	%f3277, %f3274, %f3276, %p1040;
	fma.rn.f32 	%f652, %f648, %f3277, %f642;
	mul.f32 	%f3278, %f652, 0f3F22F983;
	cvt.rni.s32.f32 	%r7536, %f3278;
	cvt.rn.f32.s32 	%f3279, %r7536;
	fma.rn.f32 	%f3280, %f3279, 0fBFC90FDA, %f652;
	fma.rn.f32 	%f3281, %f3279, 0fB3A22168, %f3280;
	fma.rn.f32 	%f4635, %f3279, 0fA7C234C5, %f3281;
	abs.f32 	%f654, %f652;
	setp.ltu.f32 	%p1041, %f654, 0f47CE4780;
	mov.u32 	%r7532, %r7536;
	mov.f32 	%f4634, %f4635;
	@%p1041 bra 	$L__BB0_1049;
	setp.eq.f32 	%p1042, %f654, 0f7F800000;
	@%p1042 bra 	$L__BB0_1048;
	mov.b32 	%r1759, %f652;
	shl.b32 	%r5501, %r1759, 8;
	or.b32  	%r1760, %r5501, -2147483648;
	mov.b64 	%rd2942, 0;
	mov.b32 	%r7529, 0;
$L__BB0_1044:
	.pragma "nounroll";
	mul.wide.u32 	%rd2037, %r7529, 4;
	mov.u64 	%rd2038, __cudart_i2opi_f;
	add.s64 	%rd2039, %rd2038, %rd2037;
	ld.global.nc.u32 	%r5502, [%rd2039];
	mad.wide.u32 	%rd2040, %r5502, %r1760, %rd2942;
	shr.u64 	%rd2942, %rd2040, 32;
	add.s64 	%rd2041, %rd2, %rd2037;
	st.local.u32 	[%rd2041], %rd2040;
	add.s32 	%r7529, %r7529, 1;
	setp.ne.s32 	%p1043, %r7529, 6;
	@%p1043 bra 	$L__BB0_1044;
	shr.u32 	%r5503, %r1759, 23;
	st.local.u32 	[%rd2+24], %rd2942;
	and.b32  	%r1763, %r5503, 31;
	and.b32  	%r5504, %r5503, 224;
	add.s32 	%r5505, %r5504, -128;
	shr.u32 	%r5506, %r5505, 5;
	mul.wide.u32 	%rd2042, %r5506, 4;
	sub.s64 	%rd399, %rd2, %rd2042;
	ld.local.u32 	%r7530, [%rd399+24];
	ld.local.u32 	%r7531, [%rd399+20];
	setp.eq.s32 	%p1044, %r1763, 0;
	@%p1044 bra 	$L__BB0_1047;
	shf.l.wrap.b32 	%r7530, %r7531, %r7530, %r1763;
	ld.local.u32 	%r5507, [%rd399+16];
	shf.l.wrap.b32 	%r7531, %r5507, %r7531, %r1763;
$L__BB0_1047:
	shr.u32 	%r5508, %r7530, 30;
	shf.l.wrap.b32 	%r5509, %r7531, %r7530, 2;
	shl.b32 	%r5510, %r7531, 2;
	shr.u32 	%r5511, %r5509, 31;
	add.s32 	%r5512, %r5511, %r5508;
	neg.s32 	%r5513, %r5512;
	setp.lt.s32 	%p1045, %r1759, 0;
	selp.b32 	%r7532, %r5513, %r5512, %p1045;
	xor.b32  	%r5514, %r5509, %r1759;
	shr.s32 	%r5515, %r5509, 31;
	xor.b32  	%r5516, %r5515, %r5509;
	xor.b32  	%r5517, %r5515, %r5510;
	cvt.u64.u32 	%rd2043, %r5516;
	shl.b64 	%rd2044, %rd2043, 32;
	cvt.u64.u32 	%rd2045, %r5517;
	or.b64  	%rd2046, %rd2044, %rd2045;
	cvt.rn.f64.s64 	%fd261, %rd2046;
	mul.f64 	%fd262, %fd261, 0d3BF921FB54442D19;
	cvt.rn.f32.f64 	%f3282, %fd262;
	neg.f32 	%f3283, %f3282;
	setp.lt.s32 	%p1046, %r5514, 0;
	selp.f32 	%f4634, %f3283, %f3282, %p1046;
	bra.uni 	$L__BB0_1049;
$L__BB0_1048:
	mov.f32 	%f3284, 0f00000000;
	mul.rn.f32 	%f4634, %f652, %f3284;
	mov.b32 	%r7532, 0;
$L__BB0_1049:
	setp.ltu.f32 	%p1047, %f654, 0f47CE4780;
	mul.rn.f32 	%f3285, %f4634, %f4634;
	and.b32  	%r5519, %r7532, 1;
	setp.eq.b32 	%p1048, %r5519, 1;
	selp.f32 	%f3286, 0f3F800000, %f4634, %p1048;
	fma.rn.f32 	%f3287, %f3285, %f3286, 0f00000000;
	fma.rn.f32 	%f3288, %f3285, 0f37CBAC00, 0fBAB607ED;
	selp.f32 	%f3289, %f3288, 0fB94D4153, %p1048;
	selp.f32 	%f3290, 0f3D2AAABB, 0f3C0885E4, %p1048;
	fma.rn.f32 	%f3291, %f3289, %f3285, %f3290;
	selp.f32 	%f3292, 0fBEFFFFFF, 0fBE2AAAA8, %p1048;
	fma.rn.f32 	%f3293, %f3291, %f3285, %f3292;
	fma.rn.f32 	%f3294, %f3293, %f3287, %f3286;
	and.b32  	%r5520, %r7532, 2;
	setp.eq.s32 	%p1049, %r5520, 0;
	mov.f32 	%f3295, 0f00000000;
	sub.f32 	%f3296, %f3295, %f3294;
	selp.f32 	%f658, %f3294, %f3296, %p1049;
	@%p1047 bra 	$L__BB0_1057;
	setp.eq.f32 	%p1050, %f654, 0f7F800000;
	@%p1050 bra 	$L__BB0_1056;
	mov.b32 	%r1772, %f652;
	shl.b32 	%r5522, %r1772, 8;
	or.b32  	%r1773, %r5522, -2147483648;
	mov.b64 	%rd2943, 0;
	mov.b32 	%r7533, 0;
$L__BB0_1052:
	.pragma "nounroll";
	mul.wide.u32 	%rd2048, %r7533, 4;
	mov.u64 	%rd2049, __cudart_i2opi_f;
	add.s64 	%rd2050, %rd2049, %rd2048;
	ld.global.nc.u32 	%r5523, [%rd2050];
	mad.wide.u32 	%rd2051, %r5523, %r1773, %rd2943;
	shr.u64 	%rd2943, %rd2051, 32;
	add.s64 	%rd2052, %rd1, %rd2048;
	st.local.u32 	[%rd2052], %rd2051;
	add.s32 	%r7533, %r7533, 1;
	setp.ne.s32 	%p1051, %r7533, 6;
	@%p1051 bra 	$L__BB0_1052;
	shr.u32 	%r5524, %r1772, 23;
	st.local.u32 	[%rd1+24], %rd2943;
	and.b32  	%r1776, %r5524, 31;
	and.b32  	%r5525, %r5524, 224;
	add.s32 	%r5526, %r5525, -128;
	shr.u32 	%r5527, %r5526, 5;
	mul.wide.u32 	%rd2053, %r5527, 4;
	sub.s64 	%rd402, %rd1, %rd2053;
	ld.local.u32 	%r7534, [%rd402+24];
	ld.local.u32 	%r7535, [%rd402+20];
	setp.eq.s32 	%p1052, %r1776, 0;
	@%p1052 bra 	$L__BB0_1055;
	shf.l.wrap.b32 	%r7534, %r7535, %r7534, %r1776;
	ld.local.u32 	%r5528, [%rd402+16];
	shf.l.wrap.b32 	%r7535, %r5528, %r7535, %r1776;
$L__BB0_1055:
	shr.u32 	%r5529, %r7534, 30;
	shf.l.wrap.b32 	%r5530, %r7535, %r7534, 2;
	shl.b32 	%r5531, %r7535, 2;
	shr.u32 	%r5532, %r5530, 31;
	add.s32 	%r5533, %r5532, %r5529;
	neg.s32 	%r5534, %r5533;
	setp.lt.s32 	%p1053, %r1772, 0;
	selp.b32 	%r7536, %r5534, %r5533, %p1053;
	xor.b32  	%r5535, %r5530, %r1772;
	shr.s32 	%r5536, %r5530, 31;
	xor.b32  	%r5537, %r5536, %r5530;
	xor.b32  	%r5538, %r5536, %r5531;
	cvt.u64.u32 	%rd2054, %r5537;
	shl.b64 	%rd2055, %rd2054, 32;
	cvt.u64.u32 	%rd2056, %r5538;
	or.b64  	%rd2057, %rd2055, %rd2056;
	cvt.rn.f64.s64 	%fd263, %rd2057;
	mul.f64 	%fd264, %fd263, 0d3BF921FB54442D19;
	cvt.rn.f32.f64 	%f3297, %fd264;
	neg.f32 	%f3298, %f3297;
	setp.lt.s32 	%p1054, %r5535, 0;
	selp.f32 	%f4635, %f3298, %f3297, %p1054;
	bra.uni 	$L__BB0_1057;
$L__BB0_1056:
	mov.f32 	%f3299, 0f00000000;
	mul.rn.f32 	%f4635, %f652, %f3299;
	mov.b32 	%r7536, 0;
$L__BB0_1057:
	add.s32 	%r5540, %r7536, 1;
	mul.rn.f32 	%f3300, %f4635, %f4635;
	and.b32  	%r5541, %r7536, 1;
	setp.eq.b32 	%p1055, %r5541, 1;
	selp.f32 	%f3301, %f4635, 0f3F800000, %p1055;
	fma.rn.f32 	%f3302, %f3300, %f3301, 0f00000000;
	fma.rn.f32 	%f3303, %f3300, 0f37CBAC00, 0fBAB607ED;
	selp.f32 	%f3304, 0fB94D4153, %f3303, %p1055;
	selp.f32 	%f3305, 0f3C0885E4, 0f3D2AAABB, %p1055;
	fma.rn.f32 	%f3306, %f3304, %f3300, %f3305;
	selp.f32 	%f3307, 0fBE2AAAA8, 0fBEFFFFFF, %p1055;
	fma.rn.f32 	%f3308, %f3306, %f3300, %f3307;
	fma.rn.f32 	%f3309, %f3308, %f3302, %f3301;
	and.b32  	%r5542, %r5540, 2;
	setp.eq.s32 	%p1056, %r5542, 0;
	mov.f32 	%f3310, 0f00000000;
	sub.f32 	%f3311, %f3310, %f3309;
	selp.f32 	%f3312, %f3309, %f3311, %p1056;
	fma.rn.f32 	%f662, %f658, %f3312, %f652;
	mul.f32 	%f3313, %f662, 0f3F22F983;
	cvt.rni.s32.f32 	%r7544, %f3313;
	cvt.rn.f32.s32 	%f3314, %r7544;
	fma.rn.f32 	%f3315, %f3314, 0fBFC90FDA, %f662;
	fma.rn.f32 	%f3316, %f3314, 0fB3A22168, %f3315;
	fma.rn.f32 	%f4637, %f3314, 0fA7C234C5, %f3316;
	abs.f32 	%f664, %f662;
	setp.ltu.f32 	%p1057, %f664, 0f47CE4780;
	mov.u32 	%r7540, %r7544;
	mov.f32 	%f4636, %f4637;
	@%p1057 bra 	$L__BB0_1065;
	setp.eq.f32 	%p1058, %f664, 0f7F800000;
	@%p1058 bra 	$L__BB0_1064;
	mov.b32 	%r1786, %f662;
	shl.b32 	%r5544, %r1786, 8;
	or.b32  	%r1787, %r5544, -2147483648;
	mov.b64 	%rd2944, 0;
	mov.b32 	%r7537, 0;
$L__BB0_1060:
	.pragma "nounroll";
	mul.wide.u32 	%rd2059, %r7537, 4;
	mov.u64 	%rd2060, __cudart_i2opi_f;
	add.s64 	%rd2061, %rd2060, %rd2059;
	ld.global.nc.u32 	%r5545, [%rd2061];
	mad.wide.u32 	%rd2062, %r5545, %r1787, %rd2944;
	shr.u64 	%rd2944, %rd2062, 32;
	add.s64 	%rd2063, %rd2, %rd2059;
	st.local.u32 	[%rd2063], %rd2062;
	add.s32 	%r7537, %r7537, 1;
	setp.ne.s32 	%p1059, %r7537, 6;
	@%p1059 bra 	$L__BB0_1060;
	shr.u32 	%r5546, %r1786, 23;
	st.local.u32 	[%rd2+24], %rd2944;
	and.b32  	%r1790, %r5546, 31;
	and.b32  	%r5547, %r5546, 224;
	add.s32 	%r5548, %r5547, -128;
	shr.u32 	%r5549, %r5548, 5;
	mul.wide.u32 	%rd2064, %r5549, 4;
	sub.s64 	%rd405, %rd2, %rd2064;
	ld.local.u32 	%r7538, [%rd405+24];
	ld.local.u32 	%r7539, [%rd405+20];
	setp.eq.s32 	%p1060, %r1790, 0;
	@%p1060 bra 	$L__BB0_1063;
	shf.l.wrap.b32 	%r7538, %r7539, %r7538, %r1790;
	ld.local.u32 	%r5550, [%rd405+16];
	shf.l.wrap.b32 	%r7539, %r5550, %r7539, %r1790;
$L__BB0_1063:
	shr.u32 	%r5551, %r7538, 30;
	shf.l.wrap.b32 	%r5552, %r7539, %r7538, 2;
	shl.b32 	%r5553, %r7539, 2;
	shr.u32 	%r5554, %r5552, 31;
	add.s32 	%r5555, %r5554, %r5551;
	neg.s32 	%r5556, %r5555;
	setp.lt.s32 	%p1061, %r1786, 0;
	selp.b32 	%r7540, %r5556, %r5555, %p1061;
	xor.b32  	%r5557, %r5552, %r1786;
	shr.s32 	%r5558, %r5552, 31;
	xor.b32  	%r5559, %r5558, %r5552;
	xor.b32  	%r5560, %r5558, %r5553;
	cvt.u64.u32 	%rd2065, %r5559;
	shl.b64 	%rd2066, %rd2065, 32;
	cvt.u64.u32 	%rd2067, %r5560;
	or.b64  	%rd2068, %rd2066, %rd2067;
	cvt.rn.f64.s64 	%fd265, %rd2068;
	mul.f64 	%fd266, %fd265, 0d3BF921FB54442D19;
	cvt.rn.f32.f64 	%f3317, %fd266;
	neg.f32 	%f3318, %f3317;
	setp.lt.s32 	%p1062, %r5557, 0;
	selp.f32 	%f4636, %f3318, %f3317, %p1062;
	bra.uni 	$L__BB0_1065;
$L__BB0_1064:
	mov.f32 	%f3319, 0f00000000;
	mul.rn.f32 	%f4636, %f662, %f3319;
	mov.b32 	%r7540, 0;
$L__BB0_1065:
	setp.ltu.f32 	%p1063, %f664, 0f47CE4780;
	mul.rn.f32 	%f3320, %f4636, %f4636;
	and.b32  	%r5562, %r7540, 1;
	setp.eq.b32 	%p1064, %r5562, 1;
	selp.f32 	%f3321, 0f3F800000, %f4636, %p1064;
	fma.rn.f32 	%f3322, %f3320, %f3321, 0f00000000;
	fma.rn.f32 	%f3323, %f3320, 0f37CBAC00, 0fBAB607ED;
	selp.f32 	%f3324, %f3323, 0fB94D4153, %p1064;
	selp.f32 	%f3325, 0f3D2AAABB, 0f3C0885E4, %p1064;
	fma.rn.f32 	%f3326, %f3324, %f3320, %f3325;
	selp.f32 	%f3327, 0fBEFFFFFF, 0fBE2AAAA8, %p1064;
	fma.rn.f32 	%f3328, %f3326, %f3320, %f3327;
	fma.rn.f32 	%f3329, %f3328, %f3322, %f3321;
	and.b32  	%r5563, %r7540, 2;
	setp.eq.s32 	%p1065, %r5563, 0;
	mov.f32 	%f3330, 0f00000000;
	sub.f32 	%f3331, %f3330, %f3329;
	selp.f32 	%f668, %f3329, %f3331, %p1065;
	@%p1063 bra 	$L__BB0_1073;
	setp.eq.f32 	%p1066, %f664, 0f7F800000;
	@%p1066 bra 	$L__BB0_1072;
	mov.b32 	%r1799, %f662;
	shl.b32 	%r5565, %r1799, 8;
	or.b32  	%r1800, %r5565, -2147483648;
	mov.b64 	%rd2945, 0;
	mov.b32 	%r7541, 0;
$L__BB0_1068:
	.pragma "nounroll";
	mul.wide.u32 	%rd2070, %r7541, 4;
	mov.u64 	%rd2071, __cudart_i2opi_f;
	add.s64 	%rd2072, %rd2071, %rd2070;
	ld.global.nc.u32 	%r5566, [%rd2072];
	mad.wide.u32 	%rd2073, %r5566, %r1800, %rd2945;
	shr.u64 	%rd2945, %rd2073, 32;
	add.s64 	%rd2074, %rd1, %rd2070;
	st.local.u32 	[%rd2074], %rd2073;
	add.s32 	%r7541, %r7541, 1;
	setp.ne.s32 	%p1067, %r7541, 6;
	@%p1067 bra 	$L__BB0_1068;
	shr.u32 	%r5567, %r1799, 23;
	st.local.u32 	[%rd1+24], %rd2945;
	and.b32  	%r1803, %r5567, 31;
	and.b32  	%r5568, %r5567, 224;
	add.s32 	%r5569, %r5568, -128;
	shr.u32 	%r5570, %r5569, 5;
	mul.wide.u32 	%rd2075, %r5570, 4;
	sub.s64 	%rd408, %rd1, %rd2075;
	ld.local.u32 	%r7542, [%rd408+24];
	ld.local.u32 	%r7543, [%rd408+20];
	setp.eq.s32 	%p1068, %r1803, 0;
	@%p1068 bra 	$L__BB0_1071;
	shf.l.wrap.b32 	%r7542, %r7543, %r7542, %r1803;
	ld.local.u32 	%r5571, [%rd408+16];
	shf.l.wrap.b32 	%r7543, %r5571, %r7543, %r1803;
$L__BB0_1071:
	shr.u32 	%r5572, %r7542, 30;
	shf.l.wrap.b32 	%r5573, %r7543, %r7542, 2;
	shl.b32 	%r5574, %r7543, 2;
	shr.u32 	%r5575, %r5573, 31;
	add.s32 	%r5576, %r5575, %r5572;
	neg.s32 	%r5577, %r5576;
	setp.lt.s32 	%p1069, %r1799, 0;
	selp.b32 	%r7544, %r5577, %r5576, %p1069;
	xor.b32  	%r5578, %r5573, %r1799;
	shr.s32 	%r5579, %r5573, 31;
	xor.b32  	%r5580, %r5579, %r5573;
	xor.b32  	%r5581, %r5579, %r5574;
	cvt.u64.u32 	%rd2076, %r5580;
	shl.b64 	%rd2077, %rd2076, 32;
	cvt.u64.u32 	%rd2078, %r5581;
	or.b64  	%rd2079, %rd2077, %rd2078;
	cvt.rn.f64.s64 	%fd267, %rd2079;
	mul.f64 	%fd268, %fd267, 0d3BF921FB54442D19;
	cvt.rn.f32.f64 	%f3332, %fd268;
	neg.f32 	%f3333, %f3332;
	setp.lt.s32 	%p1070, %r5578, 0;
	selp.f32 	%f4637, %f3333, %f3332, %p1070;
	bra.uni 	$L__BB0_1073;
$L__BB0_1072:
	mov.f32 	%f3334, 0f00000000;
	mul.rn.f32 	%f4637, %f662, %f3334;
	mov.b32 	%r7544, 0;
$L__BB0_1073:
	add.s32 	%r5583, %r7544, 1;
	mul.rn.f32 	%f3335, %f4637, %f4637;
	and.b32  	%r5584, %r7544, 1;
	setp.eq.b32 	%p1071, %r5584, 1;
	selp.f32 	%f3336, %f4637, 0f3F800000, %p1071;
	fma.rn.f32 	%f3337, %f3335, %f3336, 0f00000000;
	fma.rn.f32 	%f3338, %f3335, 0f37CBAC00, 0fBAB607ED;
	selp.f32 	%f3339, 0fB94D4153, %f3338, %p1071;
	selp.f32 	%f3340, 0f3C0885E4, 0f3D2AAABB, %p1071;
	fma.rn.f32 	%f3341, %f3339, %f3335, %f3340;
	selp.f32 	%f3342, 0fBE2AAAA8, 0fBEFFFFFF, %p1071;
	fma.rn.f32 	%f3343, %f3341, %f3335, %f3342;
	fma.rn.f32 	%f3344, %f3343, %f3337, %f3336;
	and.b32  	%r5585, %r5583, 2;
	setp.eq.s32 	%p1072, %r5585, 0;
	mov.f32 	%f3345, 0f00000000;
	sub.f32 	%f3346, %f3345, %f3344;
	selp.f32 	%f3347, %f3344, %f3346, %p1072;
	fma.rn.f32 	%f672, %f668, %f3347, %f662;
	mul.f32 	%f3348, %f672, 0f3F22F983;
	cvt.rni.s32.f32 	%r7552, %f3348;
	cvt.rn.f32.s32 	%f3349, %r7552;
	fma.rn.f32 	%f3350, %f3349, 0fBFC90FDA, %f672;
	fma.rn.f32 	%f3351, %f3349, 0fB3A22168, %f3350;
	fma.rn.f32 	%f4639, %f3349, 0fA7C234C5, %f3351;
	abs.f32 	%f674, %f672;
	setp.ltu.f32 	%p1073, %f674, 0f47CE4780;
	mov.u32 	%r7548, %r7552;
	mov.f32 	%f4638, %f4639;
	@%p1073 bra 	$L__BB0_1081;
	setp.eq.f32 	%p1074, %f674, 0f7F800000;
	@%p1074 bra 	$L__BB0_1080;
	mov.b32 	%r1813, %f672;
	shl.b32 	%r5587, %r1813, 8;
	or.b32  	%r1814, %r5587, -2147483648;
	mov.b64 	%rd2946, 0;
	mov.b32 	%r7545, 0;
$L__BB0_1076:
	.pragma "nounroll";
	mul.wide.u32 	%rd2081, %r7545, 4;
	mov.u64 	%rd2082, __cudart_i2opi_f;
	add.s64 	%rd2083, %rd2082, %rd2081;
	ld.global.nc.u32 	%r5588, [%rd2083];
	mad.wide.u32 	%rd2084, %r5588, %r1814, %rd2946;
	shr.u64 	%rd2946, %rd2084, 32;
	add.s64 	%rd2085, %rd2, %rd2081;
	st.local.u32 	[%rd2085], %rd2084;
	add.s32 	%r7545, %r7545, 1;
	setp.ne.s32 	%p1075, %r7545, 6;
	@%p1075 bra 	$L__BB0_1076;
	shr.u32 	%r5589, %r1813, 23;
	st.local.u32 	[%rd2+24], %rd2946;
	and.b32  	%r1817, %r5589, 31;
	and.b32  	%r5590, %r5589, 224;
	add.s32 	%r5591, %r5590, -128;
	shr.u32 	%r5592, %r5591, 5;
	mul.wide.u32 	%rd2086, %r5592, 4;
	sub.s64 	%rd411, %rd2, %rd2086;
	ld.local.u32 	%r7546, [%rd411+24];
	ld.local.u32 	%r7547, [%rd411+20];
	setp.eq.s32 	%p1076, %r1817, 0;
	@%p1076 bra 	$L__BB0_1079;
	shf.l.wrap.b32 	%r7546, %r7547, %r7546, %r1817;
	ld.local.u32 	%r5593, [%rd411+16];
	shf.l.wrap.b32 	%r7547, %r5593, %r7547, %r1817;
$L__BB0_1079:
	shr.u32 	%r5594, %r7546, 30;
	shf.l.wrap.b32 	%r5595, %r7547, %r7546, 2;
	shl.b32 	%r5596, %r7547, 2;
	shr.u32 	%r5597, %r5595, 31;
	add.s32 	%r5598, %r5597, %r5594;
	neg.s32 	%r5599, %r5598;
	setp.lt.s32 	%p1077, %r1813, 0;
	selp.b32 	%r7548, %r5599, %r5598, %p1077;
	xor.b32  	%r5600, %r5595, %r1813;
	shr.s32 	%r5601, %r5595, 31;
	xor.b32  	%r5602, %r5601, %r5595;
	xor.b32  	%r5603, %r5601, %r5596;
	cvt.u64.u32 	%rd2087, %r5602;
	shl.b64 	%rd2088, %rd2087, 32;
	cvt.u64.u32 	%rd2089, %r5603;
	or.b64  	%rd2090, %rd2088, %rd2089;
	cvt.rn.f64.s64 	%fd269, %rd2090;
	mul.f64 	%fd270, %fd269, 0d3BF921FB54442D19;
	cvt.rn.f32.f64 	%f3352, %fd270;
	neg.f32 	%f3353, %f3352;
	setp.lt.s32 	%p1078, %r5600, 0;
	selp.f32 	%f4638, %f3353, %f3352, %p1078;
	bra.uni 	$L__BB0_1081;
$L__BB0_1080:
	mov.f32 	%f3354, 0f00000000;
	mul.rn.f32 	%f4638, %f672, %f3354;
	mov.b32 	%r7548, 0;
$L__BB0_1081:
	setp.ltu.f32 	%p1079, %f674, 0f47CE4780;
	mul.rn.f32 	%f3355, %f4638, %f4638;
	and.b32  	%r5605, %r7548, 1;
	setp.eq.b32 	%p1080, %r5605, 1;
	selp.f32 	%f3356, 0f3F800000, %f4638, %p1080;
	fma.rn.f32 	%f3357, %f3355, %f3356, 0f00000000;
	fma.rn.f32 	%f3358, %f3355, 0f37CBAC00, 0fBAB607ED;
	selp.f32 	%f3359, %f3358, 0fB94D4153, %p1080;
	selp.f32 	%f3360, 0f3D2AAABB, 0f3C0885E4, %p1080;
	fma.rn.f32 	%f3361, %f3359, %f3355, %f3360;
	selp.f32 	%f3362, 0fBEFFFFFF, 0fBE2AAAA8, %p1080;
	fma.rn.f32 	%f3363, %f3361, %f3355, %f3362;
	fma.rn.f32 	%f3364, %f3363, %f3357, %f3356;
	and.b32  	%r5606, %r7548, 2;
	setp.eq.s32 	%p1081, %r5606, 0;
	mov.f32 	%f3365, 0f00000000;
	sub.f32 	%f3366, %f3365, %f3364;
	selp.f32 	%f678, %f3364, %f3366, %p1081;
	@%p1079 bra 	$L__BB0_1089;
	setp.eq.f32 	%p1082, %f674, 0f7F800000;
	@%p1082 bra 	$L__BB0_1088;
	mov.b32 	%r1826, %f672;
	shl.b32 	%r5608, %r1826, 8;
	or.b32  	%r1827, %r5608, -2147483648;
	mov.b64 	%rd2947, 0;
	mov.b32 	%r7549, 0;
$L__BB0_1084:
	.pragma "nounroll";
	mul.wide.u32 	%rd2092, %r7549, 4;
	mov.u64 	%rd2093, __cudart_i2opi_f;
	add.s64 	%rd2094, %rd2093, %rd2092;
	ld.global.nc.u32 	%r5609, [%rd2094];
	mad.wide.u32 	%rd2095, %r5609, %r1827, %rd2947;
	shr.u64 	%rd2947, %rd2095, 32;
	add.s64 	%rd2096, %rd1, %rd2092;
	st.local.u32 	[%rd2096], %rd2095;
	add.s32 	%r7549, %r7549, 1;
	setp.ne.s32 	%p1083, %r7549, 6;
	@%p1083 bra 	$L__BB0_1084;
	shr.u32 	%r5610, %r1826, 23;
	st.local.u32 	[%rd1+24], %rd2947;
	and.b32  	%r1830, %r5610, 31;
	and.b32  	%r5611, %r5610, 224;
	add.s32 	%r5612, %r5611, -128;
	shr.u32 	%r5613, %r5612, 5;
	mul.wide.u32 	%rd2097, %r5613, 4;
	sub.s64 	%rd414, %rd1, %rd2097;
	ld.local.u32 	%r7550, [%rd414+24];
	ld.local.u32 	%r7551, [%rd414+20];
	setp.eq.s32 	%p1084, %r1830, 0;
	@%p1084 bra 	$L__BB0_1087;
	shf.l.wrap.b32 	%r7550, %r7551, %r7550, %r1830;
	ld.local.u32 	%r5614, [%rd414+16];
	shf.l.wrap.b32 	%r7551, %r5614, %r7551, %r1830;
$L__BB0_1087:
	shr.u32 	%r5615, %r7550, 30;
	shf.l.wrap.b32 	%r5616, %r7551, %r7550, 2;
	shl.b32 	%r5617, %r7551, 2;
	shr.u32 	%r5618, %r5616, 31;
	add.s32 	%r5619, %r5618, %r5615;
	neg.s32 	%r5620, %r5619;
	setp.lt.s32 	%p1085, %r1826, 0;
	selp.b32 	%r7552, %r5620, %r5619, %p1085;
	xor.b32  	%r5621, %r5616, %r1826;
	shr.s32 	%r5622, %r5616, 31;
	xor.b32  	%r5623, %r5622, %r5616;
	xor.b32  	%r5624, %r5622, %r5617;
	cvt.u64.u32 	%rd2098, %r5623;
	shl.b64 	%rd2099, %rd2098, 32;
	cvt.u64.u32 	%rd2100, %r5624;
	or.b64  	%rd2101, %rd2099, %rd2100;
	cvt.rn.f64.s64 	%fd271, %rd2101;
	mul.f64 	%fd272, %fd271, 0d3BF921FB54442D19;
	cvt.rn.f32.f64 	%f3367, %fd272;
	neg.f32 	%f3368, %f3367;
	setp.lt.s32 	%p1086, %r5621, 0;
	selp.f32 	%f4639, %f3368, %f3367, %p1086;
	bra.uni 	$L__BB0_1089;
$L__BB0_1088:
	mov.f32 	%f3369, 0f00000000;
	mul.rn.f32 	%f4639, %f672, %f3369;
	mov.b32 	%r7552, 0;
$L__BB0_1089:
	add.s32 	%r5626, %r7552, 1;
	mul.rn.f32 	%f3370, %f4639, %f4639;
	and.b32  	%r5627, %r7552, 1;
	setp.eq.b32 	%p1087, %r5627, 1;
	selp.f32 	%f3371, %f4639, 0f3F800000, %p1087;
	fma.rn.f32 	%f3372, %f3370, %f3371, 0f00000000;
	fma.rn.f32 	%f3373, %f3370, 0f37CBAC00, 0fBAB607ED;
	selp.f32 	%f3374, 0fB94D4153, %f3373, %p1087;
	selp.f32 	%f3375, 0f3C0885E4, 0f3D2AAABB, %p1087;
	fma.rn.f32 	%f3376, %f3374, %f3370, %f3375;
	selp.f32 	%f3377, 0fBE2AAAA8, 0fBEFFFFFF, %p1087;
	fma.rn.f32 	%f3378, %f3376, %f3370, %f3377;
	fma.rn.f32 	%f3379, %f3378, %f3372, %f3371;
	and.b32  	%r5628, %r5626, 2;
	setp.eq.s32 	%p1088, %r5628, 0;
	mov.f32 	%f3380, 0f00000000;
	sub.f32 	%f3381, %f3380, %f3379;
	selp.f32 	%f3382, %f3379, %f3381, %p1088;
	fma.rn.f32 	%f682, %f678, %f3382, %f672;
	mul.f32 	%f3383, %f682, 0f3F22F983;
	cvt.rni.s32.f32 	%r7560, %f3383;
	cvt.rn.f32.s32 	%f3384, %r7560;
	fma.rn.f32 	%f3385, %f3384, 0fBFC90FDA, %f682;
	fma.rn.f32 	%f3386, %f3384, 0fB3A22168, %f3385;
	fma.rn.f32 	%f4641, %f3384, 0fA7C234C5, %f3386;
	abs.f32 	%f684, %f682;
	setp.ltu.f32 	%p1089, %f684, 0f47CE4780;
	mov.u32 	%r7556, %r7560;
	mov.f32 	%f4640, %f4641;
	@%p1089 bra 	$L__BB0_1097;
	setp.eq.f32 	%p1090, %f684, 0f7F800000;
	@%p1090 bra 	$L__BB0_1096;
	mov.b32 	%r1840, %f682;
	shl.b32 	%r5630, %r1840, 8;
	or.b32  	%r1841, %r5630, -2147483648;
	mov.b64 	%rd2948, 0;
	mov.b32 	%r7553, 0;
$L__BB0_1092:
	.pragma "nounroll";
	mul.wide.u32 	%rd2103, %r7553, 4;
	mov.u64 	%rd2104, __cudart_i2opi_f;
	add.s64 	%rd2105, %rd2104, %rd2103;
	ld.global.nc.u32 	%r5631, [%rd2105];
	mad.wide.u32 	%rd2106, %r5631, %r1841, %rd2948;
	shr.u64 	%rd2948, %rd2106, 32;
	add.s64 	%rd2107, %rd2, %rd2103;
	st.local.u32 	[%rd2107], %rd2106;
	add.s32 	%r7553, %r7553, 1;
	setp.ne.s32 	%p1091, %r7553, 6;
	@%p1091 bra 	$L__BB0_1092;
	shr.u32 	%r5632, %r1840, 23;
	st.local.u32 	[%rd2+24], %rd2948;
	and.b32  	%r1844, %r5632, 31;
	and.b32  	%r5633, %r5632, 224;
	add.s32 	%r5634, %r5633, -128;
	shr.u32 	%r5635, %r5634, 5;
	mul.wide.u32 	%rd2108, %r5635, 4;
	sub.s64 	%rd417, %rd2, %rd2108;
	ld.local.u32 	%r7554, [%rd417+24];
	ld.local.u32 	%r7555, [%rd417+20];
	setp.eq.s32 	%p1092, %r1844, 0;
	@%p1092 bra 	$L__BB0_1095;
	shf.l.wrap.b32 	%r7554, %r7555, %r7554, %r1844;
	ld.local.u32 	%r5636, [%rd417+16];
	shf.l.wrap.b32 	%r7555, %r5636, %r7555, %r1844;
$L__BB0_1095:
	shr.u32 	%r5637, %r7554, 30;
	shf.l.wrap.b32 	%r5638, %r7555, %r7554, 2;
	shl.b32 	%r5639, %r7555, 2;
	shr.u32 	%r5640, %r5638, 31;
	add.s32 	%r5641, %r5640, %r5637;
	neg.s32 	%r5642, %r5641;
	setp.lt.s32 	%p1093, %r1840, 0;
	selp.b32 	%r7556, %r5642, %r5641, %p1093;
	xor.b32  	%r5643, %r5638, %r1840;
	shr.s32 	%r5644, %r5638, 31;
	xor.b32  	%r5645, %r5644, %r5638;
	xor.b32  	%r5646, %r5644, %r5639;
	cvt.u64.u32 	%rd2109, %r5645;
	shl.b64 	%rd2110, %rd2109, 32;
	cvt.u64.u32 	%rd2111, %r5646;
	or.b64  	%rd2112, %rd2110, %rd2111;
	cvt.rn.f64.s64 	%fd273, %rd2112;
	mul.f64 	%fd274, %fd273, 0d3BF921FB54442D19;
	cvt.rn.f32.f64 	%f3387, %fd274;
	neg.f32 	%f3388, %f3387;
	setp.lt.s32 	%p1094, %r5643, 0;
	selp.f32 	%f4640, %f3388, %f3387, %p1094;
	bra.uni 	$L__BB0_1097;
$L__BB0_1096:
	mov.f32 	%f3389, 0f00000000;
	mul.rn.f32 	%f4640, %f682, %f3389;
	mov.b32 	%r7556, 0;
$L__BB0_1097:
	setp.ltu.f32 	%p1095, %f684, 0f47CE4780;
	mul.rn.f32 	%f3390, %f4640, %f4640;
	and.b32  	%r5648, %r7556, 1;
	setp.eq.b32 	%p1096, %r5648, 1;
	selp.f32 	%f3391, 0f3F800000, %f4640, %p1096;
	fma.rn.f32 	%f3392, %f3390, %f3391, 0f00000000;
	fma.rn.f32 	%f3393, %f3390, 0f37CBAC00, 0fBAB607ED;
	selp.f32 	%f3394, %f3393, 0fB94D4153, %p1096;
	selp.f32 	%f3395, 0f3D2AAABB, 0f3C0885E4, %p1096;
	fma.rn.f32 	%f3396, %f3394, %f3390, %f3395;
	selp.f32 	%f3397, 0fBEFFFFFF, 0fBE2AAAA8, %p1096;
	fma.rn.f32 	%f3398, %f3396, %f3390, %f3397;
	fma.rn.f32 	%f3399, %f3398, %f3392, %f3391;
	and.b32  	%r5649, %r7556, 2;
	setp.eq.s32 	%p1097, %r5649, 0;
	mov.f32 	%f3400, 0f00000000;
	sub.f32 	%f3401, %f3400, %f3399;
	selp.f32 	%f688, %f3399, %f3401, %p1097;
	@%p1095 bra 	$L__BB0_1105;
	setp.eq.f32 	%p1098, %f684, 0f7F800000;
	@%p1098 bra 	$L__BB0_1104;
	mov.b32 	%r1853, %f682;
	shl.b32 	%r5651, %r1853, 8;
	or.b32  	%r1854, %r5651, -2147483648;
	mov.b64 	%rd2949, 0;
	mov.b32 	%r7557, 0;
$L__BB0_1100:
	.pragma "nounroll";
	mul.wide.u32 	%rd2114, %r7557, 4;
	mov.u64 	%rd2115, __cudart_i2opi_f;
	add.s64 	%rd2116, %rd2115, %rd2114;
	ld.global.nc.u32 	%r5652, [%rd2116];
	mad.wide.u32 	%rd2117, %r5652, %r1854, %rd2949;
	shr.u64 	%rd2949, %rd2117, 32;
	add.s64 	%rd2118, %rd1, %rd2114;
	st.local.u32 	[%rd2118], %rd2117;
	add.s32 	%r7557, %r7557, 1;
	setp.ne.s32 	%p1099, %r7557, 6;
	@%p1099 bra 	$L__BB0_1100;
	shr.u32 	%r5653, %r1853, 23;
	st.local.u32 	[%rd1+24], %rd2949;
	and.b32  	%r1857, %r5653, 31;
	and.b32  	%r5654, %r5653, 224;
	add.s32 	%r5655, %r5654, -128;
	shr.u32 	%r5656, %r5655, 5;
	mul.wide.u32 	%rd2119, %r5656, 4;
	sub.s64 	%rd420, %rd1, %rd2119;
	ld.local.u32 	%r7558, [%rd420+24];
	ld.local.u32 	%r7559, [%rd420+20];
	setp.eq.s32 	%p1100, %r1857, 0;
	@%p1100 bra 	$L__BB0_1103;
	shf.l.wrap.b32 	%r7558, %r7559, %r7558, %r1857;
	ld.local.u32 	%r5657, [%rd420+16];
	shf.l.wrap.b32 	%r7559, %r5657, %r7559, %r1857;
$L__BB0_1103:
	shr.u32 	%r5658, %r7558, 30;
	shf.l.wrap.b32 	%r5659, %r7559, %r7558, 2;
	shl.b32 	%r5660, %r7559, 2;
	shr.u32 	%r5661, %r5659, 31;
	add.s32 	%r5662, %r5661, %r5658;
	neg.s32 	%r5663, %r5662;
	setp.lt.s32 	%p1101, %r1853, 0;
	selp.b32 	%r7560, %r5663, %r5662, %p1101;
	xor.b32  	%r5664, %r5659, %r1853;
	shr.s32 	%r5665, %r5659, 31;
	xor.b32  	%r5666, %r5665, %r5659;
	xor.b32  	%r5667, %r5665, %r5660;
	cvt.u64.u32 	%rd2120, %r5666;
	shl.b64 	%rd2121, %rd2120, 32;
	cvt.u64.u32 	%rd2122, %r5667;
	or.b64  	%rd2123, %rd2121, %rd2122;
	cvt.rn.f64.s64 	%fd275, %rd2123;
	mul.f64 	%fd276, %fd275, 0d3BF921FB54442D19;
	cvt.rn.f32.f64 	%f3402, %fd276;
	neg.f32 	%f3403, %f3402;
	setp.lt.s32 	%p1102, %r5664, 0;
	selp.f32 	%f4641, %f3403, %f3402, %p1102;
	bra.uni 	$L__BB0_1105;
$L__BB0_1104:
	mov.f32 	%f3404, 0f00000000;
	mul.rn.f32 	%f4641, %f682, %f3404;
	mov.b32 	%r7560, 0;
$L__BB0_1105:
	add.s32 	%r5669, %r7560, 1;
	mul.rn.f32 	%f3405, %f4641, %f4641;
	and.b32  	%r5670, %r7560, 1;
	setp.eq.b32 	%p1103, %r5670, 1;
	selp.f32 	%f3406, %f4641, 0f3F800000, %p1103;
	fma.rn.f32 	%f3407, %f3405, %f3406, 0f00000000;
	fma.rn.f32 	%f3408, %f3405, 0f37CBAC00, 0fBAB607ED;
	selp.f32 	%f3409, 0fB94D4153, %f3408, %p1103;
	selp.f32 	%f3410, 0f3C0885E4, 0f3D2AAABB, %p1103;
	fma.rn.f32 	%f3411, %f3409, %f3405, %f3410;
	selp.f32 	%f3412, 0fBE2AAAA8, 0fBEFFFFFF, %p1103;
	fma.rn.f32 	%f3413, %f3411, %f3405, %f3412;
	fma.rn.f32 	%f3414, %f3413, %f3407, %f3406;
	and.b32  	%r5671, %r5669, 2;
	setp.eq.s32 	%p1104, %r5671, 0;
	mov.f32 	%f3415, 0f00000000;
	sub.f32 	%f3416, %f3415, %f3414;
	selp.f32 	%f3417, %f3414, %f3416, %p1104;
	fma.rn.f32 	%f692, %f688, %f3417, %f682;
	mul.f32 	%f3418, %f692, 0f3F22F983;
	cvt.rni.s32.f32 	%r7568, %f3418;
	cvt.rn.f32.s32 	%f3419, %r7568;
	fma.rn.f32 	%f3420, %f3419, 0fBFC90FDA, %f692;
	fma.rn.f32 	%f3421, %f3419, 0fB3A22168, %f3420;
	fma.rn.f32 	%f4643, %f3419, 0fA7C234C5, %f3421;
	abs.f32 	%f694, %f692;
	setp.ltu.f32 	%p1105, %f694, 0f47CE4780;
	mov.u32 	%r7564, %r7568;
	mov.f32 	%f4642, %f4643;
	@%p1105 bra 	$L__BB0_1113;
	setp.eq.f32 	%p1106, %f694, 0f7F800000;
	@%p1106 bra 	$L__BB0_1112;
	mov.b32 	%r1867, %f692;
	shl.b32 	%r5673, %r1867, 8;
	or.b32  	%r1868, %r5673, -2147483648;
	mov.b64 	%rd2950, 0;
	mov.b32 	%r7561, 0;
$L__BB0_1108:
	.pragma "nounroll";
	mul.wide.u32 	%rd2125, %r7561, 4;
	mov.u64 	%rd2126, __cudart_i2opi_f;
	add.s64 	%rd2127, %rd2126, %rd2125;
	ld.global.nc.u32 	%r5674, [%rd2127];
	mad.wide.u32 	%rd2128, %r5674, %r1868, %rd2950;
	shr.u64 	%rd2950, %rd2128, 32;
	add.s64 	%rd2129, %rd2, %rd2125;
	st.local.u32 	[%rd2129], %rd2128;
	add.s32 	%r7561, %r7561, 1;
	setp.ne.s32 	%p1107, %r7561, 6;
	@%p1107 bra 	$L__BB0_1108;
	shr.u32 	%r5675, %r1867, 23;
	st.local.u32 	[%rd2+24], %rd2950;
	and.b32  	%r1871, %r5675, 31;
	and.b32  	%r5676, %r5675, 224;
	add.s32 	%r5677, %r5676, -128;
	shr.u32 	%r5678, %r5677, 5;
	mul.wide.u32 	%rd2130, %r5678, 4;
	sub.s64 	%rd423, %rd2, %rd2130;
	ld.local.u32 	%r7562, [%rd423+24];
	ld.local.u32 	%r7563, [%rd423+20];
	setp.eq.s32 	%p1108, %r1871, 0;
	@%p1108 bra 	$L__BB0_1111;
	shf.l.wrap.b32 	%r7562, %r7563, %r7562, %r1871;
	ld.local.u32 	%r5679, [%rd423+16];
	shf.l.wrap.b32 	%r7563, %r5679, %r7563, %r1871;
$L__BB0_1111:
	shr.u32 	%r5680, %r7562, 30;
	shf.l.wrap.b32 	%r5681, %r7563, %r7562, 2;
	shl.b32 	%r5682, %r7563, 2;
	shr.u32 	%r5683, %r5681, 31;
	add.s32 	%r5684, %r5683, %r5680;
	neg.s32 	%r5685, %r5684;
	setp.lt.s32 	%p1109, %r1867, 0;
	selp.b32 	%r7564, %r5685, %r5684, %p1109;
	xor.b32  	%r5686, %r5681, %r1867;
	shr.s32 	%r5687, %r5681, 31;
	xor.b32  	%r5688, %r5687, %r5681;
	xor.b32  	%r5689, %r5687, %r5682;
	cvt.u64.u32 	%rd2131, %r5688;
	shl.b64 	%rd2132, %rd2131, 32;
	cvt.u64.u32 	%rd2133, %r5689;
	or.b64  	%rd2134, %rd2132, %rd2133;
	cvt.rn.f64.s64 	%fd277, %rd2134;
	mul.f64 	%fd278, %fd277, 0d3BF921FB54442D19;
	cvt.rn.f32.f64 	%f3422, %fd278;
	neg.f32 	%f3423, %f3422;
	setp.lt.s32 	%p1110, %r5686, 0;
	selp.f32 	%f4642, %f3423, %f3422, %p1110;
	bra.uni 	$L__BB0_1113;
$L__BB0_1112:
	mov.f32 	%f3424, 0f00000000;
	mul.rn.f32 	%f4642, %f692, %f3424;
	mov.b32 	%r7564, 0;
$L__BB0_1113:
	setp.ltu.f32 	%p1111, %f694, 0f47CE4780;
	mul.rn.f32 	%f3425, %f4642, %f4642;
	and.b32  	%r5691, %r7564, 1;
	setp.eq.b32 	%p1112, %r5691, 1;
	selp.f32 	%f3426, 0f3F800000, %f4642, %p1112;
	fma.rn.f32 	%f3427, %f3425, %f3426, 0f00000000;
	fma.rn.f32 	%f3428, %f3425, 0f37CBAC00, 0fBAB607ED;
	selp.f32 	%f3429, %f3428, 0fB94D4153, %p1112;
	selp.f32 	%f3430, 0f3D2AAABB, 0f3C0885E4, %p1112;
	fma.rn.f32 	%f3431, %f3429, %f3425, %f3430;
	selp.f32 	%f3432, 0fBEFFFFFF, 0fBE2AAAA8, %p1112;
	fma.rn.f32 	%f3433, %f3431, %f3425, %f3432;
	fma.rn.f32 	%f3434, %f3433, %f3427, %f3426;
	and.b32  	%r5692, %r7564, 2;
	setp.eq.s32 	%p1113, %r5692, 0;
	mov.f32 	%f3435, 0f00000000;
	sub.f32 	%f3436, %f3435, %f3434;
	selp.f32 	%f698, %f3434, %f3436, %p1113;
	@%p1111 bra 	$L__BB0_1121;
	setp.eq.f32 	%p1114, %f694, 0f7F800000;
	@%p1114 bra 	$L__BB0_1120;
	mov.b32 	%r1880, %f692;
	shl.b32 	%r5694, %r1880, 8;
	or.b32  	%r1881, %r5694, -2147483648;
	mov.b64 	%rd2951, 0;
	mov.b32 	%r7565, 0;
$L__BB0_1116:
	.pragma "nounroll";
	mul.wide.u32 	%rd2136, %r7565, 4;
	mov.u64 	%rd2137, __cudart_i2opi_f;
	add.s64 	%rd2138, %rd2137, %rd2136;
	ld.global.nc.u32 	%r5695, [%rd2138];
	mad.wide.u32 	%rd2139, %r5695, %r1881, %rd2951;
	shr.u64 	%rd2951, %rd2139, 32;
	add.s64 	%rd2140, %rd1, %rd2136;
	st.local.u32 	[%rd2140], %rd2139;
	add.s32 	%r7565, %r7565, 1;
	setp.ne.s32 	%p1115, %r7565, 6;
	@%p1115 bra 	$L__BB0_1116;
	shr.u32 	%r5696, %r1880, 23;
	st.local.u32 	[%rd1+24], %rd2951;
	and.b32  	%r1884, %r5696, 31;
	and.b32  	%r5697, %r5696, 224;
	add.s32 	%r5698, %r5697, -128;
	shr.u32 	%r5699, %r5698, 5;
	mul.wide.u32 	%rd2141, %r5699, 4;
	sub.s64 	%rd426, %rd1, %rd2141;
	ld.local.u32 	%r7566, [%rd426+24];
	ld.local.u32 	%r7567, [%rd426+20];
	setp.eq.s32 	%p1116, %r1884, 0;
	@%p1116 bra 	$L__BB0_1119;
	shf.l.wrap.b32 	%r7566, %r7567, %r7566, %r1884;
	ld.local.u32 	%r5700, [%rd426+16];
	shf.l.wrap.b32 	%r7567, %r5700, %r7567, %r1884;
$L__BB0_1119:
	shr.u32 	%r5701, %r7566, 30;
	shf.l.wrap.b32 	%r5702, %r7567, %r7566, 2;
	shl.b32 	%r5703, %r7567, 2;
	shr.u32 	%r5704, %r5702, 31;
	add.s32 	%r5705, %r5704, %r5701;
	neg.s32 	%r5706, %r5705;
	setp.lt.s32 	%p1117, %r1880, 0;
	selp.b32 	%r7568, %r5706, %r5705, %p1117;
	xor.b32  	%r5707, %r5702, %r1880;
	shr.s32 	%r5708, %r5702, 31;
	xor.b32  	%r5709, %r5708, %r5702;
	xor.b32  	%r5710, %r5708, %r5703;
	cvt.u64.u32 	%rd2142, %r5709;
	shl.b64 	%rd2143, %rd2142, 32;
	cvt.u64.u32 	%rd2144, %r5710;
	or.b64  	%rd2145, %rd2143, %rd2144;
	cvt.rn.f64.s64 	%fd279, %rd2145;
	mul.f64 	%fd280, %fd279, 0d3BF921FB54442D19;
	cvt.rn.f32.f64 	%f3437, %fd280;
	neg.f32 	%f3438, %f3437;
	setp.lt.s32 	%p1118, %r5707, 0;
	selp.f32 	%f4643, %f3438, %f3437, %p1118;
	bra.uni 	$L__BB0_1121;
$L__BB0_1120:
	mov.f32 	%f3439, 0f00000000;
	mul.rn.f32 	%f4643, %f692, %f3439;
	mov.b32 	%r7568, 0;
$L__BB0_1121:
	add.s32 	%r5712, %r7568, 1;
	mul.rn.f32 	%f3440, %f4643, %f4643;
	and.b32  	%r5713, %r7568, 1;
	setp.eq.b32 	%p1119, %r5713, 1;
	selp.f32 	%f3441, %f4643, 0f3F800000, %p1119;
	fma.rn.f32 	%f3442, %f3440, %f3441, 0f00000000;
	fma.rn.f32 	%f3443, %f3440, 0f37CBAC00, 0fBAB607ED;
	selp.f32 	%f3444, 0fB94D4153, %f3443, %p1119;
	selp.f32 	%f3445, 0f3C0885E4, 0f3D2AAABB, %p1119;
	fma.rn.f32 	%f3446, %f3444, %f3440, %f3445;
	selp.f32 	%f3447, 0fBE2AAAA8, 0fBEFFFFFF, %p1119;
	fma.rn.f32 	%f3448, %f3446, %f3440, %f3447;
	fma.rn.f32 	%f3449, %f3448, %f3442, %f3441;
	and.b32  	%r5714, %r5712, 2;
	setp.eq.s32 	%p1120, %r5714, 0;
	mov.f32 	%f3450, 0f00000000;
	sub.f32 	%f3451, %f3450, %f3449;
	selp.f32 	%f3452, %f3449, %f3451, %p1120;
	fma.rn.f32 	%f702, %f698, %f3452, %f692;
	mul.f32 	%f3453, %f702, 0f3F22F983;
	cvt.rni.s32.f32 	%r7576, %f3453;
	cvt.rn.f32.s32 	%f3454, %r7576;
	fma.rn.f32 	%f3455, %f3454, 0fBFC90FDA, %f702;
	fma.rn.f32 	%f3456, %f3454, 0fB3A22168, %f3455;
	fma.rn.f32 	%f4645, %f3454, 0fA7C234C5, %f3456;
	abs.f32 	%f704, %f702;
	setp.ltu.f32 	%p1121, %f704, 0f47CE4780;
	mov.u32 	%r7572, %r7576;
	mov.f32 	%f4644, %f4645;
	@%p1121 bra 	$L__BB0_1129;
	setp.eq.f32 	%p1122, %f704, 0f7F800000;
	@%p1122 bra 	$L__BB0_1128;
	mov.b32 	%r1894, %f702;
	shl.b32 	%r5716, %r1894, 8;
	or.b32  	%r1895, %r5716, -2147483648;
	mov.b64 	%rd2952, 0;
	mov.b32 	%r7569, 0;
$L__BB0_1124:
	.pragma "nounroll";
	mul.wide.u32 	%rd2147, %r7569, 4;
	mov.u64 	%rd2148, __cudart_i2opi_f;
	add.s64 	%rd2149, %rd2148, %rd2147;
	ld.global.nc.u32 	%r5717, [%rd2149];
	mad.wide.u32 	%rd2150, %r5717, %r1895, %rd2952;
	shr.u64 	%rd2952, %rd2150, 32;
	add.s64 	%rd2151, %rd2, %rd2147;
	st.local.u32 	[%rd2151], %rd2150;
	add.s32 	%r7569, %r7569, 1;
	setp.ne.s32 	%p1123, %r7569, 6;
	@%p1123 bra 	$L__BB0_1124;
	shr.u32 	%r5718, %r1894, 23;
	st.local.u32 	[%rd2+24], %rd2952;
	and.b32  	%r1898, %r5718, 31;
	and.b32  	%r5719, %r5718, 224;
	add.s32 	%r5720, %r5719, -128;
	shr.u32 	%r5721, %r5720, 5;
	mul.wide.u32 	%rd2152, %r5721, 4;
	sub.s64 	%rd429, %rd2, %rd2152;
	ld.local.u32 	%r7570, [%rd429+24];
	ld.local.u32 	%r7571, [%rd429+20];
	setp.eq.s32 	%p1124, %r1898, 0;
	@%p1124 bra 	$L__BB0_1127;
	shf.l.wrap.b32 	%r7570, %r7571, %r7570, %r1898;
	ld.local.u32 	%r5722, [%rd429+16];
	shf.l.wrap.b32 	%r7571, %r5722, %r7571, %r1898;
$L__BB0_1127:
	shr.u32 	%r5723, %r7570, 30;
	shf.l.wrap.b32 	%r5724, %r7571, %r7570, 2;
	shl.b32 	%r5725, %r7571, 2;
	shr.u32 	%r5726, %r5724, 31;
	add.s32 	%r5727, %r5726, %r5723;
	neg.s32 	%r5728, %r5727;
	setp.lt.s32 	%p1125, %r1894, 0;
	selp.b32 	%r7572, %r5728, %r5727, %p1125;
	xor.b32  	%r5729, %r5724, %r1894;
	shr.s32 	%r5730, %r5724, 31;
	xor.b32  	%r5731, %r5730, %r5724;
	xor.b32  	%r5732, %r5730, %r5725;
	cvt.u64.u32 	%rd2153, %r5731;
	shl.b64 	%rd2154, %rd2153, 32;
	cvt.u64.u32 	%rd2155, %r5732;
	or.b64  	%rd2156, %rd2154, %rd2155;
	cvt.rn.f64.s64 	%fd281, %rd2156;
	mul.f64 	%fd282, %fd281, 0d3BF921FB54442D19;
	cvt.rn.f32.f64 	%f3457, %fd282;
	neg.f32 	%f3458, %f3457;
	setp.lt.s32 	%p1126, %r5729, 0;
	selp.f32 	%f4644, %f3458, %f3457, %p1126;
	bra.uni 	$L__BB0_1129;
$L__BB0_1128:
	mov.f32 	%f3459, 0f00000000;
	mul.rn.f32 	%f4644, %f702, %f3459;
	mov.b32 	%r7572, 0;
$L__BB0_1129:
	setp.ltu.f32 	%p1127, %f704, 0f47CE4780;
	mul.rn.f32 	%f3460, %f4644, %f4644;
	and.b32  	%r5734, %r7572, 1;
	setp.eq.b32 	%p1128, %r5734, 1;
	selp.f32 	%f3461, 0f3F800000, %f4644, %p1128;
	fma.rn.f32 	%f3462, %f3460, %f3461, 0f00000000;
	fma.rn.f32 	%f3463, %f3460, 0f37CBAC00, 0fBAB607ED;
	selp.f32 	%f3464, %f3463, 0fB94D4153, %p1128;
	selp.f32 	%f3465, 0f3D2AAABB, 0f3C0885E4, %p1128;
	fma.rn.f32 	%f3466, %f3464, %f3460, %f3465;
	selp.f32 	%f3467, 0fBEFFFFFF, 0fBE2AAAA8, %p1128;
	fma.rn.f32 	%f3468, %f3466, %f3460, %f3467;
	fma.rn.f32 	%f3469, %f3468, %f3462, %f3461;
	and.b32  	%r5735, %r7572, 2;
	setp.eq.s32 	%p1129, %r5735, 0;
	mov.f32 	%f3470, 0f00000000;
	sub.f32 	%f3471, %f3470, %f3469;
	selp.f32 	%f708, %f3469, %f3471, %p1129;
	@%p1127 bra 	$L__BB0_1137;
	setp.eq.f32 	%p1130, %f704, 0f7F800000;
	@%p1130 bra 	$L__BB0_1136;
	mov.b32 	%r1907, %f702;
	shl.b32 	%r5737, %r1907, 8;
	or.b32  	%r1908, %r5737, -2147483648;
	mov.b64 	%rd2953, 0;
	mov.b32 	%r7573, 0;
$L__BB0_1132:
	.pragma "nounroll";
	mul.wide.u32 	%rd2158, %r7573, 4;
	mov.u64 	%rd2159, __cudart_i2opi_f;
	add.s64 	%rd2160, %rd2159, %rd2158;
	ld.global.nc.u32 	%r5738, [%rd2160];
	mad.wide.u32 	%rd2161, %r5738, %r1908, %rd2953;
	shr.u64 	%rd2953, %rd2161, 32;
	add.s64 	%rd2162, %rd1, %rd2158;
	st.local.u32 	[%rd2162], %rd2161;
	add.s32 	%r7573, %r7573, 1;
	setp.ne.s32 	%p1131, %r7573, 6;
	@%p1131 bra 	$L__BB0_1132;
	shr.u32 	%r5739, %r1907, 23;
	st.local.u32 	[%rd1+24], %rd2953;
	and.b32  	%r1911, %r5739, 31;
	and.b32  	%r5740, %r5739, 224;
	add.s32 	%r5741, %r5740, -128;
	shr.u32 	%r5742, %r5741, 5;
	mul.wide.u32 	%rd2163, %r5742, 4;
	sub.s64 	%rd432, %rd1, %rd2163;
	ld.local.u32 	%r7574, [%rd432+24];
	ld.local.u32 	%r7575, [%rd432+20];
	setp.eq.s32 	%p1132, %r1911, 0;
	@%p1132 bra 	$L__BB0_1135;
	shf.l.wrap.b32 	%r7574, %r7575, %r7574, %r1911;
	ld.local.u32 	%r5743, [%rd432+16];
	shf.l.wrap.b32 	%r7575, %r5743, %r7575, %r1911;
$L__BB0_1135:
	shr.u32 	%r5744, %r7574, 30;
	shf.l.wrap.b32 	%r5745, %r7575, %r7574, 2;
	shl.b32 	%r5746, %r7575, 2;
	shr.u32 	%r5747, %r5745, 31;
	add.s32 	%r5748, %r5747, %r5744;
	neg.s32 	%r5749, %r5748;
	setp.lt.s32 	%p1133, %r1907, 0;
	selp.b32 	%r7576, %r5749, %r5748, %p1133;
	xor.b32  	%r5750, %r5745, %r1907;
	shr.s32 	%r5751, %r5745, 31;
	xor.b32  	%r5752, %r5751, %r5745;
	xor.b32  	%r5753, %r5751, %r5746;
	cvt.u64.u32 	%rd2164, %r5752;
	shl.b64 	%rd2165, %rd2164, 32;
	cvt.u64.u32 	%rd2166, %r5753;
	or.b64  	%rd2167, %rd2165, %rd2166;
	cvt.rn.f64.s64 	%fd283, %rd2167;
	mul.f64 	%fd284, %fd283, 0d3BF921FB54442D19;
	cvt.rn.f32.f64 	%f3472, %fd284;
	neg.f32 	%f3473, %f3472;
	setp.lt.s32 	%p1134, %r5750, 0;
	selp.f32 	%f4645, %f3473, %f3472, %p1134;
	bra.uni 	$L__BB0_1137;
$L__BB0_1136:
	mov.f32 	%f3474, 0f00000000;
	mul.rn.f32 	%f4645, %f702, %f3474;
	mov.b32 	%r7576, 0;
$L__BB0_1137:
	add.s32 	%r5755, %r7576, 1;
	mul.rn.f32 	%f3475, %f4645, %f4645;
	and.b32  	%r5756, %r7576, 1;
	setp.eq.b32 	%p1135, %r5756, 1;
	selp.f32 	%f3476, %f4645, 0f3F800000, %p1135;
	fma.rn.f32 	%f3477, %f3475, %f3476, 0f00000000;
	fma.rn.f32 	%f3478, %f3475, 0f37CBAC00, 0fBAB607ED;
	selp.f32 	%f3479, 0fB94D4153, %f3478, %p1135;
	selp.f32 	%f3480, 0f3C0885E4, 0f3D2AAABB, %p1135;
	fma.rn.f32 	%f3481, %f3479, %f3475, %f3480;
	selp.f32 	%f3482, 0fBE2AAAA8, 0fBEFFFFFF, %p1135;
	fma.rn.f32 	%f3483, %f3481, %f3475, %f3482;
	fma.rn.f32 	%f3484, %f3483, %f3477, %f3476;
	and.b32  	%r5757, %r5755, 2;
	setp.eq.s32 	%p1136, %r5757, 0;
	mov.f32 	%f3485, 0f00000000;
	sub.f32 	%f3486, %f3485, %f3484;
	selp.f32 	%f3487, %f3484, %f3486, %p1136;
	fma.rn.f32 	%f712, %f708, %f3487, %f702;
	mul.f32 	%f3488, %f712, 0f3F22F983;
	cvt.rni.s32.f32 	%r7584, %f3488;
	cvt.rn.f32.s32 	%f3489, %r7584;
	fma.rn.f32 	%f3490, %f3489, 0fBFC90FDA, %f712;
	fma.rn.f32 	%f3491, %f3489, 0fB3A22168, %f3490;
	fma.rn.f32 	%f4647, %f3489, 0fA7C234C5, %f3491;
	abs.f32 	%f714, %f712;
	setp.ltu.f32 	%p1137, %f714, 0f47CE4780;
	mov.u32 	%r7580, %r7584;
	mov.f32 	%f4646, %f4647;
	@%p1137 bra 	$L__BB0_1145;
	setp.eq.f32 	%p1138, %f714, 0f7F800000;
	@%p1138 bra 	$L__BB0_1144;
	mov.b32 	%r1921, %f712;
	shl.b32 	%r5759, %r1921, 8;
	or.b32  	%r1922, %r5759, -2147483648;
	mov.b64 	%rd2954, 0;
	mov.b32 	%r7577, 0;
$L__BB0_1140:
	.pragma "nounroll";
	mul.wide.u32 	%rd2169, %r7577, 4;
	mov.u64 	%rd2170, __cudart_i2opi_f;
	add.s64 	%rd2171, %rd2170, %rd2169;
	ld.global.nc.u32 	%r5760, [%rd2171];
	mad.wide.u32 	%rd2172, %r5760, %r1922, %rd2954;
	shr.u64 	%rd2954, %rd2172, 32;
	add.s64 	%rd2173, %rd2, %rd2169;
	st.local.u32 	[%rd2173], %rd2172;
	add.s32 	%r7577, %r7577, 1;
	setp.ne.s32 	%p1139, %r7577, 6;
	@%p1139 bra 	$L__BB0_1140;
	shr.u32 	%r5761, %r1921, 23;
	st.local.u32 	[%rd2+24], %rd2954;
	and.b32  	%r1925, %r5761, 31;
	and.b32  	%r5762, %r5761, 224;
	add.s32 	%r5763, %r5762, -128;
	shr.u32 	%r5764, %r5763, 5;
	mul.wide.u32 	%rd2174, %r5764, 4;
	sub.s64 	%rd435, %rd2, %rd2174;
	ld.local.u32 	%r7578, [%rd435+24];
	ld.local.u32 	%r7579, [%rd435+20];
	setp.eq.s32 	%p1140, %r1925, 0;
	@%p1140 bra 	$L__BB0_1143;
	shf.l.wrap.b32 	%r7578, %r7579, %r7578, %r1925;
	ld.local.u32 	%r5765, [%rd435+16];
	shf.l.wrap.b32 	%r7579, %r5765, %r7579, %r1925;
$L__BB0_1143:
	shr.u32 	%r5766, %r7578, 30;
	shf.l.wrap.b32 	%r5767, %r7579, %r7578, 2;
	shl.b32 	%r5768, %r7579, 2;
	shr.u32 	%r5769, %r5767, 31;
	add.s32 	%r5770, %r5769, %r5766;
	neg.s32 	%r5771, %r5770;
	setp.lt.s32 	%p1141, %r1921, 0;
	selp.b32 	%r7580, %r5771, %r5770, %p1141;
	xor.b32  	%r5772, %r5767, %r1921;
	shr.s32 	%r5773, %r5767, 31;
	xor.b32  	%r5774, %r5773, %r5767;
	xor.b32  	%r5775, %r5773, %r5768;
	cvt.u64.u32 	%rd2175, %r5774;
	shl.b64 	%rd2176, %rd2175, 32;
	cvt.u64.u32 	%rd2177, %r5775;
	or.b64  	%rd2178, %rd2176, %rd2177;
	cvt.rn.f64.s64 	%fd285, %rd2178;
	mul.f64 	%fd286, %fd285, 0d3BF921FB54442D19;
	cvt.rn.f32.f64 	%f3492, %fd286;
	neg.f32 	%f3493, %f3492;
	setp.lt.s32 	%p1142, %r5772, 0;
	selp.f32 	%f4646, %f3493, %f3492, %p1142;
	bra.uni 	$L__BB0_1145;
$L__BB0_1144:
	mov.f32 	%f3494, 0f00000000;
	mul.rn.f32 	%f4646, %f712, %f3494;
	mov.b32 	%r7580, 0;
$L__BB0_1145:
	setp.ltu.f32 	%p1143, %f714, 0f47CE4780;
	mul.rn.f32 	%f3495, %f4646, %f4646;
	and.b32  	%r5777, %r7580, 1;
	setp.eq.b32 	%p1144, %r5777, 1;
	selp.f32 	%f3496, 0f3F800000, %f4646, %p1144;
	fma.rn.f32 	%f3497, %f3495, %f3496, 0f00000000;
	fma.rn.f32 	%f3498, %f3495, 0f37CBAC00, 0fBAB607ED;
	selp.f32 	%f3499, %f3498, 0fB94D4153, %p1144;
	selp.f32 	%f3500, 0f3D2AAABB, 0f3C0885E4, %p1144;
	fma.rn.f32 	%f3501, %f3499, %f3495, %f3500;
	selp.f32 	%f3502, 0fBEFFFFFF, 0fBE2AAAA8, %p1144;
	fma.rn.f32 	%f3503, %f3501, %f3495, %f3502;
	fma.rn.f32 	%f3504, %f3503, %f3497, %f3496;
	and.b32  	%r5778, %r7580, 2;
	setp.eq.s32 	%p1145, %r5778, 0;
	mov.f32 	%f3505, 0f00000000;
	sub.f32 	%f3506, %f3505, %f3504;
	selp.f32 	%f718, %f3504, %f3506, %p1145;
	@%p1143 bra 	$L__BB0_1153;
	setp.eq.f32 	%p1146, %f714, 0f7F800000;
	@%p1146 bra 	$L__BB0_1152;
	mov.b32 	%r1934, %f712;
	shl.b32 	%r5780, %r1934, 8;
	or.b32  	%r1935, %r5780, -2147483648;
	mov.b64 	%rd2955, 0;
	mov.b32 	%r7581, 0;
$L__BB0_1148:
	.pragma "nounroll";
	mul.wide.u32 	%rd2180, %r7581, 4;
	mov.u64 	%rd2181, __cudart_i2opi_f;
	add.s64 	%rd2182, %rd2181, %rd2180;
	ld.global.nc.u32 	%r5781, [%rd2182];
	mad.wide.u32 	%rd2183, %r5781, %r1935, %rd2955;
	shr.u64 	%rd2955, %rd2183, 32;
	add.s64 	%rd2184, %rd1, %rd2180;
	st.local.u32 	[%rd2184], %rd2183;
	add.s32 	%r7581, %r7581, 1;
	setp.ne.s32 	%p1147, %r7581, 6;
	@%p1147 bra 	$L__BB0_1148;
	shr.u32 	%r5782, %r1934, 23;
	st.local.u32 	[%rd1+24], %rd2955;
	and.b32  	%r1938, %r5782, 31;
	and.b32  	%r5783, %r5782, 224;
	add.s32 	%r5784, %r5783, -128;
	shr.u32 	%r5785, %r5784, 5;
	mul.wide.u32 	%rd2185, %r5785, 4;
	sub.s64 	%rd438, %rd1, %rd2185;
	ld.local.u32 	%r7582, [%rd438+24];
	ld.local.u32 	%r7583, [%rd438+20];
	setp.eq.s32 	%p1148, %r1938, 0;
	@%p1148 bra 	$L__BB0_1151;
	shf.l.wrap.b32 	%r7582, %r7583, %r7582, %r1938;
	ld.local.u32 	%r5786, [%rd438+16];
	shf.l.wrap.b32 	%r7583, %r5786, %r7583, %r1938;
$L__BB0_1151:
	shr.u32 	%r5787, %r7582, 30;
	shf.l.wrap.b32 	%r5788, %r7583, %r7582, 2;
	shl.b32 	%r5789, %r7583, 2;
	shr.u32 	%r5790, %r5788, 31;
	add.s32 	%r5791, %r5790, %r5787;
	neg.s32 	%r5792, %r5791;
	setp.lt.s32 	%p1149, %r1934, 0;
	selp.b32 	%r7584, %r5792, %r5791, %p1149;
	xor.b32  	%r5793, %r5788, %r1934;
	shr.s32 	%r5794, %r5788, 31;
	xor.b32  	%r5795, %r5794, %r5788;
	xor.b32  	%r5796, %r5794, %r5789;
	cvt.u64.u32 	%rd2186, %r5795;
	shl.b64 	%rd2187, %rd2186, 32;
	cvt.u64.u32 	%rd2188, %r5796;
	or.b64  	%rd2189, %rd2187, %rd2188;
	cvt.rn.f64.s64 	%fd287, %rd2189;
	mul.f64 	%fd288, %fd287, 0d3BF921FB54442D19;
	cvt.rn.f32.f64 	%f3507, %fd288;
	neg.f32 	%f3508, %f3507;
	setp.lt.s32 	%p1150, %r5793, 0;
	selp.f32 	%f4647, %f3508, %f3507, %p1150;
	bra.uni 	$L__BB0_1153;
$L__BB0_1152:
	mov.f32 	%f3509, 0f00000000;
	mul.rn.f32 	%f4647, %f712, %f3509;
	mov.b32 	%r7584, 0;
$L__BB0_1153:
	add.s32 	%r5798, %r7584, 1;
	mul.rn.f32 	%f3510, %f4647, %f4647;
	and.b32  	%r5799, %r7584, 1;
	setp.eq.b32 	%p1151, %r5799, 1;
	selp.f32 	%f3511, %f4647, 0f3F800000, %p1151;
	fma.rn.f32 	%f3512, %f3510, %f3511, 0f00000000;
	fma.rn.f32 	%f3513, %f3510, 0f37CBAC00, 0fBAB607ED;
	selp.f32 	%f3514, 0fB94D4153, %f3513, %p1151;
	selp.f32 	%f3515, 0f3C0885E4, 0f3D2AAABB, %p1151;
	fma.rn.f32 	%f3516, %f3514, %f3510, %f3515;
	selp.f32 	%f3517, 0fBE2AAAA8, 0fBEFFFFFF, %p1151;
	fma.rn.f32 	%f3518, %f3516, %f3510, %f3517;
	fma.rn.f32 	%f3519, %f3518, %f3512, %f3511;
	and.b32  	%r5800, %r5798, 2;
	setp.eq.s32 	%p1152, %r5800, 0;
	mov.f32 	%f3520, 0f00000000;
	sub.f32 	%f3521, %f3520, %f3519;
	selp.f32 	%f3522, %f3519, %f3521, %p1152;
	fma.rn.f32 	%f722, %f718, %f3522, %f712;
	mul.f32 	%f3523, %f722, 0f3F22F983;
	cvt.rni.s32.f32 	%r7592, %f3523;
	cvt.rn.f32.s32 	%f3524, %r7592;
	fma.rn.f32 	%f3525, %f3524, 0fBFC90FDA, %f722;
	fma.rn.f32 	%f3526, %f3524, 0fB3A22168, %f3525;
	fma.rn.f32 	%f4649, %f3524, 0fA7C234C5, %f3526;
	abs.f32 	%f724, %f722;
	setp.ltu.f32 	%p1153, %f724, 0f47CE4780;
	mov.u32 	%r7588, %r7592;
	mov.f32 	%f4648, %f4649;
	@%p1153 bra 	$L__BB0_1161;
	setp.eq.f32 	%p1154, %f724, 0f7F800000;
	@%p1154 bra 	$L__BB0_1160;
	mov.b32 	%r1948, %f722;
	shl.b32 	%r5802, %r1948, 8;
	or.b32  	%r1949, %r5802, -2147483648;
	mov.b64 	%rd2956, 0;
	mov.b32 	%r7585, 0;
$L__BB0_1156:
	.pragma "nounroll";
	mul.wide.u32 	%rd2191, %r7585, 4;
	mov.u64 	%rd2192, __cudart_i2opi_f;
	add.s64 	%rd2193, %rd2192, %rd2191;
	ld.global.nc.u32 	%r5803, [%rd2193];
	mad.wide.u32 	%rd2194, %r5803, %r1949, %rd2956;
	shr.u64 	%rd2956, %rd2194, 32;
	add.s64 	%rd2195, %rd2, %rd2191;
	st.local.u32 	[%rd2195], %rd2194;
	add.s32 	%r7585, %r7585, 1;
	setp.ne.s32 	%p1155, %r7585, 6;
	@%p1155 bra 	$L__BB0_1156;
	shr.u32 	%r5804, %r1948, 23;
	st.local.u32 	[%rd2+24], %rd2956;
	and.b32  	%r1952, %r5804, 31;
	and.b32  	%r5805, %r5804, 224;
	add.s32 	%r5806, %r5805, -128;
	shr.u32 	%r5807, %r5806, 5;
	mul.wide.u32 	%rd2196, %r5807, 4;
	sub.s64 	%rd441, %rd2, %rd2196;
	ld.local.u32 	%r7586, [%rd441+24];
	ld.local.u32 	%r7587, [%rd441+20];
	setp.eq.s32 	%p1156, %r1952, 0;
	@%p1156 bra 	$L__BB0_1159;
	shf.l.wrap.b32 	%r7586, %r7587, %r7586, %r1952;
	ld.local.u32 	%r5808, [%rd441+16];
	shf.l.wrap.b32 	%r7587, %r5808, %r7587, %r1952;
$L__BB0_1159:
	shr.u32 	%r5809, %r7586, 30;
	shf.l.wrap.b32 	%r5810, %r7587, %r7586, 2;
	shl.b32 	%r5811, %r7587, 2;
	shr.u32 	%r5812, %r5810, 31;
	add.s32 	%r5813, %r5812, %r5809;
	neg.s32 	%r5814, %r5813;
	setp.lt.s32 	%p1157, %r1948, 0;
	selp.b32 	%r7588, %r5814, %r5813, %p1157;
	xor.b32  	%r5815, %r5810, %r1948;
	shr.s32 	%r5816, %r5810, 31;
	xor.b32  	%r5817, %r5816, %r5810;
	xor.b32  	%r5818, %r5816, %r5811;
	cvt.u64.u32 	%rd2197, %r5817;
	shl.b64 	%rd2198, %rd2197, 32;
	cvt.u64.u32 	%rd2199, %r5818;
	or.b64  	%rd2200, %rd2198, %rd2199;
	cvt.rn.f64.s64 	%fd289, %rd2200;
	mul.f64 	%fd290, %fd289, 0d3BF921FB54442D19;
	cvt.rn.f32.f64 	%f3527, %fd290;
	neg.f32 	%f3528, %f3527;
	setp.lt.s32 	%p1158, %r5815, 0;
	selp.f32 	%f4648, %f3528, %f3527, %p1158;
	bra.uni 	$L__BB0_1161;
$L__BB0_1160:
	mov.f32 	%f3529, 0f00000000;
	mul.rn.f32 	%f4648, %f722, %f3529;
	mov.b32 	%r7588, 0;
$L__BB0_1161:
	setp.ltu.f32 	%p1159, %f724, 0f47CE4780;
	mul.rn.f32 	%f3530, %f4648, %f4648;
	and.b32  	%r5820, %r7588, 1;
	setp.eq.b32 	%p1160, %r5820, 1;
	selp.f32 	%f3531, 0f3F800000, %f4648, %p1160;
	fma.rn.f32 	%f3532, %f3530, %f3531, 0f00000000;
	fma.rn.f32 	%f3533, %f3530, 0f37CBAC00, 0fBAB607ED;
	selp.f32 	%f3534, %f3533, 0fB94D4153, %p1160;
	selp.f32 	%f3535, 0f3D2AAABB, 0f3C0885E4, %p1160;
	fma.rn.f32 	%f3536, %f3534, %f3530, %f3535;
	selp.f32 	%f3537, 0fBEFFFFFF, 0fBE2AAAA8, %p1160;
	fma.rn.f32 	%f3538, %f3536, %f3530, %f3537;
	fma.rn.f32 	%f3539, %f3538, %f3532, %f3531;
	and.b32  	%r5821, %r7588, 2;
	setp.eq.s32 	%p1161, %r5821, 0;
	mov.f32 	%f3540, 0f00000000;
	sub.f32 	%f3541, %f3540, %f3539;
	selp.f32 	%f728, %f3539, %f3541, %p1161;
	@%p1159 bra 	$L__BB0_1169;
	setp.eq.f32 	%p1162, %f724, 0f7F800000;
	@%p1162 bra 	$L__BB0_1168;
	mov.b32 	%r1961, %f722;
	shl.b32 	%r5823, %r1961, 8;
	or.b32  	%r1962, %r5823, -2147483648;
	mov.b64 	%rd2957, 0;
	mov.b32 	%r7589, 0;
$L__BB0_1164:
	.pragma "nounroll";
	mul.wide.u32 	%rd2202, %r7589, 4;
	mov.u64 	%rd2203, __cudart_i2opi_f;
	add.s64 	%rd2204, %rd2203, %rd2202;
	ld.global.nc.u32 	%r5824, [%rd2204];
	mad.wide.u32 	%rd2205, %r5824, %r1962, %rd2957;
	shr.u64 	%rd2957, %rd2205, 32;
	add.s64 	%rd2206, %rd1, %rd2202;
	st.local.u32 	[%rd2206], %rd2205;
	add.s32 	%r7589, %r7589, 1;
	setp.ne.s32 	%p1163, %r7589, 6;
	@%p1163 bra 	$L__BB0_1164;
	shr.u32 	%r5825, %r1961, 23;
	st.local.u32 	[%rd1+24], %rd2957;
	and.b32  	%r1965, %r5825, 31;
	and.b32  	%r5826, %r5825, 224;
	add.s32 	%r5827, %r5826, -128;
	shr.u32 	%r5828, %r5827, 5;
	mul.wide.u32 	%rd2207, %r5828, 4;
	sub.s64 	%rd444, %rd1, %rd2207;
	ld.local.u32 	%r7590, [%rd444+24];
	ld.local.u32 	%r7591, [%rd444+20];
	setp.eq.s32 	%p1164, %r1965, 0;
	@%p1164 bra 	$L__BB0_1167;
	shf.l.wrap.b32 	%r7590, %r7591, %r7590, %r1965;
	ld.local.u32 	%r5829, [%rd444+16];
	shf.l.wrap.b32 	%r7591, %r5829, %r7591, %r1965;
$L__BB0_1167:
	shr.u32 	%r5830, %r7590, 30;
	shf.l.wrap.b32 	%r5831, %r7591, %r7590, 2;
	shl.b32 	%r5832, %r7591, 2;
	shr.u32 	%r5833, %r5831, 31;
	add.s32 	%r5834, %r5833, %r5830;
	neg.s32 	%r5835, %r5834;
	setp.lt.s32 	%p1165, %r1961, 0;
	selp.b32 	%r7592, %r5835, %r5834, %p1165;
	xor.b32  	%r5836, %r5831, %r1961;
	shr.s32 	%r5837, %r5831, 31;
	xor.b32  	%r5838, %r5837, %r5831;
	xor.b32  	%r5839, %r5837, %r5832;
	cvt.u64.u32 	%rd2208, %r5838;
	shl.b64 	%rd2209, %rd2208, 32;
	cvt.u64.u32 	%rd2210, %r5839;
	or.b64  	%rd2211, %rd2209, %rd2210;
	cvt.rn.f64.s64 	%fd291, %rd2211;
	mul.f64 	%fd292, %fd291, 0d3BF921FB54442D19;
	cvt.rn.f32.f64 	%f3542, %fd292;
	neg.f32 	%f3543, %f3542;
	setp.lt.s32 	%p1166, %r5836, 0;
	selp.f32 	%f4649, %f3543, %f3542, %p1166;
	bra.uni 	$L__BB0_1169;
$L__BB0_1168:
	mov.f32 	%f3544, 0f00000000;
	mul.rn.f32 	%f4649, %f722, %f3544;
	mov.b32 	%r7592, 0;
$L__BB0_1169:
	add.s32 	%r5841, %r7592, 1;
	mul.rn.f32 	%f3545, %f4649, %f4649;
	and.b32  	%r5842, %r7592, 1;
	setp.eq.b32 	%p1167, %r5842, 1;
	selp.f32 	%f3546, %f4649, 0f3F800000, %p1167;
	fma.rn.f32 	%f3547, %f3545, %f3546, 0f00000000;
	fma.rn.f32 	%f3548, %f3545, 0f37CBAC00, 0fBAB607ED;
	selp.f32 	%f3549, 0fB94D4153, %f3548, %p1167;
	selp.f32 	%f3550, 0f3C0885E4, 0f3D2AAABB, %p1167;
	fma.rn.f32 	%f3551, %f3549, %f3545, %f3550;
	selp.f32 	%f3552, 0fBE2AAAA8, 0fBEFFFFFF, %p1167;
	fma.rn.f32 	%f3553, %f3551, %f3545, %f3552;
	fma.rn.f32 	%f3554, %f3553, %f3547, %f3546;
	and.b32  	%r5843, %r5841, 2;
	setp.eq.s32 	%p1168, %r5843, 0;
	mov.f32 	%f3555, 0f00000000;
	sub.f32 	%f3556, %f3555, %f3554;
	selp.f32 	%f3557, %f3554, %f3556, %p1168;
	fma.rn.f32 	%f732, %f728, %f3557, %f722;
	mul.f32 	%f3558, %f732, 0f3F22F983;
	cvt.rni.s32.f32 	%r7600, %f3558;
	cvt.rn.f32.s32 	%f3559, %r7600;
	fma.rn.f32 	%f3560, %f3559, 0fBFC90FDA, %f732;
	fma.rn.f32 	%f3561, %f3559, 0fB3A22168, %f3560;
	fma.rn.f32 	%f4651, %f3559, 0fA7C234C5, %f3561;
	abs.f32 	%f734, %f732;
	setp.ltu.f32 	%p1169, %f734, 0f47CE4780;
	mov.u32 	%r7596, %r7600;
	mov.f32 	%f4650, %f4651;
	@%p1169 bra 	$L__BB0_1177;
	setp.eq.f32 	%p1170, %f734, 0f7F800000;
	@%p1170 bra 	$L__BB0_1176;
	mov.b32 	%r1975, %f732;
	shl.b32 	%r5845, %r1975, 8;
	or.b32  	%r1976, %r5845, -2147483648;
	mov.b64 	%rd2958, 0;
	mov.b32 	%r7593, 0;
$L__BB0_1172:
	.pragma "nounroll";
	mul.wide.u32 	%rd2213, %r7593, 4;
	mov.u64 	%rd2214, __cudart_i2opi_f;
	add.s64 	%rd2215, %rd2214, %rd2213;
	ld.global.nc.u32 	%r5846, [%rd2215];
	mad.wide.u32 	%rd2216, %r5846, %r1976, %rd2958;
	shr.u64 	%rd2958, %rd2216, 32;
	add.s64 	%rd2217, %rd2, %rd2213;
	st.local.u32 	[%rd2217], %rd2216;
	add.s32 	%r7593, %r7593, 1;
	setp.ne.s32 	%p1171, %r7593, 6;
	@%p1171 bra 	$L__BB0_1172;
	shr.u32 	%r5847, %r1975, 23;
	st.local.u32 	[%rd2+24], %rd2958;
	and.b32  	%r1979, %r5847, 31;
	and.b32  	%r5848, %r5847, 224;
	add.s32 	%r5849, %r5848, -128;
	shr.u32 	%r5850, %r5849, 5;
	mul.wide.u32 	%rd2218, %r5850, 4;
	sub.s64 	%rd447, %rd2, %rd2218;
	ld.local.u32 	%r7594, [%rd447+24];
	ld.local.u32 	%r7595, [%rd447+20];
	setp.eq.s32 	%p1172, %r1979, 0;
	@%p1172 bra 	$L__BB0_1175;
	shf.l.wrap.b32 	%r7594, %r7595, %r7594, %r1979;
	ld.local.u32 	%r5851, [%rd447+16];
	shf.l.wrap.b32 	%r7595, %r5851, %r7595, %r1979;
$L__BB0_1175:
	shr.u32 	%r5852, %r7594, 30;
	shf.l.wrap.b32 	%r5853, %r7595, %r7594, 2;
	shl.b32 	%r5854, %r7595, 2;
	shr.u32 	%r5855, %r5853, 31;
	add.s32 	%r5856, %r5855, %r5852;
	neg.s32 	%r5857, %r5856;
	setp.lt.s32 	%p1173, %r1975, 0;
	selp.b32 	%r7596, %r5857, %r5856, %p1173;
	xor.b32  	%r5858, %r5853, %r1975;
	shr.s32 	%r5859, %r5853, 31;
	xor.b32  	%r5860, %r5859, %r5853;
	xor.b32  	%r5861, %r5859, %r5854;
	cvt.u64.u32 	%rd2219, %r5860;
	shl.b64 	%rd2220, %rd2219, 32;
	cvt.u64.u32 	%rd2221, %r5861;
	or.b64  	%rd2222, %rd2220, %rd2221;
	cvt.rn.f64.s64 	%fd293, %rd2222;
	mul.f64 	%fd294, %fd293, 0d3BF921FB54442D19;
	cvt.rn.f32.f64 	%f3562, %fd294;
	neg.f32 	%f3563, %f3562;
	setp.lt.s32 	%p1174, %r5858, 0;
	selp.f32 	%f4650, %f3563, %f3562, %p1174;
	bra.uni 	$L__BB0_1177;
$L__BB0_1176:
	mov.f32 	%f3564, 0f00000000;
	mul.rn.f32 	%f4650, %f732, %f3564;
	mov.b32 	%r7596, 0;
$L__BB0_1177:
	setp.ltu.f32 	%p1175, %f734, 0f47CE4780;
	mul.rn.f32 	%f3565, %f4650, %f4650;
	and.b32  	%r5863, %r7596, 1;
	setp.eq.b32 	%p1176, %r5863, 1;
	selp.f32 	%f3566, 0f3F800000, %f4650, %p1176;
	fma.rn.f32 	%f3567, %f3565, %f3566, 0f00000000;
	fma.rn.f32 	%f3568, %f3565, 0f37CBAC00, 0fBAB607ED;
	selp.f32 	%f3569, %f3568, 0fB94D4153, %p1176;
	selp.f32 	%f3570, 0f3D2AAABB, 0f3C0885E4, %p1176;
	fma.rn.f32 	%f3571, %f3569, %f3565, %f3570;
	selp.f32 	%f3572, 0fBEFFFFFF, 0fBE2AAAA8, %p1176;
	fma.rn.f32 	%f3573, %f3571, %f3565, %f3572;
	fma.rn.f32 	%f3574, %f3573, %f3567, %f3566;
	and.b32  	%r5864, %r7596, 2;
	setp.eq.s32 	%p1177, %r5864, 0;
	mov.f32 	%f3575, 0f00000000;
	sub.f32 	%f3576, %f3575, %f3574;
	selp.f32 	%f738, %f3574, %f3576, %p1177;
	@%p1175 bra 	$L__BB0_1185;
	setp.eq.f32 	%p1178, %f734, 0f7F800000;
	@%p1178 bra 	$L__BB0_1184;
	mov.b32 	%r1988, %f732;
	shl.b32 	%r5866, %r1988, 8;
	or.b32  	%r1989, %r5866, -2147483648;
	mov.b64 	%rd2959, 0;
	mov.b32 	%r7597, 0;
$L__BB0_1180:
	.pragma "nounroll";
	mul.wide.u32 	%rd2224, %r7597, 4;
	mov.u64 	%rd2225, __cudart_i2opi_f;
	add.s64 	%rd2226, %rd2225, %rd2224;
	ld.global.nc.u32 	%r5867, [%rd2226];
	mad.wide.u32 	%rd2227, %r5867, %r1989, %rd2959;
	shr.u64 	%rd2959, %rd2227, 32;
	add.s64 	%rd2228, %rd1, %rd2224;
	st.local.u32 	[%rd2228], %rd2227;
	add.s32 	%r7597, %r7597, 1;
	setp.ne.s32 	%p1179, %r7597, 6;
	@%p1179 bra 	$L__BB0_1180;
	shr.u32 	%r5868, %r1988, 23;
	st.local.u32 	[%rd1+24], %rd2959;
	and.b32  	%r1992, %r5868, 31;
	and.b32  	%r5869, %r5868, 224;
	add.s32 	%r5870, %r5869, -128;
	shr.u32 	%r5871, %r5870, 5;
	mul.wide.u32 	%rd2229, %r5871, 4;
	sub.s64 	%rd450, %rd1, %rd2229;
	ld.local.u32 	%r7598, [%rd450+24];
	ld.local.u32 	%r7599, [%rd450+20];
	setp.eq.s32 	%p1180, %r1992, 0;
	@%p1180 bra 	$L__BB0_1183;
	shf.l.wrap.b32 	%r7598, %r7599, %r7598, %r1992;
	ld.local.u32 	%r5872, [%rd450+16];
	shf.l.wrap.b32 	%r7599, %r5872, %r7599, %r1992;
$L__BB0_1183:
	shr.u32 	%r5873, %r7598, 30;
	shf.l.wrap.b32 	%r5874, %r7599, %r7598, 2;
	shl.b32 	%r5875, %r7599, 2;
	shr.u32 	%r5876, %r5874, 31;
	add.s32 	%r5877, %r5876, %r5873;
	neg.s32 	%r5878, %r5877;
	setp.lt.s32 	%p1181, %r1988, 0;
	selp.b32 	%r7600, %r5878, %r5877, %p1181;
	xor.b32  	%r5879, %r5874, %r1988;
	shr.s32 	%r5880, %r5874, 31;
	xor.b32  	%r5881, %r5880, %r5874;
	xor.b32  	%r5882, %r5880, %r5875;
	cvt.u64.u32 	%rd2230, %r5881;
	shl.b64 	%rd2231, %rd2230, 32;
	cvt.u64.u32 	%rd2232, %r5882;
	or.b64  	%rd2233, %rd2231, %rd2232;
	cvt.rn.f64.s64 	%fd295, %rd2233;
	mul.f64 	%fd296, %fd295, 0d3BF921FB54442D19;
	cvt.rn.f32.f64 	%f3577, %fd296;
	neg.f32 	%f3578, %f3577;
	setp.lt.s32 	%p1182, %r5879, 0;
	selp.f32 	%f4651, %f3578, %f3577, %p1182;
	bra.uni 	$L__BB0_1185;
$L__BB0_1184:
	mov.f32 	%f3579, 0f00000000;
	mul.rn.f32 	%f4651, %f732, %f3579;
	mov.b32 	%r7600, 0;
$L__BB0_1185:
	add.s32 	%r5884, %r7600, 1;
	mul.rn.f32 	%f3580, %f4651, %f4651;
	and.b32  	%r5885, %r7600, 1;
	setp.eq.b32 	%p1183, %r5885, 1;
	selp.f32 	%f3581, %f4651, 0f3F800000, %p1183;
	fma.rn.f32 	%f3582, %f3580, %f3581, 0f00000000;
	fma.rn.f32 	%f3583, %f3580, 0f37CBAC00, 0fBAB607ED;
	selp.f32 	%f3584, 0fB94D4153, %f3583, %p1183;
	selp.f32 	%f3585, 0f3C0885E4, 0f3D2AAABB, %p1183;
	fma.rn.f32 	%f3586, %f3584, %f3580, %f3585;
	selp.f32 	%f3587, 0fBE2AAAA8, 0fBEFFFFFF, %p1183;
	fma.rn.f32 	%f3588, %f3586, %f3580, %f3587;
	fma.rn.f32 	%f3589, %f3588, %f3582, %f3581;
	and.b32  	%r5886, %r5884, 2;
	setp.eq.s32 	%p1184, %r5886, 0;
	mov.f32 	%f3590, 0f00000000;
	sub.f32 	%f3591, %f3590, %f3589;
	selp.f32 	%f3592, %f3589, %f3591, %p1184;
	fma.rn.f32 	%f742, %f738, %f3592, %f732;
	mul.f32 	%f3593, %f742, 0f3F22F983;
	cvt.rni.s32.f32 	%r7608, %f3593;
	cvt.rn.f32.s32 	%f3594, %r7608;
	fma.rn.f32 	%f3595, %f3594, 0fBFC90FDA, %f742;
	fma.rn.f32 	%f3596, %f3594, 0fB3A22168, %f3595;
	fma.rn.f32 	%f4653, %f3594, 0fA7C234C5, %f3596;
	abs.f32 	%f744, %f742;
	setp.ltu.f32 	%p1185, %f744, 0f47CE4780;
	mov.u32 	%r7604, %r7608;
	mov.f32 	%f4652, %f4653;
	@%p1185 bra 	$L__BB0_1193;
	setp.eq.f32 	%p1186, %f744, 0f7F800000;
	@%p1186 bra 	$L__BB0_1192;
	mov.b32 	%r2002, %f742;
	shl.b32 	%r5888, %r2002, 8;
	or.b32  	%r2003, %r5888, -2147483648;
	mov.b64 	%rd2960, 0;
	mov.b32 	%r7601, 0;
$L__BB0_1188:
	.pragma "nounroll";
	mul.wide.u32 	%rd2235, %r7601, 4;
	mov.u64 	%rd2236, __cudart_i2opi_f;
	add.s64 	%rd2237, %rd2236, %rd2235;
	ld.global.nc.u32 	%r5889, [%rd2237];
	mad.wide.u32 	%rd2238, %r5889, %r2003, %rd2960;
	shr.u64 	%rd2960, %rd2238, 32;
	add.s64 	%rd2239, %rd2, %rd2235;
	st.local.u32 	[%rd2239], %rd2238;
	add.s32 	%r7601, %r7601, 1;
	setp.ne.s32 	%p1187, %r7601, 6;
	@%p1187 bra 	$L__BB0_1188;
	shr.u32 	%r5890, %r2002, 23;
	st.local.u32 	[%rd2+24], %rd2960;
	and.b32  	%r2006, %r5890, 31;
	and.b32  	%r5891, %r5890, 224;
	add.s32 	%r5892, %r5891, -128;
	shr.u32 	%r5893, %r5892, 5;
	mul.wide.u32 	%rd2240, %r5893, 4;
	sub.s64 	%rd453, %rd2, %rd2240;
	ld.local.u32 	%r7602, [%rd453+24];
	ld.local.u32 	%r7603, [%rd453+20];
	setp.eq.s32 	%p1188, %r2006, 0;
	@%p1188 bra 	$L__BB0_1191;
	shf.l.wrap.b32 	%r7602, %r7603, %r7602, %r2006;
	ld.local.u32 	%r5894, [%rd453+16];
	shf.l.wrap.b32 	%r7603, %r5894, %r7603, %r2006;
$L__BB0_1191:
	shr.u32 	%r5895, %r7602, 30;
	shf.l.wrap.b32 	%r5896, %r7603, %r7602, 2;
	shl.b32 	%r5897, %r7603, 2;
	shr.u32 	%r5898, %r5896, 31;
	add.s32 	%r5899, %r5898, %r5895;
	neg.s32 	%r5900, %r5899;
	setp.lt.s32 	%p1189, %r2002, 0;
	selp.b32 	%r7604, %r5900, %r5899, %p1189;
	xor.b32  	%r5901, %r5896, %r2002;
	shr.s32 	%r5902, %r5896, 31;
	xor.b32  	%r5903, %r5902, %r5896;
	xor.b32  	%r5904, %r5902, %r5897;
	cvt.u64.u32 	%rd2241, %r5903;
	shl.b64 	%rd2242, %rd2241, 32;
	cvt.u64.u32 	%rd2243, %r5904;
	or.b64  	%rd2244, %rd2242, %rd2243;
	cvt.rn.f64.s64 	%fd297, %rd2244;
	mul.f64 	%fd298, %fd297, 0d3BF921FB54442D19;
	cvt.rn.f32.f64 	%f3597, %fd298;
	neg.f32 	%f3598, %f3597;
	setp.lt.s32 	%p1190, %r5901, 0;
	selp.f32 	%f4652, %f3598, %f3597, %p1190;
	bra.uni 	$L__BB0_1193;
$L__BB0_1192:
	mov.f32 	%f3599, 0f00000000;
	mul.rn.f32 	%f4652, %f742, %f3599;
	mov.b32 	%r7604, 0;
$L__BB0_1193:
	setp.ltu.f32 	%p1191, %f744, 0f47CE4780;
	mul.rn.f32 	%f3600, %f4652, %f4652;
	and.b32  	%r5906, %r7604, 1;
	setp.eq.b32 	%p1192, %r5906, 1;
	selp.f32 	%f3601, 0f3F800000, %f4652, %p1192;
	fma.rn.f32 	%f3602, %f3600, %f3601, 0f00000000;
	fma.rn.f32 	%f3603, %f3600, 0f37CBAC00, 0fBAB607ED;
	selp.f32 	%f3604, %f3603, 0fB94D4153, %p1192;
	selp.f32 	%f3605, 0f3D2AAABB, 0f3C0885E4, %p1192;
	fma.rn.f32 	%f3606, %f3604, %f3600, %f3605;
	selp.f32 	%f3607, 0fBEFFFFFF, 0fBE2AAAA8, %p1192;
	fma.rn.f32 	%f3608, %f3606, %f3600, %f3607;
	fma.rn.f32 	%f3609, %f3608, %f3602, %f3601;
	and.b32  	%r5907, %r7604, 2;
	setp.eq.s32 	%p1193, %r5907, 0;
	mov.f32 	%f3610, 0f00000000;
	sub.f32 	%f3611, %f3610, %f3609;
	selp.f32 	%f748, %f3609, %f3611, %p1193;
	@%p1191 bra 	$L__BB0_1201;
	setp.eq.f32 	%p1194, %f744, 0f7F800000;
	@%p1194 bra 	$L__BB0_1200;
	mov.b32 	%r2015, %f742;
	shl.b32 	%r5909, %r2015, 8;
	or.b32  	%r2016, %r5909, -2147483648;
	mov.b64 	%rd2961, 0;
	mov.b32 	%r7605, 0;
$L__BB0_1196:
	.pragma "nounroll";
	mul.wide.u32 	%rd2246, %r7605, 4;
	mov.u64 	%rd2247, __cudart_i2opi_f;
	add.s64 	%rd2248, %rd2247, %rd2246;
	ld.global.nc.u32 	%r5910, [%rd2248];
	mad.wide.u32 	%rd2249, %r5910, %r2016, %rd2961;
	shr.u64 	%rd2961, %rd2249, 32;
	add.s64 	%rd2250, %rd1, %rd2246;
	st.local.u32 	[%rd2250], %rd2249;
	add.s32 	%r7605, %r7605, 1;
	setp.ne.s32 	%p1195, %r7605, 6;
	@%p1195 bra 	$L__BB0_1196;
	shr.u32 	%r5911, %r2015, 23;
	st.local.u32 	[%rd1+24], %rd2961;
	and.b32  	%r2019, %r5911, 31;
	and.b32  	%r5912, %r5911, 224;
	add.s32 	%r5913, %r5912, -128;
	shr.u32 	%r5914, %r5913, 5;
	mul.wide.u32 	%rd2251, %r5914, 4;
	sub.s64 	%rd456, %rd1, %rd2251;
	ld.local.u32 	%r7606, [%rd456+24];
	ld.local.u32 	%r7607, [%rd456+20];
	setp.eq.s32 	%p1196, %r2019, 0;
	@%p1196 bra 	$L__BB0_1199;
	shf.l.wrap.b32 	%r7606, %r7607, %r7606, %r2019;
	ld.local.u32 	%r5915, [%rd456+16];
	shf.l.wrap.b32 	%r7607, %r5915, %r7607, %r2019;
$L__BB0_1199:
	shr.u32 	%r5916, %r7606, 30;
	shf.l.wrap.b32 	%r5917, %r7607, %r7606, 2;
	shl.b32 	%r5918, %r7607, 2;
	shr.u32 	%r5919, %r5917, 31;
	add.s32 	%r5920, %r5919, %r5916;
	neg.s32 	%r5921, %r5920;
	setp.lt.s32 	%p1197, %r2015, 0;
	selp.b32 	%r7608, %r5921, %r5920, %p1197;
	xor.b32  	%r5922, %r5917, %r2015;
	shr.s32 	%r5923, %r5917, 31;
	xor.b32  	%r5924, %r5923, %r5917;
	xor.b32  	%r5925, %r5923, %r5918;
	cvt.u64.u32 	%rd2252, %r5924;
	shl.b64 	%rd2253, %rd2252, 32;
	cvt.u64.u32 	%rd2254, %r5925;
	or.b64  	%rd2255, %rd2253, %rd2254;
	cvt.rn.f64.s64 	%fd299, %rd2255;
	mul.f64 	%fd300, %fd299, 0d3BF921FB54442D19;
	cvt.rn.f32.f64 	%f3612, %fd300;
	neg.f32 	%f3613, %f3612;
	setp.lt.s32 	%p1198, %r5922, 0;
	selp.f32 	%f4653, %f3613, %f3612, %p1198;
	bra.uni 	$L__BB0_1201;
$L__BB0_1200:
	mov.f32 	%f3614, 0f00000000;
	mul.rn.f32 	%f4653, %f742, %f3614;
	mov.b32 	%r7608, 0;
$L__BB0_1201:
	add.s32 	%r5927, %r7608, 1;
	mul.rn.f32 	%f3615, %f4653, %f4653;
	and.b32  	%r5928, %r7608, 1;
	setp.eq.b32 	%p1199, %r5928, 1;
	selp.f32 	%f3616, %f4653, 0f3F800000, %p1199;
	fma.rn.f32 	%f3617, %f3615, %f3616, 0f00000000;
	fma.rn.f32 	%f3618, %f3615, 0f37CBAC00, 0fBAB607ED;
	selp.f32 	%f3619, 0fB94D4153, %f3618, %p1199;
	selp.f32 	%f3620, 0f3C0885E4, 0f3D2AAABB, %p1199;
	fma.rn.f32 	%f3621, %f3619, %f3615, %f3620;
	selp.f32 	%f3622, 0fBE2AAAA8, 0fBEFFFFFF, %p1199;
	fma.rn.f32 	%f3623, %f3621, %f3615, %f3622;
	fma.rn.f32 	%f3624, %f3623, %f3617, %f3616;
	and.b32  	%r5929, %r5927, 2;
	setp.eq.s32 	%p1200, %r5929, 0;
	mov.f32 	%f3625, 0f00000000;
	sub.f32 	%f3626, %f3625, %f3624;
	selp.f32 	%f3627, %f3624, %f3626, %p1200;
	fma.rn.f32 	%f752, %f748, %f3627, %f742;
	mul.f32 	%f3628, %f752, 0f3F22F983;
	cvt.rni.s32.f32 	%r7616, %f3628;
	cvt.rn.f32.s32 	%f3629, %r7616;
	fma.rn.f32 	%f3630, %f3629, 0fBFC90FDA, %f752;
	fma.rn.f32 	%f3631, %f3629, 0fB3A22168, %f3630;
	fma.rn.f32 	%f4655, %f3629, 0fA7C234C5, %f3631;
	abs.f32 	%f754, %f752;
	setp.ltu.f32 	%p1201, %f754, 0f47CE4780;
	mov.u32 	%r7612, %r7616;
	mov.f32 	%f4654, %f4655;
	@%p1201 bra 	$L__BB0_1209;
	setp.eq.f32 	%p1202, %f754, 0f7F800000;
	@%p1202 bra 	$L__BB0_1208;
	mov.b32 	%r2029, %f752;
	shl.b32 	%r5931, %r2029, 8;
	or.b32  	%r2030, %r5931, -2147483648;
	mov.b64 	%rd2962, 0;
	mov.b32 	%r7609, 0;
$L__BB0_1204:
	.pragma "nounroll";
	mul.wide.u32 	%rd2257, %r7609, 4;
	mov.u64 	%rd2258, __cudart_i2opi_f;
	add.s64 	%rd2259, %rd2258, %rd2257;
	ld.global.nc.u32 	%r5932, [%rd2259];
	mad.wide.u32 	%rd2260, %r5932, %r2030, %rd2962;
	shr.u64 	%rd2962, %rd2260, 32;
	add.s64 	%rd2261, %rd2, %rd2257;
	st.local.u32 	[%rd2261], %rd2260;
	add.s32 	%r7609, %r7609, 1;
	setp.ne.s32 	%p1203, %r7609, 6;
	@%p1203 bra 	$L__BB0_1204;
	shr.u32 	%r5933, %r2029, 23;
	st.local.u32 	[%rd2+24], %rd2962;
	and.b32  	%r2033, %r5933, 31;
	and.b32  	%r5934, %r5933, 224;
	add.s32 	%r5935, %r5934, -128;
	shr.u32 	%r5936, %r5935, 5;
	mul.wide.u32 	%rd2262, %r5936, 4;
	sub.s64 	%rd459, %rd2, %rd2262;
	ld.local.u32 	%r7610, [%rd459+24];
	ld.local.u32 	%r7611, [%rd459+20];
	setp.eq.s32 	%p1204, %r2033, 0;
	@%p1204 bra 	$L__BB0_1207;
	shf.l.wrap.b32 	%r7610, %r7611, %r7610, %r2033;
	ld.local.u32 	%r5937, [%rd459+16];
	shf.l.wrap.b32 	%r7611, %r5937, %r7611, %r2033;
$L__BB0_1207:
	shr.u32 	%r5938, %r7610, 30;
	shf.l.wrap.b32 	%r5939, %r7611, %r7610, 2;
	shl.b32 	%r5940, %r7611, 2;
	shr.u32 	%r5941, %r5939, 31;
	add.s32 	%r5942, %r5941, %r5938;
	neg.s32 	%r5943, %r5942;
	setp.lt.s32 	%p1205, %r2029, 0;
	selp.b32 	%r7612, %r5943, %r5942, %p1205;
	xor.b32  	%r5944, %r5939, %r2029;
	shr.s32 	%r5945, %r5939, 31;
	xor.b32  	%r5946, %r5945, %r5939;
	xor.b32  	%r5947, %r5945, %r5940;
	cvt.u64.u32 	%rd2263, %r5946;
	shl.b64 	%rd2264, %rd2263, 32;
	cvt.u64.u32 	%rd2265, %r5947;
	or.b64  	%rd2266, %rd2264, %rd2265;
	cvt.rn.f64.s64 	%fd301, %rd2266;
	mul.f64 	%fd302, %fd301, 0d3BF921FB54442D19;
	cvt.rn.f32.f64 	%f3632, %fd302;
	neg.f32 	%f3633, %f3632;
	setp.lt.s32 	%p1206, %r5944, 0;
	selp.f32 	%f4654, %f3633, %f3632, %p1206;
	bra.uni 	$L__BB0_1209;
$L__BB0_1208:
	mov.f32 	%f3634, 0f00000000;
	mul.rn.f32 	%f4654, %f752, %f3634;
	mov.b32 	%r7612, 0;
$L__BB0_1209:
	setp.ltu.f32 	%p1207, %f754, 0f47CE4780;
	mul.rn.f32 	%f3635, %f4654, %f4654;
	and.b32  	%r5949, %r7612, 1;
	setp.eq.b32 	%p1208, %r5949, 1;
	selp.f32 	%f3636, 0f3F800000, %f4654, %p1208;
	fma.rn.f32 	%f3637, %f3635, %f3636, 0f00000000;
	fma.rn.f32 	%f3638, %f3635, 0f37CBAC00, 0fBAB607ED;
	selp.f32 	%f3639, %f3638, 0fB94D4153, %p1208;
	selp.f32 	%f3640, 0f3D2AAABB, 0f3C0885E4, %p1208;
	fma.rn.f32 	%f3641, %f3639, %f3635, %f3640;
	selp.f32 	%f3642, 0fBEFFFFFF, 0fBE2AAAA8, %p1208;
	fma.rn.f32 	%f3643, %f3641, %f3635, %f3642;
	fma.rn.f32 	%f3644, %f3643, %f3637, %f3636;
	and.b32  	%r5950, %r7612, 2;
	setp.eq.s32 	%p1209, %r5950, 0;
	mov.f32 	%f3645, 0f00000000;
	sub.f32 	%f3646, %f3645, %f3644;
	selp.f32 	%f758, %f3644, %f3646, %p1209;
	@%p1207 bra 	$L__BB0_1217;
	setp.eq.f32 	%p1210, %f754, 0f7F800000;
	@%p1210 bra 	$L__BB0_1216;
	mov.b32 	%r2042, %f752;
	shl.b32 	%r5952, %r2042, 8;
	or.b32  	%r2043, %r5952, -2147483648;
	mov.b64 	%rd2963, 0;
	mov.b32 	%r7613, 0;
$L__BB0_1212:
	.pragma "nounroll";
	mul.wide.u32 	%rd2268, %r7613, 4;
	mov.u64 	%rd2269, __cudart_i2opi_f;
	add.s64 	%rd2270, %rd2269, %rd2268;
	ld.global.nc.u32 	%r5953, [%rd2270];
	mad.wide.u32 	%rd2271, %r5953, %r2043, %rd2963;
	shr.u64 	%rd2963, %rd2271, 32;
	add.s64 	%rd2272, %rd1, %rd2268;
	st.local.u32 	[%rd2272], %rd2271;
	add.s32 	%r7613, %r7613, 1;
	setp.ne.s32 	%p1211, %r7613, 6;
	@%p1211 bra 	$L__BB0_1212;
	shr.u32 	%r5954, %r2042, 23;
	st.local.u32 	[%rd1+24], %rd2963;
	and.b32  	%r2046, %r5954, 31;
	and.b32  	%r5955, %r5954, 224;
	add.s32 	%r5956, %r5955, -128;
	shr.u32 	%r5957, %r5956, 5;
	mul.wide.u32 	%rd2273, %r5957, 4;
	sub.s64 	%rd462, %rd1, %rd2273;
	ld.local.u32 	%r7614, [%rd462+24];
	ld.local.u32 	%r7615, [%rd462+20];
	setp.eq.s32 	%p1212, %r2046, 0;
	@%p1212 bra 	$L__BB0_1215;
	shf.l.wrap.b32 	%r7614, %r7615, %r7614, %r2046;
	ld.local.u32 	%r5958, [%rd462+16];
	shf.l.wrap.b32 	%r7615, %r5958, %r7615, %r2046;
$L__BB0_1215:
	shr.u32 	%r5959, %r7614, 30;
	shf.l.wrap.b32 	%r5960, %r7615, %r7614, 2;
	shl.b32 	%r5961, %r7615, 2;
	shr.u32 	%r5962, %r5960, 31;
	add.s32 	%r5963, %r5962, %r5959;
	neg.s32 	%r5964, %r5963;
	setp.lt.s32 	%p1213, %r2042, 0;
	selp.b32 	%r7616, %r5964, %r5963, %p1213;
	xor.b32  	%r5965, %r5960, %r2042;
	shr.s32 	%r5966, %r5960, 31;
	xor.b32  	%r5967, %r5966, %r5960;
	xor.b32  	%r5968, %r5966, %r5961;
	cvt.u64.u32 	%rd2274, %r5967;
	shl.b64 	%rd2275, %rd2274, 32;
	cvt.u64.u32 	%rd2276, %r5968;
	or.b64  	%rd2277, %rd2275, %rd2276;
	cvt.rn.f64.s64 	%fd303, %rd2277;
	mul.f64 	%fd304, %fd303, 0d3BF921FB54442D19;
	cvt.rn.f32.f64 	%f3647, %fd304;
	neg.f32 	%f3648, %f3647;
	setp.lt.s32 	%p1214, %r5965, 0;
	selp.f32 	%f4655, %f3648, %f3647, %p1214;
	bra.uni 	$L__BB0_1217;
$L__BB0_1216:
	mov.f32 	%f3649, 0f00000000;
	mul.rn.f32 	%f4655, %f752, %f3649;
	mov.b32 	%r7616, 0;
$L__BB0_1217:
	add.s32 	%r5970, %r7616, 1;
	mul.rn.f32 	%f3650, %f4655, %f4655;
	and.b32  	%r5971, %r7616, 1;
	setp.eq.b32 	%p1215, %r5971, 1;
	selp.f32 	%f3651, %f4655, 0f3F800000, %p1215;
	fma.rn.f32 	%f3652, %f3650, %f3651, 0f00000000;
	fma.rn.f32 	%f3653, %f3650, 0f37CBAC00, 0fBAB607ED;
	selp.f32 	%f3654, 0fB94D4153, %f3653, %p1215;
	selp.f32 	%f3655, 0f3C0885E4, 0f3D2AAABB, %p1215;
	fma.rn.f32 	%f3656, %f3654, %f3650, %f3655;
	selp.f32 	%f3657, 0fBE2AAAA8, 0fBEFFFFFF, %p1215;
	fma.rn.f32 	%f3658, %f3656, %f3650, %f3657;
	fma.rn.f32 	%f3659, %f3658, %f3652, %f3651;
	and.b32  	%r5972, %r5970, 2;
	setp.eq.s32 	%p1216, %r5972, 0;
	mov.f32 	%f3660, 0f00000000;
	sub.f32 	%f3661, %f3660, %f3659;
	selp.f32 	%f3662, %f3659, %f3661, %p1216;
	fma.rn.f32 	%f762, %f758, %f3662, %f752;
	mul.f32 	%f3663, %f762, 0f3F22F983;
	cvt.rni.s32.f32 	%r7624, %f3663;
	cvt.rn.f32.s32 	%f3664, %r7624;
	fma.rn.f32 	%f3665, %f3664, 0fBFC90FDA, %f762;
	fma.rn.f32 	%f3666, %f3664, 0fB3A22168, %f3665;
	fma.rn.f32 	%f4657, %f3664, 0fA7C234C5, %f3666;
	abs.f32 	%f764, %f762;
	setp.ltu.f32 	%p1217, %f764, 0f47CE4780;
	mov.u32 	%r7620, %r7624;
	mov.f32 	%f4656, %f4657;
	@%p1217 bra 	$L__BB0_1225;
	setp.eq.f32 	%p1218, %f764, 0f7F800000;
	@%p1218 bra 	$L__BB0_1224;
	mov.b32 	%r2056, %f762;
	shl.b32 	%r5974, %r2056, 8;
	or.b32  	%r2057, %r5974, -2147483648;
	mov.b64 	%rd2964, 0;
	mov.b32 	%r7617, 0;
$L__BB0_1220:
	.pragma "nounroll";
	mul.wide.u32 	%rd2279, %r7617, 4;
	mov.u64 	%rd2280, __cudart_i2opi_f;
	add.s64 	%rd2281, %rd2280, %rd2279;
	ld.global.nc.u32 	%r5975, [%rd2281];
	mad.wide.u32 	%rd2282, %r5975, %r2057, %rd2964;
	shr.u64 	%rd2964, %rd2282, 32;
	add.s64 	%rd2283, %rd2, %rd2279;
	st.local.u32 	[%rd2283], %rd2282;
	add.s32 	%r7617, %r7617, 1;
	setp.ne.s32 	%p1219, %r7617, 6;
	@%p1219 bra 	$L__BB0_1220;
	shr.u32 	%r5976, %r2056, 23;
	st.local.u32 	[%rd2+24], %rd2964;
	and.b32  	%r2060, %r5976, 31;
	and.b32  	%r5977, %r5976, 224;
	add.s32 	%r5978, %r5977, -128;
	shr.u32 	%r5979, %r5978, 5;
	mul.wide.u32 	%rd2284, %r5979, 4;
	sub.s64 	%rd465, %rd2, %rd2284;
	ld.local.u32 	%r7618, [%rd465+24];
	ld.local.u32 	%r7619, [%rd465+20];
	setp.eq.s32 	%p1220, %r2060, 0;
	@%p1220 bra 	$L__BB0_1223;
	shf.l.wrap.b32 	%r7618, %r7619, %r7618, %r2060;
	ld.local.u32 	%r5980, [%rd465+16];
	shf.l.wrap.b32 	%r7619, %r5980, %r7619, %r2060;
$L__BB0_1223:
	shr.u32 	%r5981, %r7618, 30;
	shf.l.wrap.b32 	%r5982, %r7619, %r7618, 2;
	shl.b32 	%r5983, %r7619, 2;
	shr.u32 	%r5984, %r5982, 31;
	add.s32 	%r5985, %r5984, %r5981;
	neg.s32 	%r5986, %r5985;
	setp.lt.s32 	%p1221, %r2056, 0;
	selp.b32 	%r7620, %r5986, %r5985, %p1221;
	xor.b32  	%r5987, %r5982, %r2056;
	shr.s32 	%r5988, %r5982, 31;
	xor.b32  	%r5989, %r5988, %r5982;
	xor.b32  	%r5990, %r5988, %r5983;
	cvt.u64.u32 	%rd2285, %r5989;
	shl.b64 	%rd2286, %rd2285, 32;
	cvt.u64.u32 	%rd2287, %r5990;
	or.b64  	%rd2288, %rd2286, %rd2287;
	cvt.rn.f64.s64 	%fd305, %rd2288;
	mul.f64 	%fd306, %fd305, 0d3BF921FB54442D19;
	cvt.rn.f32.f64 	%f3667, %fd306;
	neg.f32 	%f3668, %f3667;
	setp.lt.s32 	%p1222, %r5987, 0;
	selp.f32 	%f4656, %f3668, %f3667, %p1222;
	bra.uni 	$L__BB0_1225;
$L__BB0_1224:
	mov.f32 	%f3669, 0f00000000;
	mul.rn.f32 	%f4656, %f762, %f3669;
	mov.b32 	%r7620, 0;
$L__BB0_1225:
	setp.ltu.f32 	%p1223, %f764, 0f47CE4780;
	mul.rn.f32 	%f3670, %f4656, %f4656;
	and.b32  	%r5992, %r7620, 1;
	setp.eq.b32 	%p1224, %r5992, 1;
	selp.f32 	%f3671, 0f3F800000, %f4656, %p1224;
	fma.rn.f32 	%f3672, %f3670, %f3671, 0f00000000;
	fma.rn.f32 	%f3673, %f3670, 0f37CBAC00, 0fBAB607ED;
	selp.f32 	%f3674, %f3673, 0fB94D4153, %p1224;
	selp.f32 	%f3675, 0f3D2AAABB, 0f3C0885E4, %p1224;
	fma.rn.f32 	%f3676, %f3674, %f3670, %f3675;
	selp.f32 	%f3677, 0fBEFFFFFF, 0fBE2AAAA8, %p1224;
	fma.rn.f32 	%f3678, %f3676, %f3670, %f3677;
	fma.rn.f32 	%f3679, %f3678, %f3672, %f3671;
	and.b32  	%r5993, %r7620, 2;
	setp.eq.s32 	%p1225, %r5993, 0;
	mov.f32 	%f3680, 0f00000000;
	sub.f32 	%f3681, %f3680, %f3679;
	selp.f32 	%f768, %f3679, %f3681, %p1225;
	@%p1223 bra 	$L__BB0_1233;
	setp.eq.f32 	%p1226, %f764, 0f7F800000;
	@%p1226 bra 	$L__BB0_1232;
	mov.b32 	%r2069, %f762;
	shl.b32 	%r5995, %r2069, 8;
	or.b32  	%r2070, %r5995, -2147483648;
	mov.b64 	%rd2965, 0;
	mov.b32 	%r7621, 0;
$L__BB0_1228:
	.pragma "nounroll";
	mul.wide.u32 	%rd2290, %r7621, 4;
	mov.u64 	%rd2291, __cudart_i2opi_f;
	add.s64 	%rd2292, %rd2291, %rd2290;
	ld.global.nc.u32 	%r5996, [%rd2292];
	mad.wide.u32 	%rd2293, %r5996, %r2070, %rd2965;
	shr.u64 	%rd2965, %rd2293, 32;
	add.s64 	%rd2294, %rd1, %rd2290;
	st.local.u32 	[%rd2294], %rd2293;
	add.s32 	%r7621, %r7621, 1;
	setp.ne.s32 	%p1227, %r7621, 6;
	@%p1227 bra 	$L__BB0_1228;
	shr.u32 	%r5997, %r2069, 23;
	st.local.u32 	[%rd1+24], %rd2965;
	and.b32  	%r2073, %r5997, 31;
	and.b32  	%r5998, %r5997, 224;
	add.s32 	%r5999, %r5998, -128;
	shr.u32 	%r6000, %r5999, 5;
	mul.wide.u32 	%rd2295, %r6000, 4;
	sub.s64 	%rd468, %rd1, %rd2295;
	ld.local.u32 	%r7622, [%rd468+24];
	ld.local.u32 	%r7623, [%rd468+20];
	setp.eq.s32 	%p1228, %r2073, 0;
	@%p1228 bra 	$L__BB0_1231;
	shf.l.wrap.b32 	%r7622, %r7623, %r7622, %r2073;
	ld.local.u32 	%r6001, [%rd468+16];
	shf.l.wrap.b32 	%r7623, %r6001, %r7623, %r2073;
$L__BB0_1231:
	shr.u32 	%r6002, %r7622, 30;
	shf.l.wrap.b32 	%r6003, %r7623, %r7622, 2;
	shl.b32 	%r6004, %r7623, 2;
	shr.u32 	%r6005, %r6003, 31;
	add.s32 	%r6006, %r6005, %r6002;
	neg.s32 	%r6007, %r6006;
	setp.lt.s32 	%p1229, %r2069, 0;
	selp.b32 	%r7624, %r6007, %r6006, %p1229;
	xor.b32  	%r6008, %r6003, %r2069;
	shr.s32 	%r6009, %r6003, 31;
	xor.b32  	%r6010, %r6009, %r6003;
	xor.b32  	%r6011, %r6009, %r6004;
	cvt.u64.u32 	%rd2296, %r6010;
	shl.b64 	%rd2297, %rd2296, 32;
	cvt.u64.u32 	%rd2298, %r6011;
	or.b64  	%rd2299, %rd2297, %rd2298;
	cvt.rn.f64.s64 	%fd307, %rd2299;
	mul.f64 	%fd308, %fd307, 0d3BF921FB54442D19;
	cvt.rn.f32.f64 	%f3682, %fd308;
	neg.f32 	%f3683, %f3682;
	setp.lt.s32 	%p1230, %r6008, 0;
	selp.f32 	%f4657, %f3683, %f3682, %p1230;
	bra.uni 	$L__BB0_1233;
$L__BB0_1232:
	mov.f32 	%f3684, 0f00000000;
	mul.rn.f32 	%f4657, %f762, %f3684;
	mov.b32 	%r7624, 0;
$L__BB0_1233:
	add.s32 	%r6013, %r7624, 1;
	mul.rn.f32 	%f3685, %f4657, %f4657;
	and.b32  	%r6014, %r7624, 1;
	setp.eq.b32 	%p1231, %r6014, 1;
	selp.f32 	%f3686, %f4657, 0f3F800000, %p1231;
	fma.rn.f32 	%f3687, %f3685, %f3686, 0f00000000;
	fma.rn.f32 	%f3688, %f3685, 0f37CBAC00, 0fBAB607ED;
	selp.f32 	%f3689, 0fB94D4153, %f3688, %p1231;
	selp.f32 	%f3690, 0f3C0885E4, 0f3D2AAABB, %p1231;
	fma.rn.f32 	%f3691, %f3689, %f3685, %f3690;
	selp.f32 	%f3692, 0fBE2AAAA8, 0fBEFFFFFF, %p1231;
	fma.rn.f32 	%f3693, %f3691, %f3685, %f3692;
	fma.rn.f32 	%f3694, %f3693, %f3687, %f3686;
	and.b32  	%r6015, %r6013, 2;
	setp.eq.s32 	%p1232, %r6015, 0;
	mov.f32 	%f3695, 0f00000000;
	sub.f32 	%f3696, %f3695, %f3694;
	selp.f32 	%f3697, %f3694, %f3696, %p1232;
	fma.rn.f32 	%f772, %f768, %f3697, %f762;
	mul.f32 	%f3698, %f772, 0f3F22F983;
	cvt.rni.s32.f32 	%r7632, %f3698;
	cvt.rn.f32.s32 	%f3699, %r7632;
	fma.rn.f32 	%f3700, %f3699, 0fBFC90FDA, %f772;
	fma.rn.f32 	%f3701, %f3699, 0fB3A22168, %f3700;
	fma.rn.f32 	%f4659, %f3699, 0fA7C234C5, %f3701;
	abs.f32 	%f774, %f772;
	setp.ltu.f32 	%p1233, %f774, 0f47CE4780;
	mov.u32 	%r7628, %r7632;
	mov.f32 	%f4658, %f4659;
	@%p1233 bra 	$L__BB0_1241;
	setp.eq.f32 	%p1234, %f774, 0f7F800000;
	@%p1234 bra 	$L__BB0_1240;
	mov.b32 	%r2083, %f772;
	shl.b32 	%r6017, %r2083, 8;
	or.b32  	%r2084, %r6017, -2147483648;
	mov.b64 	%rd2966, 0;
	mov.b32 	%r7625, 0;
$L__BB0_1236:
	.pragma "nounroll";
	mul.wide.u32 	%rd2301, %r7625, 4;
	mov.u64 	%rd2302, __cudart_i2opi_f;
	add.s64 	%rd2303, %rd2302, %rd2301;
	ld.global.nc.u32 	%r6018, [%rd2303];
	mad.wide.u32 	%rd2304, %r6018, %r2084, %rd2966;
	shr.u64 	%rd2966, %rd2304, 32;
	add.s64 	%rd2305, %rd2, %rd2301;
	st.local.u32 	[%rd2305], %rd2304;
	add.s32 	%r7625, %r7625, 1;
	setp.ne.s32 	%p1235, %r7625, 6;
	@%p1235 bra 	$L__BB0_1236;
	shr.u32 	%r6019, %r2083, 23;
	st.local.u32 	[%rd2+24], %rd2966;
	and.b32  	%r2087, %r6019, 31;
	and.b32  	%r6020, %r6019, 224;
	add.s32 	%r6021, %r6020, -128;
	shr.u32 	%r6022, %r6021, 5;
	mul.wide.u32 	%rd2306, %r6022, 4;
	sub.s64 	%rd471, %rd2, %rd2306;
	ld.local.u32 	%r7626, [%rd471+24];
	ld.local.u32 	%r7627, [%rd471+20];
	setp.eq.s32 	%p1236, %r2087, 0;
	@%p1236 bra 	$L__BB0_1239;
	shf.l.wrap.b32 	%r7626, %r7627, %r7626, %r2087;
	ld.local.u32 	%r6023, [%rd471+16];
	shf.l.wrap.b32 	%r7627, %r6023, %r7627, %r2087;
$L__BB0_1239:
	shr.u32 	%r6024, %r7626, 30;
	shf.l.wrap.b32 	%r6025, %r7627, %r7626, 2;
	shl.b32 	%r6026, %r7627, 2;
	shr.u32 	%r6027, %r6025, 31;
	add.s32 	%r6028, %r6027, %r6024;
	neg.s32 	%r6029, %r6028;
	setp.lt.s32 	%p1237, %r2083, 0;
	selp.b32 	%r7628, %r6029, %r6028, %p1237;
	xor.b32  	%r6030, %r6025, %r2083;
	shr.s32 	%r6031, %r6025, 31;
	xor.b32  	%r6032, %r6031, %r6025;
	xor.b32  	%r6033, %r6031, %r6026;
	cvt.u64.u32 	%rd2307, %r6032;
	shl.b64 	%rd2308, %rd2307, 32;
	cvt.u64.u32 	%rd2309, %r6033;
	or.b64  	%rd2310, %rd2308, %rd2309;
	cvt.rn.f64.s64 	%fd309, %rd2310;
	mul.f64 	%fd310, %fd309, 0d3BF921FB54442D19;
	cvt.rn.f32.f64 	%f3702, %fd310;
	neg.f32 	%f3703, %f3702;
	setp.lt.s32 	%p1238, %r6030, 0;
	selp.f32 	%f4658, %f3703, %f3702, %p1238;
	bra.uni 	$L__BB0_1241;
$L__BB0_1240:
	mov.f32 	%f3704, 0f00000000;
	mul.rn.f32 	%f4658, %f772, %f3704;
	mov.b32 	%r7628, 0;
$L__BB0_1241:
	setp.ltu.f32 	%p1239, %f774, 0f47CE4780;
	mul.rn.f32 	%f3705, %f4658, %f4658;
	and.b32  	%r6035, %r7628, 1;
	setp.eq.b32 	%p1240, %r6035, 1;
	selp.f32 	%f3706, 0f3F800000, %f4658, %p1240;
	fma.rn.f32 	%f3707, %f3705, %f3706, 0f00000000;
	fma.rn.f32 	%f3708, %f3705, 0f37CBAC00, 0fBAB607ED;
	selp.f32 	%f3709, %f3708, 0fB94D4153, %p1240;
	selp.f32 	%f3710, 0f3D2AAABB, 0f3C0885E4, %p1240;
	fma.rn.f32 	%f3711, %f3709, %f3705, %f3710;
	selp.f32 	%f3712, 0fBEFFFFFF, 0fBE2AAAA8, %p1240;
	fma.rn.f32 	%f3713, %f3711, %f3705, %f3712;
	fma.rn.f32 	%f3714, %f3713, %f3707, %f3706;
	and.b32  	%r6036, %r7628, 2;
	setp.eq.s32 	%p1241, %r6036, 0;
	mov.f32 	%f3715, 0f00000000;
	sub.f32 	%f3716, %f3715, %f3714;
	selp.f32 	%f778, %f3714, %f3716, %p1241;
	@%p1239 bra 	$L__BB0_1249;
	setp.eq.f32 	%p1242, %f774, 0f7F800000;
	@%p1242 bra 	$L__BB0_1248;
	mov.b32 	%r2096, %f772;
	shl.b32 	%r6038, %r2096, 8;
	or.b32  	%r2097, %r6038, -2147483648;
	mov.b64 	%rd2967, 0;
	mov.b32 	%r7629, 0;
$L__BB0_1244:
	.pragma "nounroll";
	mul.wide.u32 	%rd2312, %r7629, 4;
	mov.u64 	%rd2313, __cudart_i2opi_f;
	add.s64 	%rd2314, %rd2313, %rd2312;
	ld.global.nc.u32 	%r6039, [%rd2314];
	mad.wide.u32 	%rd2315, %r6039, %r2097, %rd2967;
	shr.u64 	%rd2967, %rd2315, 32;
	add.s64 	%rd2316, %rd1, %rd2312;
	st.local.u32 	[%rd2316], %rd2315;
	add.s32 	%r7629, %r7629, 1;
	setp.ne.s32 	%p1243, %r7629, 6;
	@%p1243 bra 	$L__BB0_1244;
	shr.u32 	%r6040, %r2096, 23;
	st.local.u32 	[%rd1+24], %rd2967;
	and.b32  	%r2100, %r6040, 31;
	and.b32  	%r6041, %r6040, 224;
	add.s32 	%r6042, %r6041, -128;
	shr.u32 	%r6043, %r6042, 5;
	mul.wide.u32 	%rd2317, %r6043, 4;
	sub.s64 	%rd474, %rd1, %rd2317;
	ld.local.u32 	%r7630, [%rd474+24];
	ld.local.u32 	%r7631, [%rd474+20];
	setp.eq.s32 	%p1244, %r2100, 0;
	@%p1244 bra 	$L__BB0_1247;
	shf.l.wrap.b32 	%r7630, %r7631, %r7630, %r2100;
	ld.local.u32 	%r6044, [%rd474+16];
	shf.l.wrap.b32 	%r7631, %r6044, %r7631, %r2100;
$L__BB0_1247:
	shr.u32 	%r6045, %r7630, 30;
	shf.l.wrap.b32 	%r6046, %r7631, %r7630, 2;
	shl.b32 	%r6047, %r7631, 2;
	shr.u32 	%r6048, %r6046, 31;
	add.s32 	%r6049, %r6048, %r6045;
	neg.s32 	%r6050, %r6049;
	setp.lt.s32 	%p1245, %r2096, 0;
	selp.b32 	%r7632, %r6050, %r6049, %p1245;
	xor.b32  	%r6051, %r6046, %r2096;
	shr.s32 	%r6052, %r6046, 31;
	xor.b32  	%r6053, %r6052, %r6046;
	xor.b32  	%r6054, %r6052, %r6047;
	cvt.u64.u32 	%rd2318, %r6053;
	shl.b64 	%rd2319, %rd2318, 32;
	cvt.u64.u32 	%rd2320, %r6054;
	or.b64  	%rd2321, %rd2319, %rd2320;
	cvt.rn.f64.s64 	%fd311, %rd2321;
	mul.f64 	%fd312, %fd311, 0d3BF921FB54442D19;
	cvt.rn.f32.f64 	%f3717, %fd312;
	neg.f32 	%f3718, %f3717;
	setp.lt.s32 	%p1246, %r6051, 0;
	selp.f32 	%f4659, %f3718, %f3717, %p1246;
	bra.uni 	$L__BB0_1249;
$L__BB0_1248:
	mov.f32 	%f3719, 0f00000000;
	mul.rn.f32 	%f4659, %f772, %f3719;
	mov.b32 	%r7632, 0;
$L__BB0_1249:
	add.s32 	%r6056, %r7632, 1;
	mul.rn.f32 	%f3720, %f4659, %f4659;
	and.b32  	%r6057, %r7632, 1;
	setp.eq.b32 	%p1247, %r6057, 1;
	selp.f32 	%f3721, %f4659, 0f3F800000, %p1247;
	fma.rn.f32 	%f3722, %f3720, %f3721, 0f00000000;
	fma.rn.f32 	%f3723, %f3720, 0f37CBAC00, 0fBAB607ED;
	selp.f32 	%f3724, 0fB94D4153, %f3723, %p1247;
	selp.f32 	%f3725, 0f3C0885E4, 0f3D2AAABB, %p1247;
	fma.rn.f32 	%f3726, %f3724, %f3720, %f3725;
	selp.f32 	%f3727, 0fBE2AAAA8, 0fBEFFFFFF, %p1247;
	fma.rn.f32 	%f3728, %f3726, %f3720, %f3727;
	fma.rn.f32 	%f3729, %f3728, %f3722, %f3721;
	and.b32  	%r6058, %r6056, 2;
	setp.eq.s32 	%p1248, %r6058, 0;
	mov.f32 	%f3730, 0f00000000;
	sub.f32 	%f3731, %f3730, %f3729;
	selp.f32 	%f3732, %f3729, %f3731, %p1248;
	fma.rn.f32 	%f782, %f778, %f3732, %f772;
	mul.f32 	%f3733, %f782, 0f3F22F983;
	cvt.rni.s32.f32 	%r7640, %f3733;
	cvt.rn.f32.s32 	%f3734, %r7640;
	fma.rn.f32 	%f3735, %f3734, 0fBFC90FDA, %f782;
	fma.rn.f32 	%f3736, %f3734, 0fB3A22168, %f3735;
	fma.rn.f32 	%f4661, %f3734, 0fA7C234C5, %f3736;
	abs.f32 	%f784, %f782;
	setp.ltu.f32 	%p1249, %f784, 0f47CE4780;
	mov.u32 	%r7636, %r7640;
	mov.f32 	%f4660, %f4661;
	@%p1249 bra 	$L__BB0_1257;
	setp.eq.f32 	%p1250, %f784, 0f7F800000;
	@%p1250 bra 	$L__BB0_1256;
	mov.b32 	%r2110, %f782;
	shl.b32 	%r6060, %r2110, 8;
	or.b32  	%r2111, %r6060, -2147483648;
	mov.b64 	%rd2968, 0;
	mov.b32 	%r7633, 0;
$L__BB0_1252:
	.pragma "nounroll";
	mul.wide.u32 	%rd2323, %r7633, 4;
	mov.u64 	%rd2324, __cudart_i2opi_f;
	add.s64 	%rd2325, %rd2324, %rd2323;
	ld.global.nc.u32 	%r6061, [%rd2325];
	mad.wide.u32 	%rd2326, %r6061, %r2111, %rd2968;
	shr.u64 	%rd2968, %rd2326, 32;
	add.s64 	%rd2327, %rd2, %rd2323;
	st.local.u32 	[%rd2327], %rd2326;
	add.s32 	%r7633, %r7633, 1;
	setp.ne.s32 	%p1251, %r7633, 6;
	@%p1251 bra 	$L__BB0_1252;
	shr.u32 	%r6062, %r2110, 23;
	st.local.u32 	[%rd2+24], %rd2968;
	and.b32  	%r2114, %r6062, 31;
	and.b32  	%r6063, %r6062, 224;
	add.s32 	%r6064, %r6063, -128;
	shr.u32 	%r6065, %r6064, 5;
	mul.wide.u32 	%rd2328, %r6065, 4;
	sub.s64 	%rd477, %rd2, %rd2328;
	ld.local.u32 	%r7634, [%rd477+24];
	ld.local.u32 	%r7635, [%rd477+20];
	setp.eq.s32 	%p1252, %r2114, 0;
	@%p1252 bra 	$L__BB0_1255;
	shf.l.wrap.b32 	%r7634, %r7635, %r7634, %r2114;
	ld.local.u32 	%r6066, [%rd477+16];
	shf.l.wrap.b32 	%r7635, %r6066, %r7635, %r2114;
$L__BB0_1255:
	shr.u32 	%r6067, %r7634, 30;
	shf.l.wrap.b32 	%r6068, %r7635, %r7634, 2;
	shl.b32 	%r6069, %r7635, 2;
	shr.u32 	%r6070, %r6068, 31;
	add.s32 	%r6071, %r6070, %r6067;
	neg.s32 	%r6072, %r6071;
	setp.lt.s32 	%p1253, %r2110, 0;
	selp.b32 	%r7636, %r6072, %r6071, %p1253;
	xor.b32  	%r6073, %r6068, %r2110;
	shr.s32 	%r6074, %r6068, 31;
	xor.b32  	%r6075, %r6074, %r6068;
	xor.b32  	%r6076, %r6074, %r6069;
	cvt.u64.u32 	%rd2329, %r6075;
	shl.b64 	%rd2330, %rd2329, 32;
	cvt.u64.u32 	%rd2331, %r6076;
	or.b64  	%rd2332, %rd2330, %rd2331;
	cvt.rn.f64.s64 	%fd313, %rd2332;
	mul.f64 	%fd314, %fd313, 0d3BF921FB54442D19;
	cvt.rn.f32.f64 	%f3737, %fd314;
	neg.f32 	%f3738, %f3737;
	setp.lt.s32 	%p1254, %r6073, 0;
	selp.f32 	%f4660, %f3738, %f3737, %p1254;
	bra.uni 	$L__BB0_1257;
$L__BB0_1256:
	mov.f32 	%f3739, 0f00000000;
	mul.rn.f32 	%f4660, %f782, %f3739;
	mov.b32 	%r7636, 0;
$L__BB0_1257:
	setp.ltu.f32 	%p1255, %f784, 0f47CE4780;
	mul.rn.f32 	%f3740, %f4660, %f4660;
	and.b32  	%r6078, %r7636, 1;
	setp.eq.b32 	%p1256, %r6078, 1;
	selp.f32 	%f3741, 0f3F800000, %f4660, %p1256;
	fma.rn.f32 	%f3742, %f3740, %f3741, 0f00000000;
	fma.rn.f32 	%f3743, %f3740, 0f37CBAC00, 0fBAB607ED;
	selp.f32 	%f3744, %f3743, 0fB94D4153, %p1256;
	selp.f32 	%f3745, 0f3D2AAABB, 0f3C0885E4, %p1256;
	fma.rn.f32 	%f3746, %f3744, %f3740, %f3745;
	selp.f32 	%f3747, 0fBEFFFFFF, 0fBE2AAAA8, %p1256;
	fma.rn.f32 	%f3748, %f3746, %f3740, %f3747;
	fma.rn.f32 	%f3749, %f3748, %f3742, %f3741;
	and.b32  	%r6079, %r7636, 2;
	setp.eq.s32 	%p1257, %r6079, 0;
	mov.f32 	%f3750, 0f00000000;
	sub.f32 	%f3751, %f3750, %f3749;
	selp.f32 	%f788, %f3749, %f3751, %p1257;
	@%p1255 bra 	$L__BB0_1265;
	setp.eq.f32 	%p1258, %f784, 0f7F800000;
	@%p1258 bra 	$L__BB0_1264;
	mov.b32 	%r2123, %f782;
	shl.b32 	%r6081, %r2123, 8;
	or.b32  	%r2124, %r6081, -2147483648;
	mov.b64 	%rd2969, 0;
	mov.b32 	%r7637, 0;
$L__BB0_1260:
	.pragma "nounroll";
	mul.wide.u32 	%rd2334, %r7637, 4;
	mov.u64 	%rd2335, __cudart_i2opi_f;
	add.s64 	%rd2336, %rd2335, %rd2334;
	ld.global.nc.u32 	%r6082, [%rd2336];
	mad.wide.u32 	%rd2337, %r6082, %r2124, %rd2969;
	shr.u64 	%rd2969, %rd2337, 32;
	add.s64 	%rd2338, %rd1, %rd2334;
	st.local.u32 	[%rd2338], %rd2337;
	add.s32 	%r7637, %r7637, 1;
	setp.ne.s32 	%p1259, %r7637, 6;
	@%p1259 bra 	$L__BB0_1260;
	shr.u32 	%r6083, %r2123, 23;
	st.local.u32 	[%rd1+24], %rd2969;
	and.b32  	%r2127, %r6083, 31;
	and.b32  	%r6084, %r6083, 224;
	add.s32 	%r6085, %r6084, -128;
	shr.u32 	%r6086, %r6085, 5;
	mul.wide.u32 	%rd2339, %r6086, 4;
	sub.s64 	%rd480, %rd1, %rd2339;
	ld.local.u32 	%r7638, [%rd480+24];
	ld.local.u32 	%r7639, [%rd480+20];
	setp.eq.s32 	%p1260, %r2127, 0;
	@%p1260 bra 	$L__BB0_1263;
	shf.l.wrap.b32 	%r7638, %r7639, %r7638, %r2127;
	ld.local.u32 	%r6087, [%rd480+16];
	shf.l.wrap.b32 	%r7639, %r6087, %r7639, %r2127;
$L__BB0_1263:
	shr.u32 	%r6088, %r7638, 30;
	shf.l.wrap.b32 	%r6089, %r7639, %r7638, 2;
	shl.b32 	%r6090, %r7639, 2;
	shr.u32 	%r6091, %r6089, 31;
	add.s32 	%r6092, %r6091, %r6088;
	neg.s32 	%r6093, %r6092;
	setp.lt.s32 	%p1261, %r2123, 0;
	selp.b32 	%r7640, %r6093, %r6092, %p1261;
	xor.b32  	%r6094, %r6089, %r2123;
	shr.s32 	%r6095, %r6089, 31;
	xor.b32  	%r6096, %r6095, %r6089;
	xor.b32  	%r6097, %r6095, %r6090;
	cvt.u64.u32 	%rd2340, %r6096;
	shl.b64 	%rd2341, %rd2340, 32;
	cvt.u64.u32 	%rd2342, %r6097;
	or.b64  	%rd2343, %rd2341, %rd2342;
	cvt.rn.f64.s64 	%fd315, %rd2343;
	mul.f64 	%fd316, %fd315, 0d3BF921FB54442D19;
	cvt.rn.f32.f64 	%f3752, %fd316;
	neg.f32 	%f3753, %f3752;
	setp.lt.s32 	%p1262, %r6094, 0;
	selp.f32 	%f4661, %f3753, %f3752, %p1262;
	bra.uni 	$L__BB0_1265;
$L__BB0_1264:
	mov.f32 	%f3754, 0f00000000;
	mul.rn.f32 	%f4661, %f782, %f3754;
	mov.b32 	%r7640, 0;
$L__BB0_1265:
	add.s32 	%r6099, %r7640, 1;
	mul.rn.f32 	%f3755, %f4661, %f4661;
	and.b32  	%r6100, %r7640, 1;
	setp.eq.b32 	%p1263, %r6100, 1;
	selp.f32 	%f3756, %f4661, 0f3F800000, %p1263;
	fma.rn.f32 	%f3757, %f3755, %f3756, 0f00000000;
	fma.rn.f32 	%f3758, %f3755, 0f37CBAC00, 0fBAB607ED;
	selp.f32 	%f3759, 0fB94D4153, %f3758, %p1263;
	selp.f32 	%f3760, 0f3C0885E4, 0f3D2AAABB, %p1263;
	fma.rn.f32 	%f3761, %f3759, %f3755, %f3760;
	selp.f32 	%f3762, 0fBE2AAAA8, 0fBEFFFFFF, %p1263;
	fma.rn.f32 	%f3763, %f3761, %f3755, %f3762;
	fma.rn.f32 	%f3764, %f3763, %f3757, %f3756;
	and.b32  	%r6101, %r6099, 2;
	setp.eq.s32 	%p1264, %r6101, 0;
	mov.f32 	%f3765, 0f00000000;
	sub.f32 	%f3766, %f3765, %f3764;
	selp.f32 	%f3767, %f3764, %f3766, %p1264;
	fma.rn.f32 	%f792, %f788, %f3767, %f782;
	mul.f32 	%f3768, %f792, 0f3F22F983;
	cvt.rni.s32.f32 	%r7648, %f3768;
	cvt.rn.f32.s32 	%f3769, %r7648;
	fma.rn.f32 	%f3770, %f3769, 0fBFC90FDA, %f792;
	fma.rn.f32 	%f3771, %f3769, 0fB3A22168, %f3770;
	fma.rn.f32 	%f4663, %f3769, 0fA7C234C5, %f3771;
	abs.f32 	%f794, %f792;
	setp.ltu.f32 	%p1265, %f794, 0f47CE4780;
	mov.u32 	%r7644, %r7648;
	mov.f32 	%f4662, %f4663;
	@%p1265 bra 	$L__BB0_1273;
	setp.eq.f32 	%p1266, %f794, 0f7F800000;
	@%p1266 bra 	$L__BB0_1272;
	mov.b32 	%r2137, %f792;
	shl.b32 	%r6103, %r2137, 8;
	or.b32  	%r2138, %r6103, -2147483648;
	mov.b64 	%rd2970, 0;
	mov.b32 	%r7641, 0;
$L__BB0_1268:
	.pragma "nounroll";
	mul.wide.u32 	%rd2345, %r7641, 4;
	mov.u64 	%rd2346, __cudart_i2opi_f;
	add.s64 	%rd2347, %rd2346, %rd2345;
	ld.global.nc.u32 	%r6104, [%rd2347];
	mad.wide.u32 	%rd2348, %r6104, %r2138, %rd2970;
	shr.u64 	%rd2970, %rd2348, 32;
	add.s64 	%rd2349, %rd2, %rd2345;
	st.local.u32 	[%rd2349], %rd2348;
	add.s32 	%r7641, %r7641, 1;
	setp.ne.s32 	%p1267, %r7641, 6;
	@%p1267 bra 	$L__BB0_1268;
	shr.u32 	%r6105, %r2137, 23;
	st.local.u32 	[%rd2+24], %rd2970;
	and.b32  	%r2141, %r6105, 31;
	and.b32  	%r6106, %r6105, 224;
	add.s32 	%r6107, %r6106, -128;
	shr.u32 	%r6108, %r6107, 5;
	mul.wide.u32 	%rd2350, %r6108, 4;
	sub.s64 	%rd483, %rd2, %rd2350;
	ld.local.u32 	%r7642, [%rd483+24];
	ld.local.u32 	%r7643, [%rd483+20];
	setp.eq.s32 	%p1268, %r2141, 0;
	@%p1268 bra 	$L__BB0_1271;
	shf.l.wrap.b32 	%r7642, %r7643, %r7642, %r2141;
	ld.local.u32 	%r6109, [%rd483+16];
	shf.l.wrap.b32 	%r7643, %r6109, %r7643, %r2141;
$L__BB0_1271:
	shr.u32 	%r6110, %r7642, 30;
	shf.l.wrap.b32 	%r6111, %r7643, %r7642, 2;
	shl.b32 	%r6112, %r7643, 2;
	shr.u32 	%r6113, %r6111, 31;
	add.s32 	%r6114, %r6113, %r6110;
	neg.s32 	%r6115, %r6114;
	setp.lt.s32 	%p1269, %r2137, 0;
	selp.b32 	%r7644, %r6115, %r6114, %p1269;
	xor.b32  	%r6116, %r6111, %r2137;
	shr.s32 	%r6117, %r6111, 31;
	xor.b32  	%r6118, %r6117, %r6111;
	xor.b32  	%r6119, %r6117, %r6112;
	cvt.u64.u32 	%rd2351, %r6118;
	shl.b64 	%rd2352, %rd2351, 32;
	cvt.u64.u32 	%rd2353, %r6119;
	or.b64  	%rd2354, %rd2352, %rd2353;
	cvt.rn.f64.s64 	%fd317, %rd2354;
	mul.f64 	%fd318, %fd317, 0d3BF921FB54442D19;
	cvt.rn.f32.f64 	%f3772, %fd318;
	neg.f32 	%f3773, %f3772;
	setp.lt.s32 	%p1270, %r6116, 0;
	selp.f32 	%f4662, %f3773, %f3772, %p1270;
	bra.uni 	$L__BB0_1273;
$L__BB0_1272:
	mov.f32 	%f3774, 0f00000000;
	mul.rn.f32 	%f4662, %f792, %f3774;
	mov.b32 	%r7644, 0;
$L__BB0_1273:
	setp.ltu.f32 	%p1271, %f794, 0f47CE4780;
	mul.rn.f32 	%f3775, %f4662, %f4662;
	and.b32  	%r6121, %r7644, 1;
	setp.eq.b32 	%p1272, %r6121, 1;
	selp.f32 	%f3776, 0f3F800000, %f4662, %p1272;
	fma.rn.f32 	%f3777, %f3775, %f3776, 0f00000000;
	fma.rn.f32 	%f3778, %f3775, 0f37CBAC00, 0fBAB607ED;
	selp.f32 	%f3779, %f3778, 0fB94D4153, %p1272;
	selp.f32 	%f3780, 0f3D2AAABB, 0f3C0885E4, %p1272;
	fma.rn.f32 	%f3781, %f3779, %f3775, %f3780;
	selp.f32 	%f3782, 0fBEFFFFFF, 0fBE2AAAA8, %p1272;
	fma.rn.f32 	%f3783, %f3781, %f3775, %f3782;
	fma.rn.f32 	%f3784, %f3783, %f3777, %f3776;
	and.b32  	%r6122, %r7644, 2;
	setp.eq.s32 	%p1273, %r6122, 0;
	mov.f32 	%f3785, 0f00000000;
	sub.f32 	%f3786, %f3785, %f3784;
	selp.f32 	%f798, %f3784, %f3786, %p1273;
	@%p1271 bra 	$L__BB0_1281;
	setp.eq.f32 	%p1274, %f794, 0f7F800000;
	@%p1274 bra 	$L__BB0_1280;
	mov.b32 	%r2150, %f792;
	shl.b32 	%r6124, %r2150, 8;
	or.b32  	%r2151, %r6124, -2147483648;
	mov.b64 	%rd2971, 0;
	mov.b32 	%r7645, 0;
$L__BB0_1276:
	.pragma "nounroll";
	mul.wide.u32 	%rd2356, %r7645, 4;
	mov.u64 	%rd2357, __cudart_i2opi_f;
	add.s64 	%rd2358, %rd2357, %rd2356;
	ld.global.nc.u32 	%r6125, [%rd2358];
	mad.wide.u32 	%rd2359, %r6125, %r2151, %rd2971;
	shr.u64 	%rd2971, %rd2359, 32;
	add.s64 	%rd2360, %rd1, %rd2356;
	st.local.u32 	[%rd2360], %rd2359;
	add.s32 	%r7645, %r7645, 1;
	setp.ne.s32 	%p1275, %r7645, 6;
	@%p1275 bra 	$L__BB0_1276;
	shr.u32 	%r6126, %r2150, 23;
	st.local.u32 	[%rd1+24], %rd2971;
	and.b32  	%r2154, %r6126, 31;
	and.b32  	%r6127, %r6126, 224;
	add.s32 	%r6128, %r6127, -128;
	shr.u32 	%r6129, %r6128, 5;
	mul.wide.u32 	%rd2361, %r6129, 4;
	sub.s64 	%rd486, %rd1, %rd2361;
	ld.local.u32 	%r7646, [%rd486+24];
	ld.local.u32 	%r7647, [%rd486+20];
	setp.eq.s32 	%p1276, %r2154, 0;
	@%p1276 bra 	$L__BB0_1279;
	shf.l.wrap.b32 	%r7646, %r7647, %r7646, %r2154;
	ld.local.u32 	%r6130, [%rd486+16];
	shf.l.wrap.b32 	%r7647, %r6130, %r7647, %r2154;
$L__BB0_1279:
	shr.u32 	%r6131, %r7646, 30;
	shf.l.wrap.b32 	%r6132, %r7647, %r7646, 2;
	shl.b32 	%r6133, %r7647, 2;
	shr.u32 	%r6134, %r6132, 31;
	add.s32 	%r6135, %r6134, %r6131;
	neg.s32 	%r6136, %r6135;
	setp.lt.s32 	%p1277, %r2150, 0;
	selp.b32 	%r7648, %r6136, %r6135, %p1277;
	xor.b32  	%r6137, %r6132, %r2150;
	shr.s32 	%r6138, %r6132, 31;
	xor.b32  	%r6139, %r6138, %r6132;
	xor.b32  	%r6140, %r6138, %r6133;
	cvt.u64.u32 	%rd2362, %r6139;
	shl.b64 	%rd2363, %rd2362, 32;
	cvt.u64.u32 	%rd2364, %r6140;
	or.b64  	%rd2365, %rd2363, %rd2364;
	cvt.rn.f64.s64 	%fd319, %rd2365;
	mul.f64 	%fd320, %fd319, 0d3BF921FB54442D19;
	cvt.rn.f32.f64 	%f3787, %fd320;
	neg.f32 	%f3788, %f3787;
	setp.lt.s32 	%p1278, %r6137, 0;
	selp.f32 	%f4663, %f3788, %f3787, %p1278;
	bra.uni 	$L__BB0_1281;
$L__BB0_1280:
	mov.f32 	%f3789, 0f00000000;
	mul.rn.f32 	%f4663, %f792, %f3789;
	mov.b32 	%r7648, 0;
$L__BB0_1281:
	add.s32 	%r6142, %r7648, 1;
	mul.rn.f32 	%f3790, %f4663, %f4663;
	and.b32  	%r6143, %r7648, 1;
	setp.eq.b32 	%p1279, %r6143, 1;
	selp.f32 	%f3791, %f4663, 0f3F800000, %p1279;
	fma.rn.f32 	%f3792, %f3790, %f3791, 0f00000000;
	fma.rn.f32 	%f3793, %f3790, 0f37CBAC00, 0fBAB607ED;
	selp.f32 	%f3794, 0fB94D4153, %f3793, %p1279;
	selp.f32 	%f3795, 0f3C0885E4, 0f3D2AAABB, %p1279;
	fma.rn.f32 	%f3796, %f3794, %f3790, %f3795;
	selp.f32 	%f3797, 0fBE2AAAA8, 0fBEFFFFFF, %p1279;
	fma.rn.f32 	%f3798, %f3796, %f3790, %f3797;
	fma.rn.f32 	%f3799, %f3798, %f3792, %f3791;
	and.b32  	%r6144, %r6142, 2;
	setp.eq.s32 	%p1280, %r6144, 0;
	mov.f32 	%f3800, 0f00000000;
	sub.f32 	%f3801, %f3800, %f3799;
	selp.f32 	%f3802, %f3799, %f3801, %p1280;
	fma.rn.f32 	%f802, %f798, %f3802, %f792;
	mul.f32 	%f3803, %f802, 0f3F22F983;
	cvt.rni.s32.f32 	%r7656, %f3803;
	cvt.rn.f32.s32 	%f3804, %r7656;
	fma.rn.f32 	%f3805, %f3804, 0fBFC90FDA, %f802;
	fma.rn.f32 	%f3806, %f3804, 0fB3A22168, %f3805;
	fma.rn.f32 	%f4665, %f3804, 0fA7C234C5, %f3806;
	abs.f32 	%f804, %f802;
	setp.ltu.f32 	%p1281, %f804, 0f47CE4780;
	mov.u32 	%r7652, %r7656;
	mov.f32 	%f4664, %f4665;
	@%p1281 bra 	$L__BB0_1289;
	setp.eq.f32 	%p1282, %f804, 0f7F800000;
	@%p1282 bra 	$L__BB0_1288;
	mov.b32 	%r2164, %f802;
	shl.b32 	%r6146, %r2164, 8;
	or.b32  	%r2165, %r6146, -2147483648;
	mov.b64 	%rd2972, 0;
	mov.b32 	%r7649, 0;
$L__BB0_1284:
	.pragma "nounroll";
	mul.wide.u32 	%rd2367, %r7649, 4;
	mov.u64 	%rd2368, __cudart_i2opi_f;
	add.s64 	%rd2369, %rd2368, %rd2367;
	ld.global.nc.u32 	%r6147, [%rd2369];
	mad.wide.u32 	%rd2370, %r6147, %r2165, %rd2972;
	shr.u64 	%rd2972, %rd2370, 32;
	add.s64 	%rd2371, %rd2, %rd2367;
	st.local.u32 	[%rd2371], %rd2370;
	add.s32 	%r7649, %r7649, 1;
	setp.ne.s32 	%p1283, %r7649, 6;
	@%p1283 bra 	$L__BB0_1284;
	shr.u32 	%r6148, %r2164, 23;
	st.local.u32 	[%rd2+24], %rd2972;
	and.b32  	%r2168, %r6148, 31;
	and.b32  	%r6149, %r6148, 224;
	add.s32 	%r6150, %r6149, -128;
	shr.u32 	%r6151, %r6150, 5;
	mul.wide.u32 	%rd2372, %r6151, 4;
	sub.s64 	%rd489, %rd2, %rd2372;
	ld.local.u32 	%r7650, [%rd489+24];
	ld.local.u32 	%r7651, [%rd489+20];
	setp.eq.s32 	%p1284, %r2168, 0;
	@%p1284 bra 	$L__BB0_1287;
	shf.l.wrap.b32 	%r7650, %r7651, %r7650, %r2168;
	ld.local.u32 	%r6152, [%rd489+16];
	shf.l.wrap.b32 	%r7651, %r6152, %r7651, %r2168;
$L__BB0_1287:
	shr.u32 	%r6153, %r7650, 30;
	shf.l.wrap.b32 	%r6154, %r7651, %r7650, 2;
	shl.b32 	%r6155, %r7651, 2;
	shr.u32 	%r6156, %r6154, 31;
	add.s32 	%r6157, %r6156, %r6153;
	neg.s32 	%r6158, %r6157;
	setp.lt.s32 	%p1285, %r2164, 0;
	selp.b32 	%r7652, %r6158, %r6157, %p1285;
	xor.b32  	%r6159, %r6154, %r2164;
	shr.s32 	%r6160, %r6154, 31;
	xor.b32  	%r6161, %r6160, %r6154;
	xor.b32  	%r6162, %r6160, %r6155;
	cvt.u64.u32 	%rd2373, %r6161;
	shl.b64 	%rd2374, %rd2373, 32;
	cvt.u64.u32 	%rd2375, %r6162;
	or.b64  	%rd2376, %rd2374, %rd2375;
	cvt.rn.f64.s64 	%fd321, %rd2376;
	mul.f64 	%fd322, %fd321, 0d3BF921FB54442D19;
	cvt.rn.f32.f64 	%f3807, %fd322;
	neg.f32 	%f3808, %f3807;
	setp.lt.s32 	%p1286, %r6159, 0;
	selp.f32 	%f4664, %f3808, %f3807, %p1286;
	bra.uni 	$L__BB0_1289;
$L__BB0_1288:
	mov.f32 	%f3809, 0f00000000;
	mul.rn.f32 	%f4664, %f802, %f3809;
	mov.b32 	%r7652, 0;
$L__BB0_1289:
	setp.ltu.f32 	%p1287, %f804, 0f47CE4780;
	mul.rn.f32 	%f3810, %f4664, %f4664;
	and.b32  	%r6164, %r7652, 1;
	setp.eq.b32 	%p1288, %r6164, 1;
	selp.f32 	%f3811, 0f3F800000, %f4664, %p1288;
	fma.rn.f32 	%f3812, %f3810, %f3811, 0f00000000;
	fma.rn.f32 	%f3813, %f3810, 0f37CBAC00, 0fBAB607ED;
	selp.f32 	%f3814, %f3813, 0fB94D4153, %p1288;
	selp.f32 	%f3815, 0f3D2AAABB, 0f3C0885E4, %p1288;
	fma.rn.f32 	%f3816, %f3814, %f3810, %f3815;
	selp.f32 	%f3817, 0fBEFFFFFF, 0fBE2AAAA8, %p1288;
	fma.rn.f32 	%f3818, %f3816, %f3810, %f3817;
	fma.rn.f32 	%f3819, %f3818, %f3812, %f3811;
	and.b32  	%r6165, %r7652, 2;
	setp.eq.s32 	%p1289, %r6165, 0;
	mov.f32 	%f3820, 0f00000000;
	sub.f32 	%f3821, %f3820, %f3819;
	selp.f32 	%f808, %f3819, %f3821, %p1289;
	@%p1287 bra 	$L__BB0_1297;
	setp.eq.f32 	%p1290, %f804, 0f7F800000;
	@%p1290 bra 	$L__BB0_1296;
	mov.b32 	%r2177, %f802;
	shl.b32 	%r6167, %r2177, 8;
	or.b32  	%r2178, %r6167, -2147483648;
	mov.b64 	%rd2973, 0;
	mov.b32 	%r7653, 0;
$L__BB0_1292:
	.pragma "nounroll";
	mul.wide.u32 	%rd2378, %r7653, 4;
	mov.u64 	%rd2379, __cudart_i2opi_f;
	add.s64 	%rd2380, %rd2379, %rd2378;
	ld.global.nc.u32 	%r6168, [%rd2380];
	mad.wide.u32 	%rd2381, %r6168, %r2178, %rd2973;
	shr.u64 	%rd2973, %rd2381, 32;
	add.s64 	%rd2382, %rd1, %rd2378;
	st.local.u32 	[%rd2382], %rd2381;
	add.s32 	%r7653, %r7653, 1;
	setp.ne.s32 	%p1291, %r7653, 6;
	@%p1291 bra 	$L__BB0_1292;
	shr.u32 	%r6169, %r2177, 23;
	st.local.u32 	[%rd1+24], %rd2973;
	and.b32  	%r2181, %r6169, 31;
	and.b32  	%r6170, %r6169, 224;
	add.s32 	%r6171, %r6170, -128;
	shr.u32 	%r6172, %r6171, 5;
	mul.wide.u32 	%rd2383, %r6172, 4;
	sub.s64 	%rd492, %rd1, %rd2383;
	ld.local.u32 	%r7654, [%rd492+24];
	ld.local.u32 	%r7655, [%rd492+20];
	setp.eq.s32 	%p1292, %r2181, 0;
	@%p1292 bra 	$L__BB0_1295;
	shf.l.wrap.b32 	%r7654, %r7655, %r7654, %r2181;
	ld.local.u32 	%r6173, [%rd492+16];
	shf.l.wrap.b32 	%r7655, %r6173, %r7655, %r2181;
$L__BB0_1295:
	shr.u32 	%r6174, %r7654, 30;
	shf.l.wrap.b32 	%r6175, %r7655, %r7654, 2;
	shl.b32 	%r6176, %r7655, 2;
	shr.u32 	%r6177, %r6175, 31;
	add.s32 	%r6178, %r6177, %r6174;
	neg.s32 	%r6179, %r6178;
	setp.lt.s32 	%p1293, %r2177, 0;
	selp.b32 	%r7656, %r6179, %r6178, %p1293;
	xor.b32  	%r6180, %r6175, %r2177;
	shr.s32 	%r6181, %r6175, 31;
	xor.b32  	%r6182, %r6181, %r6175;
	xor.b32  	%r6183, %r6181, %r6176;
	cvt.u64.u32 	%rd2384, %r6182;
	shl.b64 	%rd2385, %rd2384, 32;
	cvt.u64.u32 	%rd2386, %r6183;
	or.b64  	%rd2387, %rd2385, %rd2386;
	cvt.rn.f64.s64 	%fd323, %rd2387;
	mul.f64 	%fd324, %fd323, 0d3BF921FB54442D19;
	cvt.rn.f32.f64 	%f3822, %fd324;
	neg.f32 	%f3823, %f3822;
	setp.lt.s32 	%p1294, %r6180, 0;
	selp.f32 	%f4665, %f3823, %f3822, %p1294;
	bra.uni 	$L__BB0_1297;
$L__BB0_1296:
	mov.f32 	%f3824, 0f00000000;
	mul.rn.f32 	%f4665, %f802, %f3824;
	mov.b32 	%r7656, 0;
$L__BB0_1297:
	add.s32 	%r6185, %r7656, 1;
	mul.rn.f32 	%f3825, %f4665, %f4665;
	and.b32  	%r6186, %r7656, 1;
	setp.eq.b32 	%p1295, %r6186, 1;
	selp.f32 	%f3826, %f4665, 0f3F800000, %p1295;
	fma.rn.f32 	%f3827, %f3825, %f3826, 0f00000000;
	fma.rn.f32 	%f3828, %f3825, 0f37CBAC00, 0fBAB607ED;
	selp.f32 	%f3829, 0fB94D4153, %f3828, %p1295;
	selp.f32 	%f3830, 0f3C0885E4, 0f3D2AAABB, %p1295;
	fma.rn.f32 	%f3831, %f3829, %f3825, %f3830;
	selp.f32 	%f3832, 0fBE2AAAA8, 0fBEFFFFFF, %p1295;
	fma.rn.f32 	%f3833, %f3831, %f3825, %f3832;
	fma.rn.f32 	%f3834, %f3833, %f3827, %f3826;
	and.b32  	%r6187, %r6185, 2;
	setp.eq.s32 	%p1296, %r6187, 0;
	mov.f32 	%f3835, 0f00000000;
	sub.f32 	%f3836, %f3835, %f3834;
	selp.f32 	%f3837, %f3834, %f3836, %p1296;
	fma.rn.f32 	%f812, %f808, %f3837, %f802;
	mul.f32 	%f3838, %f812, 0f3F22F983;
	cvt.rni.s32.f32 	%r7664, %f3838;
	cvt.rn.f32.s32 	%f3839, %r7664;
	fma.rn.f32 	%f3840, %f3839, 0fBFC90FDA, %f812;
	fma.rn.f32 	%f3841, %f3839, 0fB3A22168, %f3840;
	fma.rn.f32 	%f4667, %f3839, 0fA7C234C5, %f3841;
	abs.f32 	%f814, %f812;
	setp.ltu.f32 	%p1297, %f814, 0f47CE4780;
	mov.u32 	%r7660, %r7664;
	mov.f32 	%f4666, %f4667;
	@%p1297 bra 	$L__BB0_1305;
	setp.eq.f32 	%p1298, %f814, 0f7F800000;
	@%p1298 bra 	$L__BB0_1304;
	mov.b32 	%r2191, %f812;
	shl.b32 	%r6189, %r2191, 8;
	or.b32  	%r2192, %r6189, -2147483648;
	mov.b64 	%rd2974, 0;
	mov.b32 	%r7657, 0;
$L__BB0_1300:
	.pragma "nounroll";
	mul.wide.u32 	%rd2389, %r7657, 4;
	mov.u64 	%rd2390, __cudart_i2opi_f;
	add.s64 	%rd2391, %rd2390, %rd2389;
	ld.global.nc.u32 	%r6190, [%rd2391];
	mad.wide.u32 	%rd2392, %r6190, %r2192, %rd2974;
	shr.u64 	%rd2974, %rd2392, 32;
	add.s64 	%rd2393, %rd2, %rd2389;
	st.local.u32 	[%rd2393], %rd2392;
	add.s32 	%r7657, %r7657, 1;
	setp.ne.s32 	%p1299, %r7657, 6;
	@%p1299 bra 	$L__BB0_1300;
	shr.u32 	%r6191, %r2191, 23;
	st.local.u32 	[%rd2+24], %rd2974;
	and.b32  	%r2195, %r6191, 31;
	and.b32  	%r6192, %r6191, 224;
	add.s32 	%r6193, %r6192, -128;
	shr.u32 	%r6194, %r6193, 5;
	mul.wide.u32 	%rd2394, %r6194, 4;
	sub.s64 	%rd495, %rd2, %rd2394;
	ld.local.u32 	%r7658, [%rd495+24];
	ld.local.u32 	%r7659, [%rd495+20];
	setp.eq.s32 	%p1300, %r2195, 0;
	@%p1300 bra 	$L__BB0_1303;
	shf.l.wrap.b32 	%r7658, %r7659, %r7658, %r2195;
	ld.local.u32 	%r6195, [%rd495+16];
	shf.l.wrap.b32 	%r7659, %r6195, %r7659, %r2195;
$L__BB0_1303:
	shr.u32 	%r6196, %r7658, 30;
	shf.l.wrap.b32 	%r6197, %r7659, %r7658, 2;
	shl.b32 	%r6198, %r7659, 2;
	shr.u32 	%r6199, %r6197, 31;
	add.s32 	%r6200, %r6199, %r6196;
	neg.s32 	%r6201, %r6200;
	setp.lt.s32 	%p1301, %r2191, 0;
	selp.b32 	%r7660, %r6201, %r6200, %p1301;
	xor.b32  	%r6202, %r6197, %r2191;
	shr.s32 	%r6203, %r6197, 31;
	xor.b32  	%r6204, %r6203, %r6197;
	xor.b32  	%r6205, %r6203, %r6198;
	cvt.u64.u32 	%rd2395, %r6204;
	shl.b64 	%rd2396, %rd2395, 32;
	cvt.u64.u32 	%rd2397, %r6205;
	or.b64  	%rd2398, %rd2396, %rd2397;
	cvt.rn.f64.s64 	%fd325, %rd2398;
	mul.f64 	%fd326, %fd325, 0d3BF921FB54442D19;
	cvt.rn.f32.f64 	%f3842, %fd326;
	neg.f32 	%f3843, %f3842;
	setp.lt.s32 	%p1302, %r6202, 0;
	selp.f32 	%f4666, %f3843, %f3842, %p1302;
	bra.uni 	$L__BB0_1305;
$L__BB0_1304:
	mov.f32 	%f3844, 0f00000000;
	mul.rn.f32 	%f4666, %f812, %f3844;
	mov.b32 	%r7660, 0;
$L__BB0_1305:
	setp.ltu.f32 	%p1303, %f814, 0f47CE4780;
	mul.rn.f32 	%f3845, %f4666, %f4666;
	and.b32  	%r6207, %r7660, 1;
	setp.eq.b32 	%p1304, %r6207, 1;
	selp.f32 	%f3846, 0f3F800000, %f4666, %p1304;
	fma.rn.f32 	%f3847, %f3845, %f3846, 0f00000000;
	fma.rn.f32 	%f3848, %f3845, 0f37CBAC00, 0fBAB607ED;
	selp.f32 	%f3849, %f3848, 0fB94D4153, %p1304;
	selp.f32 	%f3850, 0f3D2AAABB, 0f3C0885E4, %p1304;
	fma.rn.f32 	%f3851, %f3849, %f3845, %f3850;
	selp.f32 	%f3852, 0fBEFFFFFF, 0fBE2AAAA8, %p1304;
	fma.rn.f32 	%f3853, %f3851, %f3845, %f3852;
	fma.rn.f32 	%f3854, %f3853, %f3847, %f3846;
	and.b32  	%r6208, %r7660, 2;
	setp.eq.s32 	%p1305, %r6208, 0;
	mov.f32 	%f3855, 0f00000000;
	sub.f32 	%f3856, %f3855, %f3854;
	selp.f32 	%f818, %f3854, %f3856, %p1305;
	@%p1303 bra 	$L__BB0_1313;
	setp.eq.f32 	%p1306, %f814, 0f7F800000;
	@%p1306 bra 	$L__BB0_1312;
	mov.b32 	%r2204, %f812;
	shl.b32 	%r6210, %r2204, 8;
	or.b32  	%r2205, %r6210, -2147483648;
	mov.b64 	%rd2975, 0;
	mov.b32 	%r7661, 0;
$L__BB0_1308:
	.pragma "nounroll";
	mul.wide.u32 	%rd2400, %r7661, 4;
	mov.u64 	%rd2401, __cudart_i2opi_f;
	add.s64 	%rd2402, %rd2401, %rd2400;
	ld.global.nc.u32 	%r6211, [%rd2402];
	mad.wide.u32 	%rd2403, %r6211, %r2205, %rd2975;
	shr.u64 	%rd2975, %rd2403, 32;
	add.s64 	%rd2404, %rd1, %rd2400;
	st.local.u32 	[%rd2404], %rd2403;
	add.s32 	%r7661, %r7661, 1;
	setp.ne.s32 	%p1307, %r7661, 6;
	@%p1307 bra 	$L__BB0_1308;
	shr.u32 	%r6212, %r2204, 23;
	st.local.u32 	[%rd1+24], %rd2975;
	and.b32  	%r2208, %r6212, 31;
	and.b32  	%r6213, %r6212, 224;
	add.s32 	%r6214, %r6213, -128;
	shr.u32 	%r6215, %r6214, 5;
	mul.wide.u32 	%rd2405, %r6215, 4;
	sub.s64 	%rd498, %rd1, %rd2405;
	ld.local.u32 	%r7662, [%rd498+24];
	ld.local.u32 	%r7663, [%rd498+20];
	setp.eq.s32 	%p1308, %r2208, 0;
	@%p1308 bra 	$L__BB0_1311;
	shf.l.wrap.b32 	%r7662, %r7663, %r7662, %r2208;
	ld.local.u32 	%r6216, [%rd498+16];
	shf.l.wrap.b32 	%r7663, %r6216, %r7663, %r2208;
$L__BB0_1311:
	shr.u32 	%r6217, %r7662, 30;
	shf.l.wrap.b32 	%r6218, %r7663, %r7662, 2;
	shl.b32 	%r6219, %r7663, 2;
	shr.u32 	%r6220, %r6218, 31;
	add.s32 	%r6221, %r6220, %r6217;
	neg.s32 	%r6222, %r6221;
	setp.lt.s32 	%p1309, %r2204, 0;
	selp.b32 	%r7664, %r6222, %r6221, %p1309;
	xor.b32  	%r6223, %r6218, %r2204;
	shr.s32 	%r6224, %r6218, 31;
	xor.b32  	%r6225, %r6224, %r6218;
	xor.b32  	%r6226, %r6224, %r6219;
	cvt.u64.u32 	%rd2406, %r6225;
	shl.b64 	%rd2407, %rd2406, 32;
	cvt.u64.u32 	%rd2408, %r6226;
	or.b64  	%rd2409, %rd2407, %rd2408;
	cvt.rn.f64.s64 	%fd327, %rd2409;
	mul.f64 	%fd328, %fd327, 0d3BF921FB54442D19;
	cvt.rn.f32.f64 	%f3857, %fd328;
	neg.f32 	%f3858, %f3857;
	setp.lt.s32 	%p1310, %r6223, 0;
	selp.f32 	%f4667, %f3858, %f3857, %p1310;
	bra.uni 	$L__BB0_1313;
$L__BB0_1312:
	mov.f32 	%f3859, 0f00000000;
	mul.rn.f32 	%f4667, %f812, %f3859;
	mov.b32 	%r7664, 0;
$L__BB0_1313:
	add.s32 	%r6228, %r7664, 1;
	mul.rn.f32 	%f3860, %f4667, %f4667;
	and.b32  	%r6229, %r7664, 1;
	setp.eq.b32 	%p1311, %r6229, 1;
	selp.f32 	%f3861, %f4667, 0f3F800000, %p1311;
	fma.rn.f32 	%f3862, %f3860, %f3861, 0f00000000;
	fma.rn.f32 	%f3863, %f3860, 0f37CBAC00, 0fBAB607ED;
	selp.f32 	%f3864, 0fB94D4153, %f3863, %p1311;
	selp.f32 	%f3865, 0f3C0885E4, 0f3D2AAABB, %p1311;
	fma.rn.f32 	%f3866, %f3864, %f3860, %f3865;
	selp.f32 	%f3867, 0fBE2AAAA8, 0fBEFFFFFF, %p1311;
	fma.rn.f32 	%f3868, %f3866, %f3860, %f3867;
	fma.rn.f32 	%f3869, %f3868, %f3862, %f3861;
	and.b32  	%r6230, %r6228, 2;
	setp.eq.s32 	%p1312, %r6230, 0;
	mov.f32 	%f3870, 0f00000000;
	sub.f32 	%f3871, %f3870, %f3869;
	selp.f32 	%f3872, %f3869, %f3871, %p1312;
	fma.rn.f32 	%f822, %f818, %f3872, %f812;
	mul.f32 	%f3873, %f822, 0f3F22F983;
	cvt.rni.s32.f32 	%r7672, %f3873;
	cvt.rn.f32.s32 	%f3874, %r7672;
	fma.rn.f32 	%f3875, %f3874, 0fBFC90FDA, %f822;
	fma.rn.f32 	%f3876, %f3874, 0fB3A22168, %f3875;
	fma.rn.f32 	%f4669, %f3874, 0fA7C234C5, %f3876;
	abs.f32 	%f824, %f822;
	setp.ltu.f32 	%p1313, %f824, 0f47CE4780;
	mov.u32 	%r7668, %r7672;
	mov.f32 	%f4668, %f4669;
	@%p1313 bra 	$L__BB0_1321;
	setp.eq.f32 	%p1314, %f824, 0f7F800000;
	@%p1314 bra 	$L__BB0_1320;
	mov.b32 	%r2218, %f822;
	shl.b32 	%r6232, %r2218, 8;
	or.b32  	%r2219, %r6232, -2147483648;
	mov.b64 	%rd2976, 0;
	mov.b32 	%r7665, 0;
$L__BB0_1316:
	.pragma "nounroll";
	mul.wide.u32 	%rd2411, %r7665, 4;
	mov.u64 	%rd2412, __cudart_i2opi_f;
	add.s64 	%rd2413, %rd2412, %rd2411;
	ld.global.nc.u32 	%r6233, [%rd2413];
	mad.wide.u32 	%rd2414, %r6233, %r2219, %rd2976;
	shr.u64 	%rd2976, %rd2414, 32;
	add.s64 	%rd2415, %rd2, %rd2411;
	st.local.u32 	[%rd2415], %rd2414;
	add.s32 	%r7665, %r7665, 1;
	setp.ne.s32 	%p1315, %r7665, 6;
	@%p1315 bra 	$L__BB0_1316;
	shr.u32 	%r6234, %r2218, 23;
	st.local.u32 	[%rd2+24], %rd2976;
	and.b32  	%r2222, %r6234, 31;
	and.b32  	%r6235, %r6234, 224;
	add.s32 	%r6236, %r6235, -128;
	shr.u32 	%r6237, %r6236, 5;
	mul.wide.u32 	%rd2416, %r6237, 4;
	sub.s64 	%rd501, %rd2, %rd2416;
	ld.local.u32 	%r7666, [%rd501+24];
	ld.local.u32 	%r7667, [%rd501+20];
	setp.eq.s32 	%p1316, %r2222, 0;
	@%p1316 bra 	$L__BB0_1319;
	shf.l.wrap.b32 	%r7666, %r7667, %r7666, %r2222;
	ld.local.u32 	%r6238, [%rd501+16];
	shf.l.wrap.b32 	%r7667, %r6238, %r7667, %r2222;
$L__BB0_1319:
	shr.u32 	%r6239, %r7666, 30;
	shf.l.wrap.b32 	%r6240, %r7667, %r7666, 2;
	shl.b32 	%r6241, %r7667, 2;
	shr.u32 	%r6242, %r6240, 31;
	add.s32 	%r6243, %r6242, %r6239;
	neg.s32 	%r6244, %r6243;
	setp.lt.s32 	%p1317, %r2218, 0;
	selp.b32 	%r7668, %r6244, %r6243, %p1317;
	xor.b32  	%r6245, %r6240, %r2218;
	shr.s32 	%r6246, %r6240, 31;
	xor.b32  	%r6247, %r6246, %r6240;
	xor.b32  	%r6248, %r6246, %r6241;
	cvt.u64.u32 	%rd2417, %r6247;
	shl.b64 	%rd2418, %rd2417, 32;
	cvt.u64.u32 	%rd2419, %r6248;
	or.b64  	%rd2420, %rd2418, %rd2419;
	cvt.rn.f64.s64 	%fd329, %rd2420;
	mul.f64 	%fd330, %fd329, 0d3BF921FB54442D19;
	cvt.rn.f32.f64 	%f3877, %fd330;
	neg.f32 	%f3878, %f3877;
	setp.lt.s32 	%p1318, %r6245, 0;
	selp.f32 	%f4668, %f3878, %f3877, %p1318;
	bra.uni 	$L__BB0_1321;
$L__BB0_1320:
	mov.f32 	%f3879, 0f00000000;
	mul.rn.f32 	%f4668, %f822, %f3879;
	mov.b32 	%r7668, 0;
$L__BB0_1321:
	setp.ltu.f32 	%p1319, %f824, 0f47CE4780;
	mul.rn.f32 	%f3880, %f4668, %f4668;
	and.b32  	%r6250, %r7668, 1;
	setp.eq.b32 	%p1320, %r6250, 1;
	selp.f32 	%f3881, 0f3F800000, %f4668, %p1320;
	fma.rn.f32 	%f3882, %f3880, %f3881, 0f00000000;
	fma.rn.f32 	%f3883, %f3880, 0f37CBAC00, 0fBAB607ED;
	selp.f32 	%f3884, %f3883, 0fB94D4153, %p1320;
	selp.f32 	%f3885, 0f3D2AAABB, 0f3C0885E4, %p1320;
	fma.rn.f32 	%f3886, %f3884, %f3880, %f3885;
	selp.f32 	%f3887, 0fBEFFFFFF, 0fBE2AAAA8, %p1320;
	fma.rn.f32 	%f3888, %f3886, %f3880, %f3887;
	fma.rn.f32 	%f3889, %f3888, %f3882, %f3881;
	and.b32  	%r6251, %r7668, 2;
	setp.eq.s32 	%p1321, %r6251, 0;
	mov.f32 	%f3890, 0f00000000;
	sub.f32 	%f3891, %f3890, %f3889;
	selp.f32 	%f828, %f3889, %f3891, %p1321;
	@%p1319 bra 	$L__BB0_1329;
	setp.eq.f32 	%p1322, %f824, 0f7F800000;
	@%p1322 bra 	$L__BB0_1328;
	mov.b32 	%r2231, %f822;
	shl.b32 	%r6253, %r2231, 8;
	or.b32  	%r2232, %r6253, -2147483648;
	mov.b64 	%rd2977, 0;
	mov.b32 	%r7669, 0;
$L__BB0_1324:
	.pragma "nounroll";
	mul.wide.u32 	%rd2422, %r7669, 4;
	mov.u64 	%rd2423, __cudart_i2opi_f;
	add.s64 	%rd2424, %rd2423, %rd2422;
	ld.global.nc.u32 	%r6254, [%rd2424];
	mad.wide.u32 	%rd2425, %r6254, %r2232, %rd2977;
	shr.u64 	%rd2977, %rd2425, 32;
	add.s64 	%rd2426, %rd1, %rd2422;
	st.local.u32 	[%rd2426], %rd2425;
	add.s32 	%r7669, %r7669, 1;
	setp.ne.s32 	%p1323, %r7669, 6;
	@%p1323 bra 	$L__BB0_1324;
	shr.u32 	%r6255, %r2231, 23;
	st.local.u32 	[%rd1+24], %rd2977;
	and.b32  	%r2235, %r6255, 31;
	and.b32  	%r6256, %r6255, 224;
	add.s32 	%r6257, %r6256, -128;
	shr.u32 	%r6258, %r6257, 5;
	mul.wide.u32 	%rd2427, %r6258, 4;
	sub.s64 	%rd504, %rd1, %rd2427;
	ld.local.u32 	%r7670, [%rd504+24];
	ld.local.u32 	%r7671, [%rd504+20];
	setp.eq.s32 	%p1324, %r2235, 0;
	@%p1324 bra 	$L__BB0_1327;
	shf.l.wrap.b32 	%r7670, %r7671, %r7670, %r2235;
	ld.local.u32 	%r6259, [%rd504+16];
	shf.l.wrap.b32 	%r7671, %r6259, %r7671, %r2235;
$L__BB0_1327:
	shr.u32 	%r6260, %r7670, 30;
	shf.l.wrap.b32 	%r6261, %r7671, %r7670, 2;
	shl.b32 	%r6262, %r7671, 2;
	shr.u32 	%r6263, %r6261, 31;
	add.s32 	%r6264, %r6263, %r6260;
	neg.s32 	%r6265, %r6264;
	setp.lt.s32 	%p1325, %r2231, 0;
	selp.b32 	%r7672, %r6265, %r6264, %p1325;
	xor.b32  	%r6266, %r6261, %r2231;
	shr.s32 	%r6267, %r6261, 31;
	xor.b32  	%r6268, %r6267, %r6261;
	xor.b32  	%r6269, %r6267, %r6262;
	cvt.u64.u32 	%rd2428, %r6268;
	shl.b64 	%rd2429, %rd2428, 32;
	cvt.u64.u32 	%rd2430, %r6269;
	or.b64  	%rd2431, %rd2429, %rd2430;
	cvt.rn.f64.s64 	%fd331, %rd2431;
	mul.f64 	%fd332, %fd331, 0d3BF921FB54442D19;
	cvt.rn.f32.f64 	%f3892, %fd332;
	neg.f32 	%f3893, %f3892;
	setp.lt.s32 	%p1326, %r6266, 0;
	selp.f32 	%f4669, %f3893, %f3892, %p1326;
	bra.uni 	$L__BB0_1329;
$L__BB0_1328:
	mov.f32 	%f3894, 0f00000000;
	mul.rn.f32 	%f4669, %f822, %f3894;
	mov.b32 	%r7672, 0;
$L__BB0_1329:
	add.s32 	%r6271, %r7672, 1;
	mul.rn.f32 	%f3895, %f4669, %f4669;
	and.b32  	%r6272, %r7672, 1;
	setp.eq.b32 	%p1327, %r6272, 1;
	selp.f32 	%f3896, %f4669, 0f3F800000, %p1327;
	fma.rn.f32 	%f3897, %f3895, %f3896, 0f00000000;
	fma.rn.f32 	%f3898, %f3895, 0f37CBAC00, 0fBAB607ED;
	selp.f32 	%f3899, 0fB94D4153, %f3898, %p1327;
	selp.f32 	%f3900, 0f3C0885E4, 0f3D2AAABB, %p1327;
	fma.rn.f32 	%f3901, %f3899, %f3895, %f3900;
	selp.f32 	%f3902, 0fBE2AAAA8, 0fBEFFFFFF, %p1327;
	fma.rn.f32 	%f3903, %f3901, %f3895, %f3902;
	fma.rn.f32 	%f3904, %f3903, %f3897, %f3896;
	and.b32  	%r6273, %r6271, 2;
	setp.eq.s32 	%p1328, %r6273, 0;
	mov.f32 	%f3905, 0f00000000;
	sub.f32 	%f3906, %f3905, %f3904;
	selp.f32 	%f3907, %f3904, %f3906, %p1328;
	fma.rn.f32 	%f832, %f828, %f3907, %f822;
	mul.f32 	%f3908, %f832, 0f3F22F983;
	cvt.rni.s32.f32 	%r7680, %f3908;
	cvt.rn.f32.s32 	%f3909, %r7680;
	fma.rn.f32 	%f3910, %f3909, 0fBFC90FDA, %f832;
	fma.rn.f32 	%f3911, %f3909, 0fB3A22168, %f3910;
	fma.rn.f32 	%f4671, %f3909, 0fA7C234C5, %f3911;
	abs.f32 	%f834, %f832;
	setp.ltu.f32 	%p1329, %f834, 0f47CE4780;
	mov.u32 	%r7676, %r7680;
	mov.f32 	%f4670, %f4671;
	@%p1329 bra 	$L__BB0_1337;
	setp.eq.f32 	%p1330, %f834, 0f7F800000;
	@%p1330 bra 	$L__BB0_1336;
	mov.b32 	%r2245, %f832;
	shl.b32 	%r6275, %r2245, 8;
	or.b32  	%r2246, %r6275, -2147483648;
	mov.b64 	%rd2978, 0;
	mov.b32 	%r7673, 0;
$L__BB0_1332:
	.pragma "nounroll";
	mul.wide.u32 	%rd2433, %r7673, 4;
	mov.u64 	%rd2434, __cudart_i2opi_f;
	add.s64 	%rd2435, %rd2434, %rd2433;
	ld.global.nc.u32 	%r6276, [%rd2435];
	mad.wide.u32 	%rd2436, %r6276, %r2246, %rd2978;
	shr.u64 	%rd2978, %rd2436, 32;
	add.s64 	%rd2437, %rd2, %rd2433;
	st.local.u32 	[%rd2437], %rd2436;
	add.s32 	%r7673, %r7673, 1;
	setp.ne.s32 	%p1331, %r7673, 6;
	@%p1331 bra 	$L__BB0_1332;
	shr.u32 	%r6277, %r2245, 23;
	st.local.u32 	[%rd2+24], %rd2978;
	and.b32  	%r2249, %r6277, 31;
	and.b32  	%r6278, %r6277, 224;
	add.s32 	%r6279, %r6278, -128;
	shr.u32 	%r6280, %r6279, 5;
	mul.wide.u32 	%rd2438, %r6280, 4;
	sub.s64 	%rd507, %rd2, %rd2438;
	ld.local.u32 	%r7674, [%rd507+24];
	ld.local.u32 	%r7675, [%rd507+20];
	setp.eq.s32 	%p1332, %r2249, 0;
	@%p1332 bra 	$L__BB0_1335;
	shf.l.wrap.b32 	%r7674, %r7675, %r7674, %r2249;
	ld.local.u32 	%r6281, [%rd507+16];
	shf.l.wrap.b32 	%r7675, %r6281, %r7675, %r2249;
$L__BB0_1335:
	shr.u32 	%r6282, %r7674, 30;
	shf.l.wrap.b32 	%r6283, %r7675, %r7674, 2;
	shl.b32 	%r6284, %r7675, 2;
	shr.u32 	%r6285, %r6283, 31;
	add.s32 	%r6286, %r6285, %r6282;
	neg.s32 	%r6287, %r6286;
	setp.lt.s32 	%p1333, %r2245, 0;
	selp.b32 	%r7676, %r6287, %r6286, %p1333;
	xor.b32  	%r6288, %r6283, %r2245;
	shr.s32 	%r6289, %r6283, 31;
	xor.b32  	%r6290, %r6289, %r6283;
	xor.b32  	%r6291, %r6289, %r6284;
	cvt.u64.u32 	%rd2439, %r6290;
	shl.b64 	%rd2440, %rd2439, 32;
	cvt.u64.u32 	%rd2441, %r6291;
	or.b64  	%rd2442, %rd2440, %rd2441;
	cvt.rn.f64.s64 	%fd333, %rd2442;
	mul.f64 	%fd334, %fd333, 0d3BF921FB54442D19;
	cvt.rn.f32.f64 	%f3912, %fd334;
	neg.f32 	%f3913, %f3912;
	setp.lt.s32 	%p1334, %r6288, 0;
	selp.f32 	%f4670, %f3913, %f3912, %p1334;
	bra.uni 	$L__BB0_1337;
$L__BB0_1336:
	mov.f32 	%f3914, 0f00000000;
	mul.rn.f32 	%f4670, %f832, %f3914;
	mov.b32 	%r7676, 0;
$L__BB0_1337:
	setp.ltu.f32 	%p1335, %f834, 0f47CE4780;
	mul.rn.f32 	%f3915, %f4670, %f4670;
	and.b32  	%r6293, %r7676, 1;
	setp.eq.b32 	%p1336, %r6293, 1;
	selp.f32 	%f3916, 0f3F800000, %f4670, %p1336;
	fma.rn.f32 	%f3917, %f3915, %f3916, 0f00000000;
	fma.rn.f32 	%f3918, %f3915, 0f37CBAC00, 0fBAB607ED;
	selp.f32 	%f3919, %f3918, 0fB94D4153, %p1336;
	selp.f32 	%f3920, 0f3D2AAABB, 0f3C0885E4, %p1336;
	fma.rn.f32 	%f3921, %f3919, %f3915, %f3920;
	selp.f32 	%f3922, 0fBEFFFFFF, 0fBE2AAAA8, %p1336;
	fma.rn.f32 	%f3923, %f3921, %f3915, %f3922;
	fma.rn.f32 	%f3924, %f3923, %f3917, %f3916;
	and.b32  	%r6294, %r7676, 2;
	setp.eq.s32 	%p1337, %r6294, 0;
	mov.f32 	%f3925, 0f00000000;
	sub.f32 	%f3926, %f3925, %f3924;
	selp.f32 	%f838, %f3924, %f3926, %p1337;
	@%p1335 bra 	$L__BB0_1345;
	setp.eq.f32 	%p1338, %f834, 0f7F800000;
	@%p1338 bra 	$L__BB0_1344;
	mov.b32 	%r2258, %f832;
	shl.b32 	%r6296, %r2258, 8;
	or.b32  	%r2259, %r6296, -2147483648;
	mov.b64 	%rd2979, 0;
	mov.b32 	%r7677, 0;
$L__BB0_1340:
	.pragma "nounroll";
	mul.wide.u32 	%rd2444, %r7677, 4;
	mov.u64 	%rd2445, __cudart_i2opi_f;
	add.s64 	%rd2446, %rd2445, %rd2444;
	ld.global.nc.u32 	%r6297, [%rd2446];
	mad.wide.u32 	%rd2447, %r6297, %r2259, %rd2979;
	shr.u64 	%rd2979, %rd2447, 32;
	add.s64 	%rd2448, %rd1, %rd2444;
	st.local.u32 	[%rd2448], %rd2447;
	add.s32 	%r7677, %r7677, 1;
	setp.ne.s32 	%p1339, %r7677, 6;
	@%p1339 bra 	$L__BB0_1340;
	shr.u32 	%r6298, %r2258, 23;
	st.local.u32 	[%rd1+24], %rd2979;
	and.b32  	%r2262, %r6298, 31;
	and.b32  	%r6299, %r6298, 224;
	add.s32 	%r6300, %r6299, -128;
	shr.u32 	%r6301, %r6300, 5;
	mul.wide.u32 	%rd2449, %r6301, 4;
	sub.s64 	%rd510, %rd1, %rd2449;
	ld.local.u32 	%r7678, [%rd510+24];
	ld.local.u32 	%r7679, [%rd510+20];
	setp.eq.s32 	%p1340, %r2262, 0;
	@%p1340 bra 	$L__BB0_1343;
	shf.l.wrap.b32 	%r7678, %r7679, %r7678, %r2262;
	ld.local.u32 	%r6302, [%rd510+16];
	shf.l.wrap.b32 	%r7679, %r6302, %r7679, %r2262;
$L__BB0_1343:
	shr.u32 	%r6303, %r7678, 30;
	shf.l.wrap.b32 	%r6304, %r7679, %r7678, 2;
	shl.b32 	%r6305, %r7679, 2;
	shr.u32 	%r6306, %r6304, 31;
	add.s32 	%r6307, %r6306, %r6303;
	neg.s32 	%r6308, %r6307;
	setp.lt.s32 	%p1341, %r2258, 0;
	selp.b32 	%r7680, %r6308, %r6307, %p1341;
	xor.b32  	%r6309, %r6304, %r2258;
	shr.s32 	%r6310, %r6304, 31;
	xor.b32  	%r6311, %r6310, %r6304;
	xor.b32  	%r6312, %r6310, %r6305;
	cvt.u64.u32 	%rd2450, %r6311;
	shl.b64 	%rd2451, %rd2450, 32;
	cvt.u64.u32 	%rd2452, %r6312;
	or.b64  	%rd2453, %rd2451, %rd2452;
	cvt.rn.f64.s64 	%fd335, %rd2453;
	mul.f64 	%fd336, %fd335, 0d3BF921FB54442D19;
	cvt.rn.f32.f64 	%f3927, %fd336;
	neg.f32 	%f3928, %f3927;
	setp.lt.s32 	%p1342, %r6309, 0;
	selp.f32 	%f4671, %f3928, %f3927, %p1342;
	bra.uni 	$L__BB0_1345;
$L__BB0_1344:
	mov.f32 	%f3929, 0f00000000;
	mul.rn.f32 	%f4671, %f832, %f3929;
	mov.b32 	%r7680, 0;
$L__BB0_1345:
	add.s32 	%r6314, %r7680, 1;
	mul.rn.f32 	%f3930, %f4671, %f4671;
	and.b32  	%r6315, %r7680, 1;
	setp.eq.b32 	%p1343, %r6315, 1;
	selp.f32 	%f3931, %f4671, 0f3F800000, %p1343;
	fma.rn.f32 	%f3932, %f3930, %f3931, 0f00000000;
	fma.rn.f32 	%f3933, %f3930, 0f37CBAC00, 0fBAB607ED;
	selp.f32 	%f3934, 0fB94D4153, %f3933, %p1343;
	selp.f32 	%f3935, 0f3C0885E4, 0f3D2AAABB, %p1343;
	fma.rn.f32 	%f3936, %f3934, %f3930, %f3935;
	selp.f32 	%f3937, 0fBE2AAAA8, 0fBEFFFFFF, %p1343;
	fma.rn.f32 	%f3938, %f3936, %f3930, %f3937;
	fma.rn.f32 	%f3939, %f3938, %f3932, %f3931;
	and.b32  	%r6316, %r6314, 2;
	setp.eq.s32 	%p1344, %r6316, 0;
	mov.f32 	%f3940, 0f00000000;
	sub.f32 	%f3941, %f3940, %f3939;
	selp.f32 	%f3942, %f3939, %f3941, %p1344;
	fma.rn.f32 	%f842, %f838, %f3942, %f832;
	mul.f32 	%f3943, %f842, 0f3F22F983;
	cvt.rni.s32.f32 	%r7688, %f3943;
	cvt.rn.f32.s32 	%f3944, %r7688;
	fma.rn.f32 	%f3945, %f3944, 0fBFC90FDA, %f842;
	fma.rn.f32 	%f3946, %f3944, 0fB3A22168, %f3945;
	fma.rn.f32 	%f4673, %f3944, 0fA7C234C5, %f3946;
	abs.f32 	%f844, %f842;
	setp.ltu.f32 	%p1345, %f844, 0f47CE4780;
	mov.u32 	%r7684, %r7688;
	mov.f32 	%f4672, %f4673;
	@%p1345 bra 	$L__BB0_1353;
	setp.eq.f32 	%p1346, %f844, 0f7F800000;
	@%p1346 bra 	$L__BB0_1352;
	mov.b32 	%r2272, %f842;
	shl.b32 	%r6318, %r2272, 8;
	or.b32  	%r2273, %r6318, -2147483648;
	mov.b64 	%rd2980, 0;
	mov.b32 	%r7681, 0;
$L__BB0_1348:
	.pragma "nounroll";
	mul.wide.u32 	%rd2455, %r7681, 4;
	mov.u64 	%rd2456, __cudart_i2opi_f;
	add.s64 	%rd2457, %rd2456, %rd2455;
	ld.global.nc.u32 	%r6319, [%rd2457];
	mad.wide.u32 	%rd2458, %r6319, %r2273, %rd2980;
	shr.u64 	%rd2980, %rd2458, 32;
	add.s64 	%rd2459, %rd2, %rd2455;
	st.local.u32 	[%rd2459], %rd2458;
	add.s32 	%r7681, %r7681, 1;
	setp.ne.s32 	%p1347, %r7681, 6;
	@%p1347 bra 	$L__BB0_1348;
	shr.u32 	%r6320, %r2272, 23;
	st.local.u32 	[%rd2+24], %rd2980;
	and.b32  	%r2276, %r6320, 31;
	and.b32  	%r6321, %r6320, 224;
	add.s32 	%r6322, %r6321, -128;
	shr.u32 	%r6323, %r6322, 5;
	mul.wide.u32 	%rd2460, %r6323, 4;
	sub.s64 	%rd513, %rd2, %rd2460;
	ld.local.u32 	%r7682, [%rd513+24];
	ld.local.u32 	%r7683, [%rd513+20];
	setp.eq.s32 	%p1348, %r2276, 0;
	@%p1348 bra 	$L__BB0_1351;
	shf.l.wrap.b32 	%r7682, %r7683, %r7682, %r2276;
	ld.local.u32 	%r6324, [%rd513+16];
	shf.l.wrap.b32 	%r7683, %r6324, %r7683, %r2276;
$L__BB0_1351:
	shr.u32 	%r6325, %r7682, 30;
	shf.l.wrap.b32 	%r6326, %r7683, %r7682, 2;
	shl.b32 	%r6327, %r7683, 2;
	shr.u32 	%r6328, %r6326, 31;
	add.s32 	%r6329, %r6328, %r6325;
	neg.s32 	%r6330, %r6329;
	setp.lt.s32 	%p1349, %r2272, 0;
	selp.b32 	%r7684, %r6330, %r6329, %p1349;
	xor.b32  	%r6331, %r6326, %r2272;
	shr.s32 	%r6332, %r6326, 31;
	xor.b32  	%r6333, %r6332, %r6326;
	xor.b32  	%r6334, %r6332, %r6327;
	cvt.u64.u32 	%rd2461, %r6333;
	shl.b64 	%rd2462, %rd2461, 32;
	cvt.u64.u32 	%rd2463, %r6334;
	or.b64  	%rd2464, %rd2462, %rd2463;
	cvt.rn.f64.s64 	%fd337, %rd2464;
	mul.f64 	%fd338, %fd337, 0d3BF921FB54442D19;
	cvt.rn.f32.f64 	%f3947, %fd338;
	neg.f32 	%f3948, %f3947;
	setp.lt.s32 	%p1350, %r6331, 0;
	selp.f32 	%f4672, %f3948, %f3947, %p1350;
	bra.uni 	$L__BB0_1353;
$L__BB0_1352:
	mov.f32 	%f3949, 0f00000000;
	mul.rn.f32 	%f4672, %f842, %f3949;
	mov.b32 	%r7684, 0;
$L__BB0_1353:
	setp.ltu.f32 	%p1351, %f844, 0f47CE4780;
	mul.rn.f32 	%f3950, %f4672, %f4672;
	and.b32  	%r6336, %r7684, 1;
	setp.eq.b32 	%p1352, %r6336, 1;
	selp.f32 	%f3951, 0f3F800000, %f4672, %p1352;
	fma.rn.f32 	%f3952, %f3950, %f3951, 0f00000000;
	fma.rn.f32 	%f3953, %f3950, 0f37CBAC00, 0fBAB607ED;
	selp.f32 	%f3954, %f3953, 0fB94D4153, %p1352;
	selp.f32 	%f3955, 0f3D2AAABB, 0f3C0885E4, %p1352;
	fma.rn.f32 	%f3956, %f3954, %f3950, %f3955;
	selp.f32 	%f3957, 0fBEFFFFFF, 0fBE2AAAA8, %p1352;
	fma.rn.f32 	%f3958, %f3956, %f3950, %f3957;
	fma.rn.f32 	%f3959, %f3958, %f3952, %f3951;
	and.b32  	%r6337, %r7684, 2;
	setp.eq.s32 	%p1353, %r6337, 0;
	mov.f32 	%f3960, 0f00000000;
	sub.f32 	%f3961, %f3960, %f3959;
	selp.f32 	%f848, %f3959, %f3961, %p1353;
	@%p1351 bra 	$L__BB0_1361;
	setp.eq.f32 	%p1354, %f844, 0f7F800000;
	@%p1354 bra 	$L__BB0_1360;
	mov.b32 	%r2285, %f842;
	shl.b32 	%r6339, %r2285, 8;
	or.b32  	%r2286, %r6339, -2147483648;
	mov.b64 	%rd2981, 0;
	mov.b32 	%r7685, 0;
$L__BB0_1356:
	.pragma "nounroll";
	mul.wide.u32 	%rd2466, %r7685, 4;
	mov.u64 	%rd2467, __cudart_i2opi_f;
	add.s64 	%rd2468, %rd2467, %rd2466;
	ld.global.nc.u32 	%r6340, [%rd2468];
	mad.wide.u32 	%rd2469, %r6340, %r2286, %rd2981;
	shr.u64 	%rd2981, %rd2469, 32;
	add.s64 	%rd2470, %rd1, %rd2466;
	st.local.u32 	[%rd2470], %rd2469;
	add.s32 	%r7685, %r7685, 1;
	setp.ne.s32 	%p1355, %r7685, 6;
	@%p1355 bra 	$L__BB0_1356;
	shr.u32 	%r6341, %r2285, 23;
	st.local.u32 	[%rd1+24], %rd2981;
	and.b32  	%r2289, %r6341, 31;
	and.b32  	%r6342, %r6341, 224;
	add.s32 	%r6343, %r6342, -128;
	shr.u32 	%r6344, %r6343, 5;
	mul.wide.u32 	%rd2471, %r6344, 4;
	sub.s64 	%rd516, %rd1, %rd2471;
	ld.local.u32 	%r7686, [%rd516+24];
	ld.local.u32 	%r7687, [%rd516+20];
	setp.eq.s32 	%p1356, %r2289, 0;
	@%p1356 bra 	$L__BB0_1359;
	shf.l.wrap.b32 	%r7686, %r7687, %r7686, %r2289;
	ld.local.u32 	%r6345, [%rd516+16];
	shf.l.wrap.b32 	%r7687, %r6345, %r7687, %r2289;
$L__BB0_1359:
	shr.u32 	%r6346, %r7686, 30;
	shf.l.wrap.b32 	%r6347, %r7687, %r7686, 2;
	shl.b32 	%r6348, %r7687, 2;
	shr.u32 	%r6349, %r6347, 31;
	add.s32 	%r6350, %r6349, %r6346;
	neg.s32 	%r6351, %r6350;
	setp.lt.s32 	%p1357, %r2285, 0;
	selp.b32 	%r7688, %r6351, %r6350, %p1357;
	xor.b32  	%r6352, %r6347, %r2285;
	shr.s32 	%r6353, %r6347, 31;
	xor.b32  	%r6354, %r6353, %r6347;
	xor.b32  	%r6355, %r6353, %r6348;
	cvt.u64.u32 	%rd2472, %r6354;
	shl.b64 	%rd2473, %rd2472, 32;
	cvt.u64.u32 	%rd2474, %r6355;
	or.b64  	%rd2475, %rd2473, %rd2474;
	cvt.rn.f64.s64 	%fd339, %rd2475;
	mul.f64 	%fd340, %fd339, 0d3BF921FB54442D19;
	cvt.rn.f32.f64 	%f3962, %fd340;
	neg.f32 	%f3963, %f3962;
	setp.lt.s32 	%p1358, %r6352, 0;
	selp.f32 	%f4673, %f3963, %f3962, %p1358;
	bra.uni 	$L__BB0_1361;
$L__BB0_1360:
	mov.f32 	%f3964, 0f00000000;
	mul.rn.f32 	%f4673, %f842, %f3964;
	mov.b32 	%r7688, 0;
$L__BB0_1361:
	add.s32 	%r6357, %r7688, 1;
	mul.rn.f32 	%f3965, %f4673, %f4673;
	and.b32  	%r6358, %r7688, 1;
	setp.eq.b32 	%p1359, %r6358, 1;
	selp.f32 	%f3966, %f4673, 0f3F800000, %p1359;
	fma.rn.f32 	%f3967, %f3965, %f3966, 0f00000000;
	fma.rn.f32 	%f3968, %f3965, 0f37CBAC00, 0fBAB607ED;
	selp.f32 	%f3969, 0fB94D4153, %f3968, %p1359;
	selp.f32 	%f3970, 0f3C0885E4, 0f3D2AAABB, %p1359;
	fma.rn.f32 	%f3971, %f3969, %f3965, %f3970;
	selp.f32 	%f3972, 0fBE2AAAA8, 0fBEFFFFFF, %p1359;
	fma.rn.f32 	%f3973, %f3971, %f3965, %f3972;
	fma.rn.f32 	%f3974, %f3973, %f3967, %f3966;
	and.b32  	%r6359, %r6357, 2;
	setp.eq.s32 	%p1360, %r6359, 0;
	mov.f32 	%f3975, 0f00000000;
	sub.f32 	%f3976, %f3975, %f3974;
	selp.f32 	%f3977, %f3974, %f3976, %p1360;
	fma.rn.f32 	%f852, %f848, %f3977, %f842;
	mul.f32 	%f3978, %f852, 0f3F22F983;
	cvt.rni.s32.f32 	%r7696, %f3978;
	cvt.rn.f32.s32 	%f3979, %r7696;
	fma.rn.f32 	%f3980, %f3979, 0fBFC90FDA, %f852;
	fma.rn.f32 	%f3981, %f3979, 0fB3A22168, %f3980;
	fma.rn.f32 	%f4675, %f3979, 0fA7C234C5, %f3981;
	abs.f32 	%f854, %f852;
	setp.ltu.f32 	%p1361, %f854, 0f47CE4780;
	mov.u32 	%r7692, %r7696;
	mov.f32 	%f4674, %f4675;
	@%p1361 bra 	$L__BB0_1369;
	setp.eq.f32 	%p1362, %f854, 0f7F800000;
	@%p1362 bra 	$L__BB0_1368;
	mov.b32 	%r2299, %f852;
	shl.b32 	%r6361, %r2299, 8;
	or.b32  	%r2300, %r6361, -2147483648;
	mov.b64 	%rd2982, 0;
	mov.b32 	%r7689, 0;
$L__BB0_1364:
	.pragma "nounroll";
	mul.wide.u32 	%rd2477, %r7689, 4;
	mov.u64 	%rd2478, __cudart_i2opi_f;
	add.s64 	%rd2479, %rd2478, %rd2477;
	ld.global.nc.u32 	%r6362, [%rd2479];
	mad.wide.u32 	%rd2480, %r6362, %r2300, %rd2982;
	shr.u64 	%rd2982, %rd2480, 32;
	add.s64 	%rd2481, %rd2, %rd2477;
	st.local.u32 	[%rd2481], %rd2480;
	add.s32 	%r7689, %r7689, 1;
	setp.ne.s32 	%p1363, %r7689, 6;
	@%p1363 bra 	$L__BB0_1364;
	shr.u32 	%r6363, %r2299, 23;
	st.local.u32 	[%rd2+24], %rd2982;
	and.b32  	%r2303, %r6363, 31;
	and.b32  	%r6364, %r6363, 224;
	add.s32 	%r6365, %r6364, -128;
	shr.u32 	%r6366, %r6365, 5;
	mul.wide.u32 	%rd2482, %r6366, 4;
	sub.s64 	%rd519, %rd2, %rd2482;
	ld.local.u32 	%r7690, [%rd519+24];
	ld.local.u32 	%r7691, [%rd519+20];
	setp.eq.s32 	%p1364, %r2303, 0;
	@%p1364 bra 	$L__BB0_1367;
	shf.l.wrap.b32 	%r7690, %r7691, %r7690, %r2303;
	ld.local.u32 	%r6367, [%rd519+16];
	shf.l.wrap.b32 	%r7691, %r6367, %r7691, %r2303;
$L__BB0_1367:
	shr.u32 	%r6368, %r7690, 30;
	shf.l.wrap.b32 	%r6369, %r7691, %r7690, 2;
	shl.b32 	%r6370, %r7691, 2;
	shr.u32 	%r6371, %r6369, 31;
	add.s32 	%r6372, %r6371, %r6368;
	neg.s32 	%r6373, %r6372;
	setp.lt.s32 	%p1365, %r2299, 0;
	selp.b32 	%r7692, %r6373, %r6372, %p1365;
	xor.b32  	%r6374, %r6369, %r2299;
	shr.s32 	%r6375, %r6369, 31;
	xor.b32  	%r6376, %r6375, %r6369;
	xor.b32  	%r6377, %r6375, %r6370;
	cvt.u64.u32 	%rd2483, %r6376;
	shl.b64 	%rd2484, %rd2483, 32;
	cvt.u64.u32 	%rd2485, %r6377;
	or.b64  	%rd2486, %rd2484, %rd2485;
	cvt.rn.f64.s64 	%fd341, %rd2486;
	mul.f64 	%fd342, %fd341, 0d3BF921FB54442D19;
	cvt.rn.f32.f64 	%f3982, %fd342;
	neg.f32 	%f3983, %f3982;
	setp.lt.s32 	%p1366, %r6374, 0;
	selp.f32 	%f4674, %f3983, %f3982, %p1366;
	bra.uni 	$L__BB0_1369;
$L__BB0_1368:
	mov.f32 	%f3984, 0f00000000;
	mul.rn.f32 	%f4674, %f852, %f3984;
	mov.b32 	%r7692, 0;
$L__BB0_1369:
	setp.ltu.f32 	%p1367, %f854, 0f47CE4780;
	mul.rn.f32 	%f3985, %f4674, %f4674;
	and.b32  	%r6379, %r7692, 1;
	setp.eq.b32 	%p1368, %r6379, 1;
	selp.f32 	%f3986, 0f3F800000, %f4674, %p1368;
	fma.rn.f32 	%f3987, %f3985, %f3986, 0f00000000;
	fma.rn.f32 	%f3988, %f3985, 0f37CBAC00, 0fBAB607ED;
	selp.f32 	%f3989, %f3988, 0fB94D4153, %p1368;
	selp.f32 	%f3990, 0f3D2AAABB, 0f3C0885E4, %p1368;
	fma.rn.f32 	%f3991, %f3989, %f3985, %f3990;
	selp.f32 	%f3992, 0fBEFFFFFF, 0fBE2AAAA8, %p1368;
	fma.rn.f32 	%f3993, %f3991, %f3985, %f3992;
	fma.rn.f32 	%f3994, %f3993, %f3987, %f3986;
	and.b32  	%r6380, %r7692, 2;
	setp.eq.s32 	%p1369, %r6380, 0;
	mov.f32 	%f3995, 0f00000000;
	sub.f32 	%f3996, %f3995, %f3994;
	selp.f32 	%f858, %f3994, %f3996, %p1369;
	@%p1367 bra 	$L__BB0_1377;
	setp.eq.f32 	%p1370, %f854, 0f7F800000;
	@%p1370 bra 	$L__BB0_1376;
	mov.b32 	%r2312, %f852;
	shl.b32 	%r6382, %r2312, 8;
	or.b32  	%r2313, %r6382, -2147483648;
	mov.b64 	%rd2983, 0;
	mov.b32 	%r7693, 0;
$L__BB0_1372:
	.pragma "nounroll";
	mul.wide.u32 	%rd2488, %r7693, 4;
	mov.u64 	%rd2489, __cudart_i2opi_f;
	add.s64 	%rd2490, %rd2489, %rd2488;
	ld.global.nc.u32 	%r6383, [%rd2490];
	mad.wide.u32 	%rd2491, %r6383, %r2313, %rd2983;
	shr.u64 	%rd2983, %rd2491, 32;
	add.s64 	%rd2492, %rd1, %rd2488;
	st.local.u32 	[%rd2492], %rd2491;
	add.s32 	%r7693, %r7693, 1;
	setp.ne.s32 	%p1371, %r7693, 6;
	@%p1371 bra 	$L__BB0_1372;
	shr.u32 	%r6384, %r2312, 23;
	st.local.u32 	[%rd1+24], %rd2983;
	and.b32  	%r2316, %r6384, 31;
	and.b32  	%r6385, %r6384, 224;
	add.s32 	%r6386, %r6385, -128;
	shr.u32 	%r6387, %r6386, 5;
	mul.wide.u32 	%rd2493, %r6387, 4;
	sub.s64 	%rd522, %rd1, %rd2493;
	ld.local.u32 	%r7694, [%rd522+24];
	ld.local.u32 	%r7695, [%rd522+20];
	setp.eq.s32 	%p1372, %r2316, 0;
	@%p1372 bra 	$L__BB0_1375;
	shf.l.wrap.b32 	%r7694, %r7695, %r7694, %r2316;
	ld.local.u32 	%r6388, [%rd522+16];
	shf.l.wrap.b32 	%r7695, %r6388, %r7695, %r2316;
$L__BB0_1375:
	shr.u32 	%r6389, %r7694, 30;
	shf.l.wrap.b32 	%r6390, %r7695, %r7694, 2;
	shl.b32 	%r6391, %r7695, 2;
	shr.u32 	%r6392, %r6390, 31;
	add.s32 	%r6393, %r6392, %r6389;
	neg.s32 	%r6394, %r6393;
	setp.lt.s32 	%p1373, %r2312, 0;
	selp.b32 	%r7696, %r6394, %r6393, %p1373;
	xor.b32  	%r6395, %r6390, %r2312;
	shr.s32 	%r6396, %r6390, 31;
	xor.b32  	%r6397, %r6396, %r6390;
	xor.b32  	%r6398, %r6396, %r6391;
	cvt.u64.u32 	%rd2494, %r6397;
	shl.b64 	%rd2495, %rd2494, 32;
	cvt.u64.u32 	%rd2496, %r6398;
	or.b64  	%rd2497, %rd2495, %rd2496;
	cvt.rn.f64.s64 	%fd343, %rd2497;
	mul.f64 	%fd344, %fd343, 0d3BF921FB54442D19;
	cvt.rn.f32.f64 	%f3997, %fd344;
	neg.f32 	%f3998, %f3997;
	setp.lt.s32 	%p1374, %r6395, 0;
	selp.f32 	%f4675, %f3998, %f3997, %p1374;
	bra.uni 	$L__BB0_1377;
$L__BB0_1376:
	mov.f32 	%f3999, 0f00000000;
	mul.rn.f32 	%f4675, %f852, %f3999;
	mov.b32 	%r7696, 0;
$L__BB0_1377:
	add.s32 	%r6400, %r7696, 1;
	mul.rn.f32 	%f4000, %f4675, %f4675;
	and.b32  	%r6401, %r7696, 1;
	setp.eq.b32 	%p1375, %r6401, 1;
	selp.f32 	%f4001, %f4675, 0f3F800000, %p1375;
	fma.rn.f32 	%f4002, %f4000, %f4001, 0f00000000;
	fma.rn.f32 	%f4003, %f4000, 0f37CBAC00, 0fBAB607ED;
	selp.f32 	%f4004, 0fB94D4153, %f4003, %p1375;
	selp.f32 	%f4005, 0f3C0885E4, 0f3D2AAABB, %p1375;
	fma.rn.f32 	%f4006, %f4004, %f4000, %f4005;
	selp.f32 	%f4007, 0fBE2AAAA8, 0fBEFFFFFF, %p1375;
	fma.rn.f32 	%f4008, %f4006, %f4000, %f4007;
	fma.rn.f32 	%f4009, %f4008, %f4002, %f4001;
	and.b32  	%r6402, %r6400, 2;
	setp.eq.s32 	%p1376, %r6402, 0;
	mov.f32 	%f4010, 0f00000000;
	sub.f32 	%f4011, %f4010, %f4009;
	selp.f32 	%f4012, %f4009, %f4011, %p1376;
	fma.rn.f32 	%f862, %f858, %f4012, %f852;
	mul.f32 	%f4013, %f862, 0f3F22F983;
	cvt.rni.s32.f32 	%r7704, %f4013;
	cvt.rn.f32.s32 	%f4014, %r7704;
	fma.rn.f32 	%f4015, %f4014, 0fBFC90FDA, %f862;
	fma.rn.f32 	%f4016, %f4014, 0fB3A22168, %f4015;
	fma.rn.f32 	%f4677, %f4014, 0fA7C234C5, %f4016;
	abs.f32 	%f864, %f862;
	setp.ltu.f32 	%p1377, %f864, 0f47CE4780;
	mov.u32 	%r7700, %r7704;
	mov.f32 	%f4676, %f4677;
	@%p1377 bra 	$L__BB0_1385;
	setp.eq.f32 	%p1378, %f864, 0f7F800000;
	@%p1378 bra 	$L__BB0_1384;
	mov.b32 	%r2326, %f862;
	shl.b32 	%r6404, %r2326, 8;
	or.b32  	%r2327, %r6404, -2147483648;
	mov.b64 	%rd2984, 0;
	mov.b32 	%r7697, 0;
$L__BB0_1380:
	.pragma "nounroll";
	mul.wide.u32 	%rd2499, %r7697, 4;
	mov.u64 	%rd2500, __cudart_i2opi_f;
	add.s64 	%rd2501, %rd2500, %rd2499;
	ld.global.nc.u32 	%r6405, [%rd2501];
	mad.wide.u32 	%rd2502, %r6405, %r2327, %rd2984;
	shr.u64 	%rd2984, %rd2502, 32;
	add.s64 	%rd2503, %rd2, %rd2499;
	st.local.u32 	[%rd2503], %rd2502;
	add.s32 	%r7697, %r7697, 1;
	setp.ne.s32 	%p1379, %r7697, 6;
	@%p1379 bra 	$L__BB0_1380;
	shr.u32 	%r6406, %r2326, 23;
	st.local.u32 	[%rd2+24], %rd2984;
	and.b32  	%r2330, %r6406, 31;
	and.b32  	%r6407, %r6406, 224;
	add.s32 	%r6408, %r6407, -128;
	shr.u32 	%r6409, %r6408, 5;
	mul.wide.u32 	%rd2504, %r6409, 4;
	sub.s64 	%rd525, %rd2, %rd2504;
	ld.local.u32 	%r7698, [%rd525+24];
	ld.local.u32 	%r7699, [%rd525+20];
	setp.eq.s32 	%p1380, %r2330, 0;
	@%p1380 bra 	$L__BB0_1383;
	shf.l.wrap.b32 	%r7698, %r7699, %r7698, %r2330;
	ld.local.u32 	%r6410, [%rd525+16];
	shf.l.wrap.b32 	%r7699, %r6410, %r7699, %r2330;
$L__BB0_1383:
	shr.u32 	%r6411, %r7698, 30;
	shf.l.wrap.b32 	%r6412, %r7699, %r7698, 2;
	shl.b32 	%r6413, %r7699, 2;
	shr.u32 	%r6414, %r6412, 31;
	add.s32 	%r6415, %r6414, %r6411;
	neg.s32 	%r6416, %r6415;
	setp.lt.s32 	%p1381, %r2326, 0;
	selp.b32 	%r7700, %r6416, %r6415, %p1381;
	xor.b32  	%r6417, %r6412, %r2326;
	shr.s32 	%r6418, %r6412, 31;
	xor.b32  	%r6419, %r6418, %r6412;
	xor.b32  	%r6420, %r6418, %r6413;
	cvt.u64.u32 	%rd2505, %r6419;
	shl.b64 	%rd2506, %rd2505, 32;
	cvt.u64.u32 	%rd2507, %r6420;
	or.b64  	%rd2508, %rd2506, %rd2507;
	cvt.rn.f64.s64 	%fd345, %rd2508;
	mul.f64 	%fd346, %fd345, 0d3BF921FB54442D19;
	cvt.rn.f32.f64 	%f4017, %fd346;
	neg.f32 	%f4018, %f4017;
	setp.lt.s32 	%p1382, %r6417, 0;
	selp.f32 	%f4676, %f4018, %f4017, %p1382;
	bra.uni 	$L__BB0_1385;
$L__BB0_1384:
	mov.f32 	%f4019, 0f00000000;
	mul.rn.f32 	%f4676, %f862, %f4019;
	mov.b32 	%r7700, 0;
$L__BB0_1385:
	setp.ltu.f32 	%p1383, %f864, 0f47CE4780;
	mul.rn.f32 	%f4020, %f4676, %f4676;
	and.b32  	%r6422, %r7700, 1;
	setp.eq.b32 	%p1384, %r6422, 1;
	selp.f32 	%f4021, 0f3F800000, %f4676, %p1384;
	fma.rn.f32 	%f4022, %f4020, %f4021, 0f00000000;
	fma.rn.f32 	%f4023, %f4020, 0f37CBAC00, 0fBAB607ED;
	selp.f32 	%f4024, %f4023, 0fB94D4153, %p1384;
	selp.f32 	%f4025, 0f3D2AAABB, 0f3C0885E4, %p1384;
	fma.rn.f32 	%f4026, %f4024, %f4020, %f4025;
	selp.f32 	%f4027, 0fBEFFFFFF, 0fBE2AAAA8, %p1384;
	fma.rn.f32 	%f4028, %f4026, %f4020, %f4027;
	fma.rn.f32 	%f4029, %f4028, %f4022, %f4021;
	and.b32  	%r6423, %r7700, 2;
	setp.eq.s32 	%p1385, %r6423, 0;
	mov.f32 	%f4030, 0f00000000;
	sub.f32 	%f4031, %f4030, %f4029;
	selp.f32 	%f868, %f4029, %f4031, %p1385;
	@%p1383 bra 	$L__BB0_1393;
	setp.eq.f32 	%p1386, %f864, 0f7F800000;
	@%p1386 bra 	$L__BB0_1392;
	mov.b32 	%r2339, %f862;
	shl.b32 	%r6425, %r2339, 8;
	or.b32  	%r2340, %r6425, -2147483648;
	mov.b64 	%rd2985, 0;
	mov.b32 	%r7701, 0;
$L__BB0_1388:
	.pragma "nounroll";
	mul.wide.u32 	%rd2510, %r7701, 4;
	mov.u64 	%rd2511, __cudart_i2opi_f;
	add.s64 	%rd2512, %rd2511, %rd2510;
	ld.global.nc.u32 	%r6426, [%rd2512];
	mad.wide.u32 	%rd2513, %r6426, %r2340, %rd2985;
	shr.u64 	%rd2985, %rd2513, 32;
	add.s64 	%rd2514, %rd1, %rd2510;
	st.local.u32 	[%rd2514], %rd2513;
	add.s32 	%r7701, %r7701, 1;
	setp.ne.s32 	%p1387, %r7701, 6;
	@%p1387 bra 	$L__BB0_1388;
	shr.u32 	%r6427, %r2339, 23;
	st.local.u32 	[%rd1+24], %rd2985;
	and.b32  	%r2343, %r6427, 31;
	and.b32  	%r6428, %r6427, 224;
	add.s32 	%r6429, %r6428, -128;
	shr.u32 	%r6430, %r6429, 5;
	mul.wide.u32 	%rd2515, %r6430, 4;
	sub.s64 	%rd528, %rd1, %rd2515;
	ld.local.u32 	%r7702, [%rd528+24];
	ld.local.u32 	%r7703, [%rd528+20];
	setp.eq.s32 	%p1388, %r2343, 0;
	@%p1388 bra 	$L__BB0_1391;
	shf.l.wrap.b32 	%r7702, %r7703, %r7702, %r2343;
	ld.local.u32 	%r6431, [%rd528+16];
	shf.l.wrap.b32 	%r7703, %r6431, %r7703, %r2343;
$L__BB0_1391:
	shr.u32 	%r6432, %r7702, 30;
	shf.l.wrap.b32 	%r6433, %r7703, %r7702, 2;
	shl.b32 	%r6434, %r7703, 2;
	shr.u32 	%r6435, %r6433, 31;
	add.s32 	%r6436, %r6435, %r6432;
	neg.s32 	%r6437, %r6436;
	setp.lt.s32 	%p1389, %r2339, 0;
	selp.b32 	%r7704, %r6437, %r6436, %p1389;
	xor.b32  	%r6438, %r6433, %r2339;
	shr.s32 	%r6439, %r6433, 31;
	xor.b32  	%r6440, %r6439, %r6433;
	xor.b32  	%r6441, %r6439, %r6434;
	cvt.u64.u32 	%rd2516, %r6440;
	shl.b64 	%rd2517, %rd2516, 32;
	cvt.u64.u32 	%rd2518, %r6441;
	or.b64  	%rd2519, %rd2517, %rd2518;
	cvt.rn.f64.s64 	%fd347, %rd2519;
	mul.f64 	%fd348, %fd347, 0d3BF921FB54442D19;
	cvt.rn.f32.f64 	%f4032, %fd348;
	neg.f32 	%f4033, %f4032;
	setp.lt.s32 	%p1390, %r6438, 0;
	selp.f32 	%f4677, %f4033, %f4032, %p1390;
	bra.uni 	$L__BB0_1393;
$L__BB0_1392:
	mov.f32 	%f4034, 0f00000000;
	mul.rn.f32 	%f4677, %f862, %f4034;
	mov.b32 	%r7704, 0;
$L__BB0_1393:
	add.s32 	%r6443, %r7704, 1;
	mul.rn.f32 	%f4035, %f4677, %f4677;
	and.b32  	%r6444, %r7704, 1;
	setp.eq.b32 	%p1391, %r6444, 1;
	selp.f32 	%f4036, %f4677, 0f3F800000, %p1391;
	fma.rn.f32 	%f4037, %f4035, %f4036, 0f00000000;
	fma.rn.f32 	%f4038, %f4035, 0f37CBAC00, 0fBAB607ED;
	selp.f32 	%f4039, 0fB94D4153, %f4038, %p1391;
	selp.f32 	%f4040, 0f3C0885E4, 0f3D2AAABB, %p1391;
	fma.rn.f32 	%f4041, %f4039, %f4035, %f4040;
	selp.f32 	%f4042, 0fBE2AAAA8, 0fBEFFFFFF, %p1391;
	fma.rn.f32 	%f4043, %f4041, %f4035, %f4042;
	fma.rn.f32 	%f4044, %f4043, %f4037, %f4036;
	and.b32  	%r6445, %r6443, 2;
	setp.eq.s32 	%p1392, %r6445, 0;
	mov.f32 	%f4045, 0f00000000;
	sub.f32 	%f4046, %f4045, %f4044;
	selp.f32 	%f4047, %f4044, %f4046, %p1392;
	fma.rn.f32 	%f872, %f868, %f4047, %f862;
	mul.f32 	%f4048, %f872, 0f3F22F983;
	cvt.rni.s32.f32 	%r7712, %f4048;
	cvt.rn.f32.s32 	%f4049, %r7712;
	fma.rn.f32 	%f4050, %f4049, 0fBFC90FDA, %f872;
	fma.rn.f32 	%f4051, %f4049, 0fB3A22168, %f4050;
	fma.rn.f32 	%f4679, %f4049, 0fA7C234C5, %f4051;
	abs.f32 	%f874, %f872;
	setp.ltu.f32 	%p1393, %f874, 0f47CE4780;
	mov.u32 	%r7708, %r7712;
	mov.f32 	%f4678, %f4679;
	@%p1393 bra 	$L__BB0_1401;
	setp.eq.f32 	%p1394, %f874, 0f7F800000;
	@%p1394 bra 	$L__BB0_1400;
	mov.b32 	%r2353, %f872;
	shl.b32 	%r6447, %r2353, 8;
	or.b32  	%r2354, %r6447, -2147483648;
	mov.b64 	%rd2986, 0;
	mov.b32 	%r7705, 0;
$L__BB0_1396:
	.pragma "nounroll";
	mul.wide.u32 	%rd2521, %r7705, 4;
	mov.u64 	%rd2522, __cudart_i2opi_f;
	add.s64 	%rd2523, %rd2522, %rd2521;
	ld.global.nc.u32 	%r6448, [%rd2523];
	mad.wide.u32 	%rd2524, %r6448, %r2354, %rd2986;
	shr.u64 	%rd2986, %rd2524, 32;
	add.s64 	%rd2525, %rd2, %rd2521;
	st.local.u32 	[%rd2525], %rd2524;
	add.s32 	%r7705, %r7705, 1;
	setp.ne.s32 	%p1395, %r7705, 6;
	@%p1395 bra 	$L__BB0_1396;
	shr.u32 	%r6449, %r2353, 23;
	st.local.u32 	[%rd2+24], %rd2986;
	and.b32  	%r2357, %r6449, 31;
	and.b32  	%r6450, %r6449, 224;
	add.s32 	%r6451, %r6450, -128;
	shr.u32 	%r6452, %r6451, 5;
	mul.wide.u32 	%rd2526, %r6452, 4;
	sub.s64 	%rd531, %rd2, %rd2526;
	ld.local.u32 	%r7706, [%rd531+24];
	ld.local.u32 	%r7707, [%rd531+20];
	setp.eq.s32 	%p1396, %r2357, 0;
	@%p1396 bra 	$L__BB0_1399;
	shf.l.wrap.b32 	%r7706, %r7707, %r7706, %r2357;
	ld.local.u32 	%r6453, [%rd531+16];
	shf.l.wrap.b32 	%r7707, %r6453, %r7707, %r2357;
$L__BB0_1399:
	shr.u32 	%r6454, %r7706, 30;
	shf.l.wrap.b32 	%r6455, %r7707, %r7706, 2;
	shl.b32 	%r6456, %r7707, 2;
	shr.u32 	%r6457, %r6455, 31;
	add.s32 	%r6458, %r6457, %r6454;
	neg.s32 	%r6459, %r6458;
	setp.lt.s32 	%p1397, %r2353, 0;
	selp.b32 	%r7708, %r6459, %r6458, %p1397;
	xor.b32  	%r6460, %r6455, %r2353;
	shr.s32 	%r6461, %r6455, 31;
	xor.b32  	%r6462, %r6461, %r6455;
	xor.b32  	%r6463, %r6461, %r6456;
	cvt.u64.u32 	%rd2527, %r6462;
	shl.b64 	%rd2528, %rd2527, 32;
	cvt.u64.u32 	%rd2529, %r6463;
	or.b64  	%rd2530, %rd2528, %rd2529;
	cvt.rn.f64.s64 	%fd349, %rd2530;
	mul.f64 	%fd350, %fd349, 0d3BF921FB54442D19;
	cvt.rn.f32.f64 	%f4052, %fd350;
	neg.f32 	%f4053, %f4052;
	setp.lt.s32 	%p1398, %r6460, 0;
	selp.f32 	%f4678, %f4053, %f4052, %p1398;
	bra.uni 	$L__BB0_1401;
$L__BB0_1400:
	mov.f32 	%f4054, 0f00000000;
	mul.rn.f32 	%f4678, %f872, %f4054;
	mov.b32 	%r7708, 0;
$L__BB0_1401:
	setp.ltu.f32 	%p1399, %f874, 0f47CE4780;
	mul.rn.f32 	%f4055, %f4678, %f4678;
	and.b32  	%r6465, %r7708, 1;
	setp.eq.b32 	%p1400, %r6465, 1;
	selp.f32 	%f4056, 0f3F800000, %f4678, %p1400;
	fma.rn.f32 	%f4057, %f4055, %f4056, 0f00000000;
	fma.rn.f32 	%f4058, %f4055, 0f37CBAC00, 0fBAB607ED;
	selp.f32 	%f4059, %f4058, 0fB94D4153, %p1400;
	selp.f32 	%f4060, 0f3D2AAABB, 0f3C0885E4, %p1400;
	fma.rn.f32 	%f4061, %f4059, %f4055, %f4060;
	selp.f32 	%f4062, 0fBEFFFFFF, 0fBE2AAAA8, %p1400;
	fma.rn.f32 	%f4063, %f4061, %f4055, %f4062;
	fma.rn.f32 	%f4064, %f4063, %f4057, %f4056;
	and.b32  	%r6466, %r7708, 2;
	setp.eq.s32 	%p1401, %r6466, 0;
	mov.f32 	%f4065, 0f00000000;
	sub.f32 	%f4066, %f4065, %f4064;
	selp.f32 	%f878, %f4064, %f4066, %p1401;
	@%p1399 bra 	$L__BB0_1409;
	setp.eq.f32 	%p1402, %f874, 0f7F800000;
	@%p1402 bra 	$L__BB0_1408;
	mov.b32 	%r2366, %f872;
	shl.b32 	%r6468, %r2366, 8;
	or.b32  	%r2367, %r6468, -2147483648;
	mov.b64 	%rd2987, 0;
	mov.b32 	%r7709, 0;
$L__BB0_1404:
	.pragma "nounroll";
	mul.wide.u32 	%rd2532, %r7709, 4;
	mov.u64 	%rd2533, __cudart_i2opi_f;
	add.s64 	%rd2534, %rd2533, %rd2532;
	ld.global.nc.u32 	%r6469, [%rd2534];
	mad.wide.u32 	%rd2535, %r6469, %r2367, %rd2987;
	shr.u64 	%rd2987, %rd2535, 32;
	add.s64 	%rd2536, %rd1, %rd2532;
	st.local.u32 	[%rd2536], %rd2535;
	add.s32 	%r7709, %r7709, 1;
	setp.ne.s32 	%p1403, %r7709, 6;
	@%p1403 bra 	$L__BB0_1404;
	shr.u32 	%r6470, %r2366, 23;
	st.local.u32 	[%rd1+24], %rd2987;
	and.b32  	%r2370, %r6470, 31;
	and.b32  	%r6471, %r6470, 224;
	add.s32 	%r6472, %r6471, -128;
	shr.u32 	%r6473, %r6472, 5;
	mul.wide.u32 	%rd2537, %r6473, 4;
	sub.s64 	%rd534, %rd1, %rd2537;
	ld.local.u32 	%r7710, [%rd534+24];
	ld.local.u32 	%r7711, [%rd534+20];
	setp.eq.s32 	%p1404, %r2370, 0;
	@%p1404 bra 	$L__BB0_1407;
	shf.l.wrap.b32 	%r7710, %r7711, %r7710, %r2370;
	ld.local.u32 	%r6474, [%rd534+16];
	shf.l.wrap.b32 	%r7711, %r6474, %r7711, %r2370;
$L__BB0_1407:
	shr.u32 	%r6475, %r7710, 30;
	shf.l.wrap.b32 	%r6476, %r7711, %r7710, 2;
	shl.b32 	%r6477, %r7711, 2;
	shr.u32 	%r6478, %r6476, 31;
	add.s32 	%r6479, %r6478, %r6475;
	neg.s32 	%r6480, %r6479;
	setp.lt.s32 	%p1405, %r2366, 0;
	selp.b32 	%r7712, %r6480, %r6479, %p1405;
	xor.b32  	%r6481, %r6476, %r2366;
	shr.s32 	%r6482, %r6476, 31;
	xor.b32  	%r6483, %r6482, %r6476;
	xor.b32  	%r6484, %r6482, %r6477;
	cvt.u64.u32 	%rd2538, %r6483;
	shl.b64 	%rd2539, %rd2538, 32;
	cvt.u64.u32 	%rd2540, %r6484;
	or.b64  	%rd2541, %rd2539, %rd2540;
	cvt.rn.f64.s64 	%fd351, %rd2541;
	mul.f64 	%fd352, %fd351, 0d3BF921FB54442D19;
	cvt.rn.f32.f64 	%f4067, %fd352;
	neg.f32 	%f4068, %f4067;
	setp.lt.s32 	%p1406, %r6481, 0;
	selp.f32 	%f4679, %f4068, %f4067, %p1406;
	bra.uni 	$L__BB0_1409;
$L__BB0_1408:
	mov.f32 	%f4069, 0f00000000;
	mul.rn.f32 	%f4679, %f872, %f4069;
	mov.b32 	%r7712, 0;
$L__BB0_1409:
	add.s32 	%r6486, %r7712, 1;
	mul.rn.f32 	%f4070, %f4679, %f4679;
	and.b32  	%r6487, %r7712, 1;
	setp.eq.b32 	%p1407, %r6487, 1;
	selp.f32 	%f4071, %f4679, 0f3F800000, %p1407;
	fma.rn.f32 	%f4072, %f4070, %f4071, 0f00000000;
	fma.rn.f32 	%f4073, %f4070, 0f37CBAC00, 0fBAB607ED;
	selp.f32 	%f4074, 0fB94D4153, %f4073, %p1407;
	selp.f32 	%f4075, 0f3C0885E4, 0f3D2AAABB, %p1407;
	fma.rn.f32 	%f4076, %f4074, %f4070, %f4075;
	selp.f32 	%f4077, 0fBE2AAAA8, 0fBEFFFFFF, %p1407;
	fma.rn.f32 	%f4078, %f4076, %f4070, %f4077;
	fma.rn.f32 	%f4079, %f4078, %f4072, %f4071;
	and.b32  	%r6488, %r6486, 2;
	setp.eq.s32 	%p1408, %r6488, 0;
	mov.f32 	%f4080, 0f00000000;
	sub.f32 	%f4081, %f4080, %f4079;
	selp.f32 	%f4082, %f4079, %f4081, %p1408;
	fma.rn.f32 	%f882, %f878, %f4082, %f872;
	mul.f32 	%f4083, %f882, 0f3F22F983;
	cvt.rni.s32.f32 	%r7720, %f4083;
	cvt.rn.f32.s32 	%f4084, %r7720;
	fma.rn.f32 	%f4085, %f4084, 0fBFC90FDA, %f882;
	fma.rn.f32 	%f4086, %f4084, 0fB3A22168, %f4085;
	fma.rn.f32 	%f4681, %f4084, 0fA7C234C5, %f4086;
	abs.f32 	%f884, %f882;
	setp.ltu.f32 	%p1409, %f884, 0f47CE4780;
	mov.u32 	%r7716, %r7720;
	mov.f32 	%f4680, %f4681;
	@%p1409 bra 	$L__BB0_1417;
	setp.eq.f32 	%p1410, %f884, 0f7F800000;
	@%p1410 bra 	$L__BB0_1416;
	mov.b32 	%r2380, %f882;
	shl.b32 	%r6490, %r2380, 8;
	or.b32  	%r2381, %r6490, -2147483648;
	mov.b64 	%rd2988, 0;
	mov.b32 	%r7713, 0;
$L__BB0_1412:
	.pragma "nounroll";
	mul.wide.u32 	%rd2543, %r7713, 4;
	mov.u64 	%rd2544, __cudart_i2opi_f;
	add.s64 	%rd2545, %rd2544, %rd2543;
	ld.global.nc.u32 	%r6491, [%rd2545];
	mad.wide.u32 	%rd2546, %r6491, %r2381, %rd2988;
	shr.u64 	%rd2988, %rd2546, 32;
	add.s64 	%rd2547, %rd2, %rd2543;
	st.local.u32 	[%rd2547], %rd2546;
	add.s32 	%r7713, %r7713, 1;
	setp.ne.s32 	%p1411, %r7713, 6;
	@%p1411 bra 	$L__BB0_1412;
	shr.u32 	%r6492, %r2380, 23;
	st.local.u32 	[%rd2+24], %rd2988;
	and.b32  	%r2384, %r6492, 31;
	and.b32  	%r6493, %r6492, 224;
	add.s32 	%r6494, %r6493, -128;
	shr.u32 	%r6495, %r6494, 5;
	mul.wide.u32 	%rd2548, %r6495, 4;
	sub.s64 	%rd537, %rd2, %rd2548;
	ld.local.u32 	%r7714, [%rd537+24];
	ld.local.u32 	%r7715, [%rd537+20];
	setp.eq.s32 	%p1412, %r2384, 0;
	@%p1412 bra 	$L__BB0_1415;
	shf.l.wrap.b32 	%r7714, %r7715, %r7714, %r2384;
	ld.local.u32 	%r6496, [%rd537+16];
	shf.l.wrap.b32 	%r7715, %r6496, %r7715, %r2384;
$L__BB0_1415:
	shr.u32 	%r6497, %r7714, 30;
	shf.l.wrap.b32 	%r6498, %r7715, %r7714, 2;
	shl.b32 	%r6499, %r7715, 2;
	shr.u32 	%r6500, %r6498, 31;
	add.s32 	%r6501, %r6500, %r6497;
	neg.s32 	%r6502, %r6501;
	setp.lt.s32 	%p1413, %r2380, 0;
	selp.b32 	%r7716, %r6502, %r6501, %p1413;
	xor.b32  	%r6503, %r6498, %r2380;
	shr.s32 	%r6504, %r6498, 31;
	xor.b32  	%r6505, %r6504, %r6498;
	xor.b32  	%r6506, %r6504, %r6499;
	cvt.u64.u32 	%rd2549, %r6505;
	shl.b64 	%rd2550, %rd2549, 32;
	cvt.u64.u32 	%rd2551, %r6506;
	or.b64  	%rd2552, %rd2550, %rd2551;
	cvt.rn.f64.s64 	%fd353, %rd2552;
	mul.f64 	%fd354, %fd353, 0d3BF921FB54442D19;
	cvt.rn.f32.f64 	%f4087, %fd354;
	neg.f32 	%f4088, %f4087;
	setp.lt.s32 	%p1414, %r6503, 0;
	selp.f32 	%f4680, %f4088, %f4087, %p1414;
	bra.uni 	$L__BB0_1417;
$L__BB0_1416:
	mov.f32 	%f4089, 0f00000000;
	mul.rn.f32 	%f4680, %f882, %f4089;
	mov.b32 	%r7716, 0;
$L__BB0_1417:
	setp.ltu.f32 	%p1415, %f884, 0f47CE4780;
	mul.rn.f32 	%f4090, %f4680, %f4680;
	and.b32  	%r6508, %r7716, 1;
	setp.eq.b32 	%p1416, %r6508, 1;
	selp.f32 	%f4091, 0f3F800000, %f4680, %p1416;
	fma.rn.f32 	%f4092, %f4090, %f4091, 0f00000000;
	fma.rn.f32 	%f4093, %f4090, 0f37CBAC00, 0fBAB607ED;
	selp.f32 	%f4094, %f4093, 0fB94D4153, %p1416;
	selp.f32 	%f4095, 0f3D2AAABB, 0f3C0885E4, %p1416;
	fma.rn.f32 	%f4096, %f4094, %f4090, %f4095;
	selp.f32 	%f4097, 0fBEFFFFFF, 0fBE2AAAA8, %p1416;
	fma.rn.f32 	%f4098, %f4096, %f4090, %f4097;
	fma.rn.f32 	%f4099, %f4098, %f4092, %f4091;
	and.b32  	%r6509, %r7716, 2;
	setp.eq.s32 	%p1417, %r6509, 0;
	mov.f32 	%f4100, 0f00000000;
	sub.f32 	%f4101, %f4100, %f4099;
	selp.f32 	%f888, %f4099, %f4101, %p1417;
	@%p1415 bra 	$L__BB0_1425;
	setp.eq.f32 	%p1418, %f884, 0f7F800000;
	@%p1418 bra 	$L__BB0_1424;
	mov.b32 	%r2393, %f882;
	shl.b32 	%r6511, %r2393, 8;
	or.b32  	%r2394, %r6511, -2147483648;
	mov.b64 	%rd2989, 0;
	mov.b32 	%r7717, 0;
$L__BB0_1420:
	.pragma "nounroll";
	mul.wide.u32 	%rd2554, %r7717, 4;
	mov.u64 	%rd2555, __cudart_i2opi_f;
	add.s64 	%rd2556, %rd2555, %rd2554;
	ld.global.nc.u32 	%r6512, [%rd2556];
	mad.wide.u32 	%rd2557, %r6512, %r2394, %rd2989;
	shr.u64 	%rd2989, %rd2557, 32;
	add.s64 	%rd2558, %rd1, %rd2554;
	st.local.u32 	[%rd2558], %rd2557;
	add.s32 	%r7717, %r7717, 1;
	setp.ne.s32 	%p1419, %r7717, 6;
	@%p1419 bra 	$L__BB0_1420;
	shr.u32 	%r6513, %r2393, 23;
	st.local.u32 	[%rd1+24], %rd2989;
	and.b32  	%r2397, %r6513, 31;
	and.b32  	%r6514, %r6513, 224;
	add.s32 	%r6515, %r6514, -128;
	shr.u32 	%r6516, %r6515, 5;
	mul.wide.u32 	%rd2559, %r6516, 4;
	sub.s64 	%rd540, %rd1, %rd2559;
	ld.local.u32 	%r7718, [%rd540+24];
	ld.local.u32 	%r7719, [%rd540+20];
	setp.eq.s32 	%p1420, %r2397, 0;
	@%p1420 bra 	$L__BB0_1423;
	shf.l.wrap.b32 	%r7718, %r7719, %r7718, %r2397;
	ld.local.u32 	%r6517, [%rd540+16];
	shf.l.wrap.b32 	%r7719, %r6517, %r7719, %r2397;
$L__BB0_1423:
	shr.u32 	%r6518, %r7718, 30;
	shf.l.wrap.b32 	%r6519, %r7719, %r7718, 2;
	shl.b32 	%r6520, %r7719, 2;
	shr.u32 	%r6521, %r6519, 31;
	add.s32 	%r6522, %r6521, %r6518;
	neg.s32 	%r6523, %r6522;
	setp.lt.s32 	%p1421, %r2393, 0;
	selp.b32 	%r7720, %r6523, %r6522, %p1421;
	xor.b32  	%r6524, %r6519, %r2393;
	shr.s32 	%r6525, %r6519, 31;
	xor.b32  	%r6526, %r6525, %r6519;
	xor.b32  	%r6527, %r6525, %r6520;
	cvt.u64.u32 	%rd2560, %r6526;
	shl.b64 	%rd2561, %rd2560, 32;
	cvt.u64.u32 	%rd2562, %r6527;
	or.b64  	%rd2563, %rd2561, %rd2562;
	cvt.rn.f64.s64 	%fd355, %rd2563;
	mul.f64 	%fd356, %fd355, 0d3BF921FB54442D19;
	cvt.rn.f32.f64 	%f4102, %fd356;
	neg.f32 	%f4103, %f4102;
	setp.lt.s32 	%p1422, %r6524, 0;
	selp.f32 	%f4681, %f4103, %f4102, %p1422;
	bra.uni 	$L__BB0_1425;
$L__BB0_1424:
	mov.f32 	%f4104, 0f00000000;
	mul.rn.f32 	%f4681, %f882, %f4104;
	mov.b32 	%r7720, 0;
$L__BB0_1425:
	add.s32 	%r6529, %r7720, 1;
	mul.rn.f32 	%f4105, %f4681, %f4681;
	and.b32  	%r6530, %r7720, 1;
	setp.eq.b32 	%p1423, %r6530, 1;
	selp.f32 	%f4106, %f4681, 0f3F800000, %p1423;
	fma.rn.f32 	%f4107, %f4105, %f4106, 0f00000000;
	fma.rn.f32 	%f4108, %f4105, 0f37CBAC00, 0fBAB607ED;
	selp.f32 	%f4109, 0fB94D4153, %f4108, %p1423;
	selp.f32 	%f4110, 0f3C0885E4, 0f3D2AAABB, %p1423;
	fma.rn.f32 	%f4111, %f4109, %f4105, %f4110;
	selp.f32 	%f4112, 0fBE2AAAA8, 0fBEFFFFFF, %p1423;
	fma.rn.f32 	%f4113, %f4111, %f4105, %f4112;
	fma.rn.f32 	%f4114, %f4113, %f4107, %f4106;
	and.b32  	%r6531, %r6529, 2;
	setp.eq.s32 	%p1424, %r6531, 0;
	mov.f32 	%f4115, 0f00000000;
	sub.f32 	%f4116, %f4115, %f4114;
	selp.f32 	%f4117, %f4114, %f4116, %p1424;
	fma.rn.f32 	%f892, %f888, %f4117, %f882;
	mul.f32 	%f4118, %f892, 0f3F22F983;
	cvt.rni.s32.f32 	%r7728, %f4118;
	cvt.rn.f32.s32 	%f4119, %r7728;
	fma.rn.f32 	%f4120, %f4119, 0fBFC90FDA, %f892;
	fma.rn.f32 	%f4121, %f4119, 0fB3A22168, %f4120;
	fma.rn.f32 	%f4683, %f4119, 0fA7C234C5, %f4121;
	abs.f32 	%f894, %f892;
	setp.ltu.f32 	%p1425, %f894, 0f47CE4780;
	mov.u32 	%r7724, %r7728;
	mov.f32 	%f4682, %f4683;
	@%p1425 bra 	$L__BB0_1433;
	setp.eq.f32 	%p1426, %f894, 0f7F800000;
	@%p1426 bra 	$L__BB0_1432;
	mov.b32 	%r2407, %f892;
	shl.b32 	%r6533, %r2407, 8;
	or.b32  	%r2408, %r6533, -2147483648;
	mov.b64 	%rd2990, 0;
	mov.b32 	%r7721, 0;
$L__BB0_1428:
	.pragma "nounroll";
	mul.wide.u32 	%rd2565, %r7721, 4;
	mov.u64 	%rd2566, __cudart_i2opi_f;
	add.s64 	%rd2567, %rd2566, %rd2565;
	ld.global.nc.u32 	%r6534, [%rd2567];
	mad.wide.u32 	%rd2568, %r6534, %r2408, %rd2990;
	shr.u64 	%rd2990, %rd2568, 32;
	add.s64 	%rd2569, %rd2, %rd2565;
	st.local.u32 	[%rd2569], %rd2568;
	add.s32 	%r7721, %r7721, 1;
	setp.ne.s32 	%p1427, %r7721, 6;
	@%p1427 bra 	$L__BB0_1428;
	shr.u32 	%r6535, %r2407, 23;
	st.local.u32 	[%rd2+24], %rd2990;
	and.b32  	%r2411, %r6535, 31;
	and.b32  	%r6536, %r6535, 224;
	add.s32 	%r6537, %r6536, -128;
	shr.u32 	%r6538, %r6537, 5;
	mul.wide.u32 	%rd2570, %r6538, 4;
	sub.s64 	%rd543, %rd2, %rd2570;
	ld.local.u32 	%r7722, [%rd543+24];
	ld.local.u32 	%r7723, [%rd543+20];
	setp.eq.s32 	%p1428, %r2411, 0;
	@%p1428 bra 	$L__BB0_1431;
	shf.l.wrap.b32 	%r7722, %r7723, %r7722, %r2411;
	ld.local.u32 	%r6539, [%rd543+16];
	shf.l.wrap.b32 	%r7723, %r6539, %r7723, %r2411;
$L__BB0_1431:
	shr.u32 	%r6540, %r7722, 30;
	shf.l.wrap.b32 	%r6541, %r7723, %r7722, 2;
	shl.b32 	%r6542, %r7723, 2;
	shr.u32 	%r6543, %r6541, 31;
	add.s32 	%r6544, %r6543, %r6540;
	neg.s32 	%r6545, %r6544;
	setp.lt.s32 	%p1429, %r2407, 0;
	selp.b32 	%r7724, %r6545, %r6544, %p1429;
	xor.b32  	%r6546, %r6541, %r2407;
	shr.s32 	%r6547, %r6541, 31;
	xor.b32  	%r6548, %r6547, %r6541;
	xor.b32  	%r6549, %r6547, %r6542;
	cvt.u64.u32 	%rd2571, %r6548;
	shl.b64 	%rd2572, %rd2571, 32;
	cvt.u64.u32 	%rd2573, %r6549;
	or.b64  	%rd2574, %rd2572, %rd2573;
	cvt.rn.f64.s64 	%fd357, %rd2574;
	mul.f64 	%fd358, %fd357, 0d3BF921FB54442D19;
	cvt.rn.f32.f64 	%f4122, %fd358;
	neg.f32 	%f4123, %f4122;
	setp.lt.s32 	%p1430, %r6546, 0;
	selp.f32 	%f4682, %f4123, %f4122, %p1430;
	bra.uni 	$L__BB0_1433;
$L__BB0_1432:
	mov.f32 	%f4124, 0f00000000;
	mul.rn.f32 	%f4682, %f892, %f4124;
	mov.b32 	%r7724, 0;
$L__BB0_1433:
	setp.ltu.f32 	%p1431, %f894, 0f47CE4780;
	mul.rn.f32 	%f4125, %f4682, %f4682;
	and.b32  	%r6551, %r7724, 1;
	setp.eq.b32 	%p1432, %r6551, 1;
	selp.f32 	%f4126, 0f3F800000, %f4682, %p1432;
	fma.rn.f32 	%f4127, %f4125, %f4126, 0f00000000;
	fma.rn.f32 	%f4128, %f4125, 0f37CBAC00, 0fBAB607ED;
	selp.f32 	%f4129, %f4128, 0fB94D4153, %p1432;
	selp.f32 	%f4130, 0f3D2AAABB, 0f3C0885E4, %p1432;
	fma.rn.f32 	%f4131, %f4129, %f4125, %f4130;
	selp.f32 	%f4132, 0fBEFFFFFF, 0fBE2AAAA8, %p1432;
	fma.rn.f32 	%f4133, %f4131, %f4125, %f4132;
	fma.rn.f32 	%f4134, %f4133, %f4127, %f4126;
	and.b32  	%r6552, %r7724, 2;
	setp.eq.s32 	%p1433, %r6552, 0;
	mov.f32 	%f4135, 0f00000000;
	sub.f32 	%f4136, %f4135, %f4134;
	selp.f32 	%f898, %f4134, %f4136, %p1433;
	@%p1431 bra 	$L__BB0_1441;
	setp.eq.f32 	%p1434, %f894, 0f7F800000;
	@%p1434 bra 	$L__BB0_1440;
	mov.b32 	%r2420, %f892;
	shl.b32 	%r6554, %r2420, 8;
	or.b32  	%r2421, %r6554, -2147483648;
	mov.b64 	%rd2991, 0;
	mov.b32 	%r7725, 0;
$L__BB0_1436:
	.pragma "nounroll";
	mul.wide.u32 	%rd2576, %r7725, 4;
	mov.u64 	%rd2577, __cudart_i2opi_f;
	add.s64 	%rd2578, %rd2577, %rd2576;
	ld.global.nc.u32 	%r6555, [%rd2578];
	mad.wide.u32 	%rd2579, %r6555, %r2421, %rd2991;
	shr.u64 	%rd2991, %rd2579, 32;
	add.s64 	%rd2580, %rd1, %rd2576;
	st.local.u32 	[%rd2580], %rd2579;
	add.s32 	%r7725, %r7725, 1;
	setp.ne.s32 	%p1435, %r7725, 6;
	@%p1435 bra 	$L__BB0_1436;
	shr.u32 	%r6556, %r2420, 23;
	st.local.u32 	[%rd1+24], %rd2991;
	and.b32  	%r2424, %r6556, 31;
	and.b32  	%r6557, %r6556, 224;
	add.s32 	%r6558, %r6557, -128;
	shr.u32 	%r6559, %r6558, 5;
	mul.wide.u32 	%rd2581, %r6559, 4;
	sub.s64 	%rd546, %rd1, %rd2581;
	ld.local.u32 	%r7726, [%rd546+24];
	ld.local.u32 	%r7727, [%rd546+20];
	setp.eq.s32 	%p1436, %r2424, 0;
	@%p1436 bra 	$L__BB0_1439;
	shf.l.wrap.b32 	%r7726, %r7727, %r7726, %r2424;
	ld.local.u32 	%r6560, [%rd546+16];
	shf.l.wrap.b32 	%r7727, %r6560, %r7727, %r2424;
$L__BB0_1439:
	shr.u32 	%r6561, %r7726, 30;
	shf.l.wrap.b32 	%r6562, %r7727, %r7726, 2;
	shl.b32 	%r6563, %r7727, 2;
	shr.u32 	%r6564, %r6562, 31;
	add.s32 	%r6565, %r6564, %r6561;
	neg.s32 	%r6566, %r6565;
	setp.lt.s32 	%p1437, %r2420, 0;
	selp.b32 	%r7728, %r6566, %r6565, %p1437;
	xor.b32  	%r6567, %r6562, %r2420;
	shr.s32 	%r6568, %r6562, 31;
	xor.b32  	%r6569, %r6568, %r6562;
	xor.b32  	%r6570, %r6568, %r6563;
	cvt.u64.u32 	%rd2582, %r6569;
	shl.b64 	%rd2583, %rd2582, 32;
	cvt.u64.u32 	%rd2584, %r6570;
	or.b64  	%rd2585, %rd2583, %rd2584;
	cvt.rn.f64.s64 	%fd359, %rd2585;
	mul.f64 	%fd360, %fd359, 0d3BF921FB54442D19;
	cvt.rn.f32.f64 	%f4137, %fd360;
	neg.f32 	%f4138, %f4137;
	setp.lt.s32 	%p1438, %r6567, 0;
	selp.f32 	%f4683, %f4138, %f4137, %p1438;
	bra.uni 	$L__BB0_1441;
$L__BB0_1440:
	mov.f32 	%f4139, 0f00000000;
	mul.rn.f32 	%f4683, %f892, %f4139;
	mov.b32 	%r7728, 0;
$L__BB0_1441:
	add.s32 	%r6572, %r7728, 1;
	mul.rn.f32 	%f4140, %f4683, %f4683;
	and.b32  	%r6573, %r7728, 1;
	setp.eq.b32 	%p1439, %r6573, 1;
	selp.f32 	%f4141, %f4683, 0f3F800000, %p1439;
	fma.rn.f32 	%f4142, %f4140, %f4141, 0f00000000;
	fma.rn.f32 	%f4143, %f4140, 0f37CBAC00, 0fBAB607ED;
	selp.f32 	%f4144, 0fB94D4153, %f4143, %p1439;
	selp.f32 	%f4145, 0f3C0885E4, 0f3D2AAABB, %p1439;
	fma.rn.f32 	%f4146, %f4144, %f4140, %f4145;
	selp.f32 	%f4147, 0fBE2AAAA8, 0fBEFFFFFF, %p1439;
	fma.rn.f32 	%f4148, %f4146, %f4140, %f4147;
	fma.rn.f32 	%f4149, %f4148, %f4142, %f4141;
	and.b32  	%r6574, %r6572, 2;
	setp.eq.s32 	%p1440, %r6574, 0;
	mov.f32 	%f4150, 0f00000000;
	sub.f32 	%f4151, %f4150, %f4149;
	selp.f32 	%f4152, %f4149, %f4151, %p1440;
	fma.rn.f32 	%f902, %f898, %f4152, %f892;
	mul.f32 	%f4153, %f902, 0f3F22F983;
	cvt.rni.s32.f32 	%r7736, %f4153;
	cvt.rn.f32.s32 	%f4154, %r7736;
	fma.rn.f32 	%f4155, %f4154, 0fBFC90FDA, %f902;
	fma.rn.f32 	%f4156, %f4154, 0fB3A22168, %f4155;
	fma.rn.f32 	%f4685, %f4154, 0fA7C234C5, %f4156;
	abs.f32 	%f904, %f902;
	setp.ltu.f32 	%p1441, %f904, 0f47CE4780;
	mov.u32 	%r7732, %r7736;
	mov.f32 	%f4684, %f4685;
	@%p1441 bra 	$L__BB0_1449;
	setp.eq.f32 	%p1442, %f904, 0f7F800000;
	@%p1442 bra 	$L__BB0_1448;
	mov.b32 	%r2434, %f902;
	shl.b32 	%r6576, %r2434, 8;
	or.b32  	%r2435, %r6576, -2147483648;
	mov.b64 	%rd2992, 0;
	mov.b32 	%r7729, 0;
$L__BB0_1444:
	.pragma "nounroll";
	mul.wide.u32 	%rd2587, %r7729, 4;
	mov.u64 	%rd2588, __cudart_i2opi_f;
	add.s64 	%rd2589, %rd2588, %rd2587;
	ld.global.nc.u32 	%r6577, [%rd2589];
	mad.wide.u32 	%rd2590, %r6577, %r2435, %rd2992;
	shr.u64 	%rd2992, %rd2590, 32;
	add.s64 	%rd2591, %rd2, %rd2587;
	st.local.u32 	[%rd2591], %rd2590;
	add.s32 	%r7729, %r7729, 1;
	setp.ne.s32 	%p1443, %r7729, 6;
	@%p1443 bra 	$L__BB0_1444;
	shr.u32 	%r6578, %r2434, 23;
	st.local.u32 	[%rd2+24], %rd2992;
	and.b32  	%r2438, %r6578, 31;
	and.b32  	%r6579, %r6578, 224;
	add.s32 	%r6580, %r6579, -128;
	shr.u32 	%r6581, %r6580, 5;
	mul.wide.u32 	%rd2592, %r6581, 4;
	sub.s64 	%rd549, %rd2, %rd2592;
	ld.local.u32 	%r7730, [%rd549+24];
	ld.local.u32 	%r7731, [%rd549+20];
	setp.eq.s32 	%p1444, %r2438, 0;
	@%p1444 bra 	$L__BB0_1447;
	shf.l.wrap.b32 	%r7730, %r7731, %r7730, %r2438;
	ld.local.u32 	%r6582, [%rd549+16];
	shf.l.wrap.b32 	%r7731, %r6582, %r7731, %r2438;
$L__BB0_1447:
	shr.u32 	%r6583, %r7730, 30;
	shf.l.wrap.b32 	%r6584, %r7731, %r7730, 2;
	shl.b32 	%r6585, %r7731, 2;
	shr.u32 	%r6586, %r6584, 31;
	add.s32 	%r6587, %r6586, %r6583;
	neg.s32 	%r6588, %r6587;
	setp.lt.s32 	%p1445, %r2434, 0;
	selp.b32 	%r7732, %r6588, %r6587, %p1445;
	xor.b32  	%r6589, %r6584, %r2434;
	shr.s32 	%r6590, %r6584, 31;
	xor.b32  	%r6591, %r6590, %r6584;
	xor.b32  	%r6592, %r6590, %r6585;
	cvt.u64.u32 	%rd2593, %r6591;
	shl.b64 	%rd2594, %rd2593, 32;
	cvt.u64.u32 	%rd2595, %r6592;
	or.b64  	%rd2596, %rd2594, %rd2595;
	cvt.rn.f64.s64 	%fd361, %rd2596;
	mul.f64 	%fd362, %fd361, 0d3BF921FB54442D19;
	cvt.rn.f32.f64 	%f4157, %fd362;
	neg.f32 	%f4158, %f4157;
	setp.lt.s32 	%p1446, %r6589, 0;
	selp.f32 	%f4684, %f4158, %f4157, %p1446;
	bra.uni 	$L__BB0_1449;
$L__BB0_1448:
	mov.f32 	%f4159, 0f00000000;
	mul.rn.f32 	%f4684, %f902, %f4159;
	mov.b32 	%r7732, 0;
$L__BB0_1449:
	setp.ltu.f32 	%p1447, %f904, 0f47CE4780;
	mul.rn.f32 	%f4160, %f4684, %f4684;
	and.b32  	%r6594, %r7732, 1;
	setp.eq.b32 	%p1448, %r6594, 1;
	selp.f32 	%f4161, 0f3F800000, %f4684, %p1448;
	fma.rn.f32 	%f4162, %f4160, %f4161, 0f00000000;
	fma.rn.f32 	%f4163, %f4160, 0f37CBAC00, 0fBAB607ED;
	selp.f32 	%f4164, %f4163, 0fB94D4153, %p1448;
	selp.f32 	%f4165, 0f3D2AAABB, 0f3C0885E4, %p1448;
	fma.rn.f32 	%f4166, %f4164, %f4160, %f4165;
	selp.f32 	%f4167, 0fBEFFFFFF, 0fBE2AAAA8, %p1448;
	fma.rn.f32 	%f4168, %f4166, %f4160, %f4167;
	fma.rn.f32 	%f4169, %f4168, %f4162, %f4161;
	and.b32  	%r6595, %r7732, 2;
	setp.eq.s32 	%p1449, %r6595, 0;
	mov.f32 	%f4170, 0f00000000;
	sub.f32 	%f4171, %f4170, %f4169;
	selp.f32 	%f908, %f4169, %f4171, %p1449;
	@%p1447 bra 	$L__BB0_1457;
	setp.eq.f32 	%p1450, %f904, 0f7F800000;
	@%p1450 bra 	$L__BB0_1456;
	mov.b32 	%r2447, %f902;
	shl.b32 	%r6597, %r2447, 8;
	or.b32  	%r2448, %r6597, -2147483648;
	mov.b64 	%rd2993, 0;
	mov.b32 	%r7733, 0;
$L__BB0_1452:
	.pragma "nounroll";
	mul.wide.u32 	%rd2598, %r7733, 4;
	mov.u64 	%rd2599, __cudart_i2opi_f;
	add.s64 	%rd2600, %rd2599, %rd2598;
	ld.global.nc.u32 	%r6598, [%rd2600];
	mad.wide.u32 	%rd2601, %r6598, %r2448, %rd2993;
	shr.u64 	%rd2993, %rd2601, 32;
	add.s64 	%rd2602, %rd1, %rd2598;
	st.local.u32 	[%rd2602], %rd2601;
	add.s32 	%r7733, %r7733, 1;
	setp.ne.s32 	%p1451, %r7733, 6;
	@%p1451 bra 	$L__BB0_1452;
	shr.u32 	%r6599, %r2447, 23;
	st.local.u32 	[%rd1+24], %rd2993;
	and.b32  	%r2451, %r6599, 31;
	and.b32  	%r6600, %r6599, 224;
	add.s32 	%r6601, %r6600, -128;
	shr.u32 	%r6602, %r6601, 5;
	mul.wide.u32 	%rd2603, %r6602, 4;
	sub.s64 	%rd552, %rd1, %rd2603;
	ld.local.u32 	%r7734, [%rd552+24];
	ld.local.u32 	%r7735, [%rd552+20];
	setp.eq.s32 	%p1452, %r2451, 0;
	@%p1452 bra 	$L__BB0_1455;
	shf.l.wrap.b32 	%r7734, %r7735, %r7734, %r2451;
	ld.local.u32 	%r6603, [%rd552+16];
	shf.l.wrap.b32 	%r7735, %r6603, %r7735, %r2451;
$L__BB0_1455:
	shr.u32 	%r6604, %r7734, 30;
	shf.l.wrap.b32 	%r6605, %r7735, %r7734, 2;
	shl.b32 	%r6606, %r7735, 2;
	shr.u32 	%r6607, %r6605, 31;
	add.s32 	%r6608, %r6607, %r6604;
	neg.s32 	%r6609, %r6608;
	setp.lt.s32 	%p1453, %r2447, 0;
	selp.b32 	%r7736, %r6609, %r6608, %p1453;
	xor.b32  	%r6610, %r6605, %r2447;
	shr.s32 	%r6611, %r6605, 31;
	xor.b32  	%r6612, %r6611, %r6605;
	xor.b32  	%r6613, %r6611, %r6606;
	cvt.u64.u32 	%rd2604, %r6612;
	shl.b64 	%rd2605, %rd2604, 32;
	cvt.u64.u32 	%rd2606, %r6613;
	or.b64  	%rd2607, %rd2605, %rd2606;
	cvt.rn.f64.s64 	%fd363, %rd2607;
	mul.f64 	%fd364, %fd363, 0d3BF921FB54442D19;
	cvt.rn.f32.f64 	%f4172, %fd364;
	neg.f32 	%f4173, %f4172;
	setp.lt.s32 	%p1454, %r6610, 0;
	selp.f32 	%f4685, %f4173, %f4172, %p1454;
	bra.uni 	$L__BB0_1457;
$L__BB0_1456:
	mov.f32 	%f4174, 0f00000000;
	mul.rn.f32 	%f4685, %f902, %f4174;
	mov.b32 	%r7736, 0;
$L__BB0_1457:
	add.s32 	%r6615, %r7736, 1;
	mul.rn.f32 	%f4175, %f4685, %f4685;
	and.b32  	%r6616, %r7736, 1;
	setp.eq.b32 	%p1455, %r6616, 1;
	selp.f32 	%f4176, %f4685, 0f3F800000, %p1455;
	fma.rn.f32 	%f4177, %f4175, %f4176, 0f00000000;
	fma.rn.f32 	%f4178, %f4175, 0f37CBAC00, 0fBAB607ED;
	selp.f32 	%f4179, 0fB94D4153, %f4178, %p1455;
	selp.f32 	%f4180, 0f3C0885E4, 0f3D2AAABB, %p1455;
	fma.rn.f32 	%f4181, %f4179, %f4175, %f4180;
	selp.f32 	%f4182, 0fBE2AAAA8, 0fBEFFFFFF, %p1455;
	fma.rn.f32 	%f4183, %f4181, %f4175, %f4182;
	fma.rn.f32 	%f4184, %f4183, %f4177, %f4176;
	and.b32  	%r6617, %r6615, 2;
	setp.eq.s32 	%p1456, %r6617, 0;
	mov.f32 	%f4185, 0f00000000;
	sub.f32 	%f4186, %f4185, %f4184;
	selp.f32 	%f4187, %f4184, %f4186, %p1456;
	fma.rn.f32 	%f912, %f908, %f4187, %f902;
	mul.f32 	%f4188, %f912, 0f3F22F983;
	cvt.rni.s32.f32 	%r7744, %f4188;
	cvt.rn.f32.s32 	%f4189, %r7744;
	fma.rn.f32 	%f4190, %f4189, 0fBFC90FDA, %f912;
	fma.rn.f32 	%f4191, %f4189, 0fB3A22168, %f4190;
	fma.rn.f32 	%f4687, %f4189, 0fA7C234C5, %f4191;
	abs.f32 	%f914, %f912;
	setp.ltu.f32 	%p1457, %f914, 0f47CE4780;
	mov.u32 	%r7740, %r7744;
	mov.f32 	%f4686, %f4687;
	@%p1457 bra 	$L__BB0_1465;
	setp.eq.f32 	%p1458, %f914, 0f7F800000;
	@%p1458 bra 	$L__BB0_1464;
	mov.b32 	%r2461, %f912;
	shl.b32 	%r6619, %r2461, 8;
	or.b32  	%r2462, %r6619, -2147483648;
	mov.b64 	%rd2994, 0;
	mov.b32 	%r7737, 0;
$L__BB0_1460:
	.pragma "nounroll";
	mul.wide.u32 	%rd2609, %r7737, 4;
	mov.u64 	%rd2610, __cudart_i2opi_f;
	add.s64 	%rd2611, %rd2610, %rd2609;
	ld.global.nc.u32 	%r6620, [%rd2611];
	mad.wide.u32 	%rd2612, %r6620, %r2462, %rd2994;
	shr.u64 	%rd2994, %rd2612, 32;
	add.s64 	%rd2613, %rd2, %rd2609;
	st.local.u32 	[%rd2613], %rd2612;
	add.s32 	%r7737, %r7737, 1;
	setp.ne.s32 	%p1459, %r7737, 6;
	@%p1459 bra 	$L__BB0_1460;
	shr.u32 	%r6621, %r2461, 23;
	st.local.u32 	[%rd2+24], %rd2994;
	and.b32  	%r2465, %r6621, 31;
	and.b32  	%r6622, %r6621, 224;
	add.s32 	%r6623, %r6622, -128;
	shr.u32 	%r6624, %r6623, 5;
	mul.wide.u32 	%rd2614, %r6624, 4;
	sub.s64 	%rd555, %rd2, %rd2614;
	ld.local.u32 	%r7738, [%rd555+24];
	ld.local.u32 	%r7739, [%rd555+20];
	setp.eq.s32 	%p1460, %r2465, 0;
	@%p1460 bra 	$L__BB0_1463;
	shf.l.wrap.b32 	%r7738, %r7739, %r7738, %r2465;
	ld.local.u32 	%r6625, [%rd555+16];
	shf.l.wrap.b32 	%r7739, %r6625, %r7739, %r2465;
$L__BB0_1463:
	shr.u32 	%r6626, %r7738, 30;
	shf.l.wrap.b32 	%r6627, %r7739, %r7738, 2;
	shl.b32 	%r6628, %r7739, 2;
	shr.u32 	%r6629, %r6627, 31;
	add.s32 	%r6630, %r6629, %r6626;
	neg.s32 	%r6631, %r6630;
	setp.lt.s32 	%p1461, %r2461, 0;
	selp.b32 	%r7740, %r6631, %r6630, %p1461;
	xor.b32  	%r6632, %r6627, %r2461;
	shr.s32 	%r6633, %r6627, 31;
	xor.b32  	%r6634, %r6633, %r6627;
	xor.b32  	%r6635, %r6633, %r6628;
	cvt.u64.u32 	%rd2615, %r6634;
	shl.b64 	%rd2616, %rd2615, 32;
	cvt.u64.u32 	%rd2617, %r6635;
	or.b64  	%rd2618, %rd2616, %rd2617;
	cvt.rn.f64.s64 	%fd365, %rd2618;
	mul.f64 	%fd366, %fd365, 0d3BF921FB54442D19;
	cvt.rn.f32.f64 	%f4192, %fd366;
	neg.f32 	%f4193, %f4192;
	setp.lt.s32 	%p1462, %r6632, 0;
	selp.f32 	%f4686, %f4193, %f4192, %p1462;
	bra.uni 	$L__BB0_1465;
$L__BB0_1464:
	mov.f32 	%f4194, 0f00000000;
	mul.rn.f32 	%f4686, %f912, %f4194;
	mov.b32 	%r7740, 0;
$L__BB0_1465:
	setp.ltu.f32 	%p1463, %f914, 0f47CE4780;
	mul.rn.f32 	%f4195, %f4686, %f4686;
	and.b32  	%r6637, %r7740, 1;
	setp.eq.b32 	%p1464, %r6637, 1;
	selp.f32 	%f4196, 0f3F800000, %f4686, %p1464;
	fma.rn.f32 	%f4197, %f4195, %f4196, 0f00000000;
	fma.rn.f32 	%f4198, %f4195, 0f37CBAC00, 0fBAB607ED;
	selp.f32 	%f4199, %f4198, 0fB94D4153, %p1464;
	selp.f32 	%f4200, 0f3D2AAABB, 0f3C0885E4, %p1464;
	fma.rn.f32 	%f4201, %f4199, %f4195, %f4200;
	selp.f32 	%f4202, 0fBEFFFFFF, 0fBE2AAAA8, %p1464;
	fma.rn.f32 	%f4203, %f4201, %f4195, %f4202;
	fma.rn.f32 	%f4204, %f4203, %f4197, %f4196;
	and.b32  	%r6638, %r7740, 2;
	setp.eq.s32 	%p1465, %r6638, 0;
	mov.f32 	%f4205, 0f00000000;
	sub.f32 	%f4206, %f4205, %f4204;
	selp.f32 	%f918, %f4204, %f4206, %p1465;
	@%p1463 bra 	$L__BB0_1473;
	setp.eq.f32 	%p1466, %f914, 0f7F800000;
	@%p1466 bra 	$L__BB0_1472;
	mov.b32 	%r2474, %f912;
	shl.b32 	%r6640, %r2474, 8;
	or.b32  	%r2475, %r6640, -2147483648;
	mov.b64 	%rd2995, 0;
	mov.b32 	%r7741, 0;
$L__BB0_1468:
	.pragma "nounroll";
	mul.wide.u32 	%rd2620, %r7741, 4;
	mov.u64 	%rd2621, __cudart_i2opi_f;
	add.s64 	%rd2622, %rd2621, %rd2620;
	ld.global.nc.u32 	%r6641, [%rd2622];
	mad.wide.u32 	%rd2623, %r6641, %r2475, %rd2995;
	shr.u64 	%rd2995, %rd2623, 32;
	add.s64 	%rd2624, %rd1, %rd2620;
	st.local.u32 	[%rd2624], %rd2623;
	add.s32 	%r7741, %r7741, 1;
	setp.ne.s32 	%p1467, %r7741, 6;
	@%p1467 bra 	$L__BB0_1468;
	shr.u32 	%r6642, %r2474, 23;
	st.local.u32 	[%rd1+24], %rd2995;
	and.b32  	%r2478, %r6642, 31;
	and.b32  	%r6643, %r6642, 224;
	add.s32 	%r6644, %r6643, -128;
	shr.u32 	%r6645, %r6644, 5;
	mul.wide.u32 	%rd2625, %r6645, 4;
	sub.s64 	%rd558, %rd1, %rd2625;
	ld.local.u32 	%r7742, [%rd558+24];
	ld.local.u32 	%r7743, [%rd558+20];
	setp.eq.s32 	%p1468, %r2478, 0;
	@%p1468 bra 	$L__BB0_1471;
	shf.l.wrap.b32 	%r7742, %r7743, %r7742, %r2478;
	ld.local.u32 	%r6646, [%rd558+16];
	shf.l.wrap.b32 	%r7743, %r6646, %r7743, %r2478;
$L__BB0_1471:
	shr.u32 	%r6647, %r7742, 30;
	shf.l.wrap.b32 	%r6648, %r7743, %r7742, 2;
	shl.b32 	%r6649, %r7743, 2;
	shr.u32 	%r6650, %r6648, 31;
	add.s32 	%r6651, %r6650, %r6647;
	neg.s32 	%r6652, %r6651;
	setp.lt.s32 	%p1469, %r2474, 0;
	selp.b32 	%r7744, %r6652, %r6651, %p1469;
	xor.b32  	%r6653, %r6648, %r2474;
	shr.s32 	%r6654, %r6648, 31;
	xor.b32  	%r6655, %r6654, %r6648;
	xor.b32  	%r6656, %r6654, %r6649;
	cvt.u64.u32 	%rd2626, %r6655;
	shl.b64 	%rd2627, %rd2626, 32;
	cvt.u64.u32 	%rd2628, %r6656;
	or.b64  	%rd2629, %rd2627, %rd2628;
	cvt.rn.f64.s64 	%fd367, %rd2629;
	mul.f64 	%fd368, %fd367, 0d3BF921FB54442D19;
	cvt.rn.f32.f64 	%f4207, %fd368;
	neg.f32 	%f4208, %f4207;
	setp.lt.s32 	%p1470, %r6653, 0;
	selp.f32 	%f4687, %f4208, %f4207, %p1470;
	bra.uni 	$L__BB0_1473;
$L__BB0_1472:
	mov.f32 	%f4209, 0f00000000;
	mul.rn.f32 	%f4687, %f912, %f4209;
	mov.b32 	%r7744, 0;
$L__BB0_1473:
	add.s32 	%r6658, %r7744, 1;
	mul.rn.f32 	%f4210, %f4687, %f4687;
	and.b32  	%r6659, %r7744, 1;
	setp.eq.b32 	%p1471, %r6659, 1;
	selp.f32 	%f4211, %f4687, 0f3F800000, %p1471;
	fma.rn.f32 	%f4212, %f4210, %f4211, 0f00000000;
	fma.rn.f32 	%f4213, %f4210, 0f37CBAC00, 0fBAB607ED;
	selp.f32 	%f4214, 0fB94D4153, %f4213, %p1471;
	selp.f32 	%f4215, 0f3C0885E4, 0f3D2AAABB, %p1471;
	fma.rn.f32 	%f4216, %f4214, %f4210, %f4215;
	selp.f32 	%f4217, 0fBE2AAAA8, 0fBEFFFFFF, %p1471;
	fma.rn.f32 	%f4218, %f4216, %f4210, %f4217;
	fma.rn.f32 	%f4219, %f4218, %f4212, %f4211;
	and.b32  	%r6660, %r6658, 2;
	setp.eq.s32 	%p1472, %r6660, 0;
	mov.f32 	%f4220, 0f00000000;
	sub.f32 	%f4221, %f4220, %f4219;
	selp.f32 	%f4222, %f4219, %f4221, %p1472;
	fma.rn.f32 	%f922, %f918, %f4222, %f912;
	mul.f32 	%f4223, %f922, 0f3F22F983;
	cvt.rni.s32.f32 	%r7752, %f4223;
	cvt.rn.f32.s32 	%f4224, %r7752;
	fma.rn.f32 	%f4225, %f4224, 0fBFC90FDA, %f922;
	fma.rn.f32 	%f4226, %f4224, 0fB3A22168, %f4225;
	fma.rn.f32 	%f4689, %f4224, 0fA7C234C5, %f4226;
	abs.f32 	%f924, %f922;
	setp.ltu.f32 	%p1473, %f924, 0f47CE4780;
	mov.u32 	%r7748, %r7752;
	mov.f32 	%f4688, %f4689;
	@%p1473 bra 	$L__BB0_1481;
	setp.eq.f32 	%p1474, %f924, 0f7F800000;
	@%p1474 bra 	$L__BB0_1480;
	mov.b32 	%r2488, %f922;
	shl.b32 	%r6662, %r2488, 8;
	or.b32  	%r2489, %r6662, -2147483648;
	mov.b64 	%rd2996, 0;
	mov.b32 	%r7745, 0;
$L__BB0_1476:
	.pragma "nounroll";
	mul.wide.u32 	%rd2631, %r7745, 4;
	mov.u64 	%rd2632, __cudart_i2opi_f;
	add.s64 	%rd2633, %rd2632, %rd2631;
	ld.global.nc.u32 	%r6663, [%rd2633];
	mad.wide.u32 	%rd2634, %r6663, %r2489, %rd2996;
	shr.u64 	%rd2996, %rd2634, 32;
	add.s64 	%rd2635, %rd2, %rd2631;
	st.local.u32 	[%rd2635], %rd2634;
	add.s32 	%r7745, %r7745, 1;
	setp.ne.s32 	%p1475, %r7745, 6;
	@%p1475 bra 	$L__BB0_1476;
	shr.u32 	%r6664, %r2488, 23;
	st.local.u32 	[%rd2+24], %rd2996;
	and.b32  	%r2492, %r6664, 31;
	and.b32  	%r6665, %r6664, 224;
	add.s32 	%r6666, %r6665, -128;
	shr.u32 	%r6667, %r6666, 5;
	mul.wide.u32 	%rd2636, %r6667, 4;
	sub.s64 	%rd561, %rd2, %rd2636;
	ld.local.u32 	%r7746, [%rd561+24];
	ld.local.u32 	%r7747, [%rd561+20];
	setp.eq.s32 	%p1476, %r2492, 0;
	@%p1476 bra 	$L__BB0_1479;
	shf.l.wrap.b32 	%r7746, %r7747, %r7746, %r2492;
	ld.local.u32 	%r6668, [%rd561+16];
	shf.l.wrap.b32 	%r7747, %r6668, %r7747, %r2492;
$L__BB0_1479:
	shr.u32 	%r6669, %r7746, 30;
	shf.l.wrap.b32 	%r6670, %r7747, %r7746, 2;
	shl.b32 	%r6671, %r7747, 2;
	shr.u32 	%r6672, %r6670, 31;
	add.s32 	%r6673, %r6672, %r6669;
	neg.s32 	%r6674, %r6673;
	setp.lt.s32 	%p1477, %r2488, 0;
	selp.b32 	%r7748, %r6674, %r6673, %p1477;
	xor.b32  	%r6675, %r6670, %r2488;
	shr.s32 	%r6676, %r6670, 31;
	xor.b32  	%r6677, %r6676, %r6670;
	xor.b32  	%r6678, %r6676, %r6671;
	cvt.u64.u32 	%rd2637, %r6677;
	shl.b64 	%rd2638, %rd2637, 32;
	cvt.u64.u32 	%rd2639, %r6678;
	or.b64  	%rd2640, %rd2638, %rd2639;
	cvt.rn.f64.s64 	%fd369, %rd2640;
	mul.f64 	%fd370, %fd369, 0d3BF921FB54442D19;
	cvt.rn.f32.f64 	%f4227, %fd370;
	neg.f32 	%f4228, %f4227;
	setp.lt.s32 	%p1478, %r6675, 0;
	selp.f32 	%f4688, %f4228, %f4227, %p1478;
	bra.uni 	$L__BB0_1481;
$L__BB0_1480:
	mov.f32 	%f4229, 0f00000000;
	mul.rn.f32 	%f4688, %f922, %f4229;
	mov.b32 	%r7748, 0;
$L__BB0_1481:
	setp.ltu.f32 	%p1479, %f924, 0f47CE4780;
	mul.rn.f32 	%f4230, %f4688, %f4688;
	and.b32  	%r6680, %r7748, 1;
	setp.eq.b32 	%p1480, %r6680, 1;
	selp.f32 	%f4231, 0f3F800000, %f4688, %p1480;
	fma.rn.f32 	%f4232, %f4230, %f4231, 0f00000000;
	fma.rn.f32 	%f4233, %f4230, 0f37CBAC00, 0fBAB607ED;
	selp.f32 	%f4234, %f4233, 0fB94D4153, %p1480;
	selp.f32 	%f4235, 0f3D2AAABB, 0f3C0885E4, %p1480;
	fma.rn.f32 	%f4236, %f4234, %f4230, %f4235;
	selp.f32 	%f4237, 0fBEFFFFFF, 0fBE2AAAA8, %p1480;
	fma.rn.f32 	%f4238, %f4236, %f4230, %f4237;
	fma.rn.f32 	%f4239, %f4238, %f4232, %f4231;
	and.b32  	%r6681, %r7748, 2;
	setp.eq.s32 	%p1481, %r6681, 0;
	mov.f32 	%f4240, 0f00000000;
	sub.f32 	%f4241, %f4240, %f4239;
	selp.f32 	%f928, %f4239, %f4241, %p1481;
	@%p1479 bra 	$L__BB0_1489;
	setp.eq.f32 	%p1482, %f924, 0f7F800000;
	@%p1482 bra 	$L__BB0_1488;
	mov.b32 	%r2501, %f922;
	shl.b32 	%r6683, %r2501, 8;
	or.b32  	%r2502, %r6683, -2147483648;
	mov.b64 	%rd2997, 0;
	mov.b32 	%r7749, 0;
$L__BB0_1484:
	.pragma "nounroll";
	mul.wide.u32 	%rd2642, %r7749, 4;
	mov.u64 	%rd2643, __cudart_i2opi_f;
	add.s64 	%rd2644, %rd2643, %rd2642;
	ld.global.nc.u32 	%r6684, [%rd2644];
	mad.wide.u32 	%rd2645, %r6684, %r2502, %rd2997;
	shr.u64 	%rd2997, %rd2645, 32;
	add.s64 	%rd2646, %rd1, %rd2642;
	st.local.u32 	[%rd2646], %rd2645;
	add.s32 	%r7749, %r7749, 1;
	setp.ne.s32 	%p1483, %r7749, 6;
	@%p1483 bra 	$L__BB0_1484;
	shr.u32 	%r6685, %r2501, 23;
	st.local.u32 	[%rd1+24], %rd2997;
	and.b32  	%r2505, %r6685, 31;
	and.b32  	%r6686, %r6685, 224;
	add.s32 	%r6687, %r6686, -128;
	shr.u32 	%r6688, %r6687, 5;
	mul.wide.u32 	%rd2647, %r6688, 4;
	sub.s64 	%rd564, %rd1, %rd2647;
	ld.local.u32 	%r7750, [%rd564+24];
	ld.local.u32 	%r7751, [%rd564+20];
	setp.eq.s32 	%p1484, %r2505, 0;
	@%p1484 bra 	$L__BB0_1487;
	shf.l.wrap.b32 	%r7750, %r7751, %r7750, %r2505;
	ld.local.u32 	%r6689, [%rd564+16];
	shf.l.wrap.b32 	%r7751, %r6689, %r7751, %r2505;
$L__BB0_1487:
	shr.u32 	%r6690, %r7750, 30;
	shf.l.wrap.b32 	%r6691, %r7751, %r7750, 2;
	shl.b32 	%r6692, %r7751, 2;
	shr.u32 	%r6693, %r6691, 31;
	add.s32 	%r6694, %r6693, %r6690;
	neg.s32 	%r6695, %r6694;
	setp.lt.s32 	%p1485, %r2501, 0;
	selp.b32 	%r7752, %r6695, %r6694, %p1485;
	xor.b32  	%r6696, %r6691, %r2501;
	shr.s32 	%r6697, %r6691, 31;
	xor.b32  	%r6698, %r6697, %r6691;
	xor.b32  	%r6699, %r6697, %r6692;
	cvt.u64.u32 	%rd2648, %r6698;
	shl.b64 	%rd2649, %rd2648, 32;
	cvt.u64.u32 	%rd2650, %r6699;
	or.b64  	%rd2651, %rd2649, %rd2650;
	cvt.rn.f64.s64 	%fd371, %rd2651;
	mul.f64 	%fd372, %fd371, 0d3BF921FB54442D19;
	cvt.rn.f32.f64 	%f4242, %fd372;
	neg.f32 	%f4243, %f4242;
	setp.lt.s32 	%p1486, %r6696, 0;
	selp.f32 	%f4689, %f4243, %f4242, %p1486;
	bra.uni 	$L__BB0_1489;
$L__BB0_1488:
	mov.f32 	%f4244, 0f00000000;
	mul.rn.f32 	%f4689, %f922, %f4244;
	mov.b32 	%r7752, 0;
$L__BB0_1489:
	add.s32 	%r6701, %r7752, 1;
	mul.rn.f32 	%f4245, %f4689, %f4689;
	and.b32  	%r6702, %r7752, 1;
	setp.eq.b32 	%p1487, %r6702, 1;
	selp.f32 	%f4246, %f4689, 0f3F800000, %p1487;
	fma.rn.f32 	%f4247, %f4245, %f4246, 0f00000000;
	fma.rn.f32 	%f4248, %f4245, 0f37CBAC00, 0fBAB607ED;
	selp.f32 	%f4249, 0fB94D4153, %f4248, %p1487;
	selp.f32 	%f4250, 0f3C0885E4, 0f3D2AAABB, %p1487;
	fma.rn.f32 	%f4251, %f4249, %f4245, %f4250;
	selp.f32 	%f4252, 0fBE2AAAA8, 0fBEFFFFFF, %p1487;
	fma.rn.f32 	%f4253, %f4251, %f4245, %f4252;
	fma.rn.f32 	%f4254, %f4253, %f4247, %f4246;
	and.b32  	%r6703, %r6701, 2;
	setp.eq.s32 	%p1488, %r6703, 0;
	mov.f32 	%f4255, 0f00000000;
	sub.f32 	%f4256, %f4255, %f4254;
	selp.f32 	%f4257, %f4254, %f4256, %p1488;
	fma.rn.f32 	%f932, %f928, %f4257, %f922;
	mul.f32 	%f4258, %f932, 0f3F22F983;
	cvt.rni.s32.f32 	%r7760, %f4258;
	cvt.rn.f32.s32 	%f4259, %r7760;
	fma.rn.f32 	%f4260, %f4259, 0fBFC90FDA, %f932;
	fma.rn.f32 	%f4261, %f4259, 0fB3A22168, %f4260;
	fma.rn.f32 	%f4691, %f4259, 0fA7C234C5, %f4261;
	abs.f32 	%f934, %f932;
	setp.ltu.f32 	%p1489, %f934, 0f47CE4780;
	mov.u32 	%r7756, %r7760;
	mov.f32 	%f4690, %f4691;
	@%p1489 bra 	$L__BB0_1497;
	setp.eq.f32 	%p1490, %f934, 0f7F800000;
	@%p1490 bra 	$L__BB0_1496;
	mov.b32 	%r2515, %f932;
	shl.b32 	%r6705, %r2515, 8;
	or.b32  	%r2516, %r6705, -2147483648;
	mov.b64 	%rd2998, 0;
	mov.b32 	%r7753, 0;
$L__BB0_1492:
	.pragma "nounroll";
	mul.wide.u32 	%rd2653, %r7753, 4;
	mov.u64 	%rd2654, __cudart_i2opi_f;
	add.s64 	%rd2655, %rd2654, %rd2653;
	ld.global.nc.u32 	%r6706, [%rd2655];
	mad.wide.u32 	%rd2656, %r6706, %r2516, %rd2998;
	shr.u64 	%rd2998, %rd2656, 32;
	add.s64 	%rd2657, %rd2, %rd2653;
	st.local.u32 	[%rd2657], %rd2656;
	add.s32 	%r7753, %r7753, 1;
	setp.ne.s32 	%p1491, %r7753, 6;
	@%p1491 bra 	$L__BB0_1492;
	shr.u32 	%r6707, %r2515, 23;
	st.local.u32 	[%rd2+24], %rd2998;
	and.b32  	%r2519, %r6707, 31;
	and.b32  	%r6708, %r6707, 224;
	add.s32 	%r6709, %r6708, -128;
	shr.u32 	%r6710, %r6709, 5;
	mul.wide.u32 	%rd2658, %r6710, 4;
	sub.s64 	%rd567, %rd2, %rd2658;
	ld.local.u32 	%r7754, [%rd567+24];
	ld.local.u32 	%r7755, [%rd567+20];
	setp.eq.s32 	%p1492, %r2519, 0;
	@%p1492 bra 	$L__BB0_1495;
	shf.l.wrap.b32 	%r7754, %r7755, %r7754, %r2519;
	ld.local.u32 	%r6711, [%rd567+16];
	shf.l.wrap.b32 	%r7755, %r6711, %r7755, %r2519;
$L__BB0_1495:
	shr.u32 	%r6712, %r7754, 30;
	shf.l.wrap.b32 	%r6713, %r7755, %r7754, 2;
	shl.b32 	%r6714, %r7755, 2;
	shr.u32 	%r6715, %r6713, 31;
	add.s32 	%r6716, %r6715, %r6712;
	neg.s32 	%r6717, %r6716;
	setp.lt.s32 	%p1493, %r2515, 0;
	selp.b32 	%r7756, %r6717, %r6716, %p1493;
	xor.b32  	%r6718, %r6713, %r2515;
	shr.s32 	%r6719, %r6713, 31;
	xor.b32  	%r6720, %r6719, %r6713;
	xor.b32  	%r6721, %r6719, %r6714;
	cvt.u64.u32 	%rd2659, %r6720;
	shl.b64 	%rd2660, %rd2659, 32;
	cvt.u64.u32 	%rd2661, %r6721;
	or.b64  	%rd2662, %rd2660, %rd2661;
	cvt.rn.f64.s64 	%fd373, %rd2662;
	mul.f64 	%fd374, %fd373, 0d3BF921FB54442D19;
	cvt.rn.f32.f64 	%f4262, %fd374;
	neg.f32 	%f4263, %f4262;
	setp.lt.s32 	%p1494, %r6718, 0;
	selp.f32 	%f4690, %f4263, %f4262, %p1494;
	bra.uni 	$L__BB0_1497;
$L__BB0_1496:
	mov.f32 	%f4264, 0f00000000;
	mul.rn.f32 	%f4690, %f932, %f4264;
	mov.b32 	%r7756, 0;
$L__BB0_1497:
	setp.ltu.f32 	%p1495, %f934, 0f47CE4780;
	mul.rn.f32 	%f4265, %f4690, %f4690;
	and.b32  	%r6723, %r7756, 1;
	setp.eq.b32 	%p1496, %r6723, 1;
	selp.f32 	%f4266, 0f3F800000, %f4690, %p1496;
	fma.rn.f32 	%f4267, %f4265, %f4266, 0f00000000;
	fma.rn.f32 	%f4268, %f4265, 0f37CBAC00, 0fBAB607ED;
	selp.f32 	%f4269, %f4268, 0fB94D4153, %p1496;
	selp.f32 	%f4270, 0f3D2AAABB, 0f3C0885E4, %p1496;
	fma.rn.f32 	%f4271, %f4269, %f4265, %f4270;
	selp.f32 	%f4272, 0fBEFFFFFF, 0fBE2AAAA8, %p1496;
	fma.rn.f32 	%f4273, %f4271, %f4265, %f4272;
	fma.rn.f32 	%f4274, %f4273, %f4267, %f4266;
	and.b32  	%r6724, %r7756, 2;
	setp.eq.s32 	%p1497, %r6724, 0;
	mov.f32 	%f4275, 0f00000000;
	sub.f32 	%f4276, %f4275, %f4274;
	selp.f32 	%f938, %f4274, %f4276, %p1497;
	@%p1495 bra 	$L__BB0_1505;
	setp.eq.f32 	%p1498, %f934, 0f7F800000;
	@%p1498 bra 	$L__BB0_1504;
	mov.b32 	%r2528, %f932;
	shl.b32 	%r6726, %r2528, 8;
	or.b32  	%r2529, %r6726, -2147483648;
	mov.b64 	%rd2999, 0;
	mov.b32 	%r7757, 0;
$L__BB0_1500:
	.pragma "nounroll";
	mul.wide.u32 	%rd2664, %r7757, 4;
	mov.u64 	%rd2665, __cudart_i2opi_f;
	add.s64 	%rd2666, %rd2665, %rd2664;
	ld.global.nc.u32 	%r6727, [%rd2666];
	mad.wide.u32 	%rd2667, %r6727, %r2529, %rd2999;
	shr.u64 	%rd2999, %rd2667, 32;
	add.s64 	%rd2668, %rd1, %rd2664;
	st.local.u32 	[%rd2668], %rd2667;
	add.s32 	%r7757, %r7757, 1;
	setp.ne.s32 	%p1499, %r7757, 6;
	@%p1499 bra 	$L__BB0_1500;
	shr.u32 	%r6728, %r2528, 23;
	st.local.u32 	[%rd1+24], %rd2999;
	and.b32  	%r2532, %r6728, 31;
	and.b32  	%r6729, %r6728, 224;
	add.s32 	%r6730, %r6729, -128;
	shr.u32 	%r6731, %r6730, 5;
	mul.wide.u32 	%rd2669, %r6731, 4;
	sub.s64 	%rd570, %rd1, %rd2669;
	ld.local.u32 	%r7758, [%rd570+24];
	ld.local.u32 	%r7759, [%rd570+20];
	setp.eq.s32 	%p1500, %r2532, 0;
	@%p1500 bra 	$L__BB0_1503;
	shf.l.wrap.b32 	%r7758, %r7759, %r7758, %r2532;
	ld.local.u32 	%r6732, [%rd570+16];
	shf.l.wrap.b32 	%r7759, %r6732, %r7759, %r2532;
$L__BB0_1503:
	shr.u32 	%r6733, %r7758, 30;
	shf.l.wrap.b32 	%r6734, %r7759, %r7758, 2;
	shl.b32 	%r6735, %r7759, 2;
	shr.u32 	%r6736, %r6734, 31;
	add.s32 	%r6737, %r6736, %r6733;
	neg.s32 	%r6738, %r6737;
	setp.lt.s32 	%p1501, %r2528, 0;
	selp.b32 	%r7760, %r6738, %r6737, %p1501;
	xor.b32  	%r6739, %r6734, %r2528;
	shr.s32 	%r6740, %r6734, 31;
	xor.b32  	%r6741, %r6740, %r6734;
	xor.b32  	%r6742, %r6740, %r6735;
	cvt.u64.u32 	%rd2670, %r6741;
	shl.b64 	%rd2671, %rd2670, 32;
	cvt.u64.u32 	%rd2672, %r6742;
	or.b64  	%rd2673, %rd2671, %rd2672;
	cvt.rn.f64.s64 	%fd375, %rd2673;
	mul.f64 	%fd376, %fd375, 0d3BF921FB54442D19;
	cvt.rn.f32.f64 	%f4277, %fd376;
	neg.f32 	%f4278, %f4277;
	setp.lt.s32 	%p1502, %r6739, 0;
	selp.f32 	%f4691, %f4278, %f4277, %p1502;
	bra.uni 	$L__BB0_1505;
$L__BB0_1504:
	mov.f32 	%f4279, 0f00000000;
	mul.rn.f32 	%f4691, %f932, %f4279;
	mov.b32 	%r7760, 0;
$L__BB0_1505:
	add.s32 	%r6744, %r7760, 1;
	mul.rn.f32 	%f4280, %f4691, %f4691;
	and.b32  	%r6745, %r7760, 1;
	setp.eq.b32 	%p1503, %r6745, 1;
	selp.f32 	%f4281, %f4691, 0f3F800000, %p1503;
	fma.rn.f32 	%f4282, %f4280, %f4281, 0f00000000;
	fma.rn.f32 	%f4283, %f4280, 0f37CBAC00, 0fBAB607ED;
	selp.f32 	%f4284, 0fB94D4153, %f4283, %p1503;
	selp.f32 	%f4285, 0f3C0885E4, 0f3D2AAABB, %p1503;
	fma.rn.f32 	%f4286, %f4284, %f4280, %f4285;
	selp.f32 	%f4287, 0fBE2AAAA8, 0fBEFFFFFF, %p1503;
	fma.rn.f32 	%f4288, %f4286, %f4280, %f4287;
	fma.rn.f32 	%f4289, %f4288, %f4282, %f4281;
	and.b32  	%r6746, %r6744, 2;
	setp.eq.s32 	%p1504, %r6746, 0;
	mov.f32 	%f4290, 0f00000000;
	sub.f32 	%f4291, %f4290, %f4289;
	selp.f32 	%f4292, %f4289, %f4291, %p1504;
	fma.rn.f32 	%f942, %f938, %f4292, %f932;
	mul.f32 	%f4293, %f942, 0f3F22F983;
	cvt.rni.s32.f32 	%r7768, %f4293;
	cvt.rn.f32.s32 	%f4294, %r7768;
	fma.rn.f32 	%f4295, %f4294, 0fBFC90FDA, %f942;
	fma.rn.f32 	%f4296, %f4294, 0fB3A22168, %f4295;
	fma.rn.f32 	%f4693, %f4294, 0fA7C234C5, %f4296;
	abs.f32 	%f944, %f942;
	setp.ltu.f32 	%p1505, %f944, 0f47CE4780;
	mov.u32 	%r7764, %r7768;
	mov.f32 	%f4692, %f4693;
	@%p1505 bra 	$L__BB0_1513;
	setp.eq.f32 	%p1506, %f944, 0f7F800000;
	@%p1506 bra 	$L__BB0_1512;
	mov.b32 	%r2542, %f942;
	shl.b32 	%r6748, %r2542, 8;
	or.b32  	%r2543, %r6748, -2147483648;
	mov.b64 	%rd3000, 0;
	mov.b32 	%r7761, 0;
$L__BB0_1508:
	.pragma "nounroll";
	mul.wide.u32 	%rd2675, %r7761, 4;
	mov.u64 	%rd2676, __cudart_i2opi_f;
	add.s64 	%rd2677, %rd2676, %rd2675;
	ld.global.nc.u32 	%r6749, [%rd2677];
	mad.wide.u32 	%rd2678, %r6749, %r2543, %rd3000;
	shr.u64 	%rd3000, %rd2678, 32;
	add.s64 	%rd2679, %rd2, %rd2675;
	st.local.u32 	[%rd2679], %rd2678;
	add.s32 	%r7761, %r7761, 1;
	setp.ne.s32 	%p1507, %r7761, 6;
	@%p1507 bra 	$L__BB0_1508;
	shr.u32 	%r6750, %r2542, 23;
	st.local.u32 	[%rd2+24], %rd3000;
	and.b32  	%r2546, %r6750, 31;
	and.b32  	%r6751, %r6750, 224;
	add.s32 	%r6752, %r6751, -128;
	shr.u32 	%r6753, %r6752, 5;
	mul.wide.u32 	%rd2680, %r6753, 4;
	sub.s64 	%rd573, %rd2, %rd2680;
	ld.local.u32 	%r7762, [%rd573+24];
	ld.local.u32 	%r7763, [%rd573+20];
	setp.eq.s32 	%p1508, %r2546, 0;
	@%p1508 bra 	$L__BB0_1511;
	shf.l.wrap.b32 	%r7762, %r7763, %r7762, %r2546;
	ld.local.u32 	%r6754, [%rd573+16];
	shf.l.wrap.b32 	%r7763, %r6754, %r7763, %r2546;
$L__BB0_1511:
	shr.u32 	%r6755, %r7762, 30;
	shf.l.wrap.b32 	%r6756, %r7763, %r7762, 2;
	shl.b32 	%r6757, %r7763, 2;
	shr.u32 	%r6758, %r6756, 31;
	add.s32 	%r6759, %r6758, %r6755;
	neg.s32 	%r6760, %r6759;
	setp.lt.s32 	%p1509, %r2542, 0;
	selp.b32 	%r7764, %r6760, %r6759, %p1509;
	xor.b32  	%r6761, %r6756, %r2542;
	shr.s32 	%r6762, %r6756, 31;
	xor.b32  	%r6763, %r6762, %r6756;
	xor.b32  	%r6764, %r6762, %r6757;
	cvt.u64.u32 	%rd2681, %r6763;
	shl.b64 	%rd2682, %rd2681, 32;
	cvt.u64.u32 	%rd2683, %r6764;
	or.b64  	%rd2684, %rd2682, %rd2683;
	cvt.rn.f64.s64 	%fd377, %rd2684;
	mul.f64 	%fd378, %fd377, 0d3BF921FB54442D19;
	cvt.rn.f32.f64 	%f4297, %fd378;
	neg.f32 	%f4298, %f4297;
	setp.lt.s32 	%p1510, %r6761, 0;
	selp.f32 	%f4692, %f4298, %f4297, %p1510;
	bra.uni 	$L__BB0_1513;
$L__BB0_1512:
	mov.f32 	%f4299, 0f00000000;
	mul.rn.f32 	%f4692, %f942, %f4299;
	mov.b32 	%r7764, 0;
$L__BB0_1513:
	setp.ltu.f32 	%p1511, %f944, 0f47CE4780;
	mul.rn.f32 	%f4300, %f4692, %f4692;
	and.b32  	%r6766, %r7764, 1;
	setp.eq.b32 	%p1512, %r6766, 1;
	selp.f32 	%f4301, 0f3F800000, %f4692, %p1512;
	fma.rn.f32 	%f4302, %f4300, %f4301, 0f00000000;
	fma.rn.f32 	%f4303, %f4300, 0f37CBAC00, 0fBAB607ED;
	selp.f32 	%f4304, %f4303, 0fB94D4153, %p1512;
	selp.f32 	%f4305, 0f3D2AAABB, 0f3C0885E4, %p1512;
	fma.rn.f32 	%f4306, %f4304, %f4300, %f4305;
	selp.f32 	%f4307, 0fBEFFFFFF, 0fBE2AAAA8, %p1512;
	fma.rn.f32 	%f4308, %f4306, %f4300, %f4307;
	fma.rn.f32 	%f4309, %f4308, %f4302, %f4301;
	and.b32  	%r6767, %r7764, 2;
	setp.eq.s32 	%p1513, %r6767, 0;
	mov.f32 	%f4310, 0f00000000;
	sub.f32 	%f4311, %f4310, %f4309;
	selp.f32 	%f948, %f4309, %f4311, %p1513;
	@%p1511 bra 	$L__BB0_1521;
	setp.eq.f32 	%p1514, %f944, 0f7F800000;
	@%p1514 bra 	$L__BB0_1520;
	mov.b32 	%r2555, %f942;
	shl.b32 	%r6769, %r2555, 8;
	or.b32  	%r2556, %r6769, -2147483648;
	mov.b64 	%rd3001, 0;
	mov.b32 	%r7765, 0;
$L__BB0_1516:
	.pragma "nounroll";
	mul.wide.u32 	%rd2686, %r7765, 4;
	mov.u64 	%rd2687, __cudart_i2opi_f;
	add.s64 	%rd2688, %rd2687, %rd2686;
	ld.global.nc.u32 	%r6770, [%rd2688];
	mad.wide.u32 	%rd2689, %r6770, %r2556, %rd3001;
	shr.u64 	%rd3001, %rd2689, 32;
	add.s64 	%rd2690, %rd1, %rd2686;
	st.local.u32 	[%rd2690], %rd2689;
	add.s32 	%r7765, %r7765, 1;
	setp.ne.s32 	%p1515, %r7765, 6;
	@%p1515 bra 	$L__BB0_1516;
	shr.u32 	%r6771, %r2555, 23;
	st.local.u32 	[%rd1+24], %rd3001;
	and.b32  	%r2559, %r6771, 31;
	and.b32  	%r6772, %r6771, 224;
	add.s32 	%r6773, %r6772, -128;
	shr.u32 	%r6774, %r6773, 5;
	mul.wide.u32 	%rd2691, %r6774, 4;
	sub.s64 	%rd576, %rd1, %rd2691;
	ld.local.u32 	%r7766, [%rd576+24];
	ld.local.u32 	%r7767, [%rd576+20];
	setp.eq.s32 	%p1516, %r2559, 0;
	@%p1516 bra 	$L__BB0_1519;
	shf.l.wrap.b32 	%r7766, %r7767, %r7766, %r2559;
	ld.local.u32 	%r6775, [%rd576+16];
	shf.l.wrap.b32 	%r7767, %r6775, %r7767, %r2559;
$L__BB0_1519:
	shr.u32 	%r6776, %r7766, 30;
	shf.l.wrap.b32 	%r6777, %r7767, %r7766, 2;
	shl.b32 	%r6778, %r7767, 2;
	shr.u32 	%r6779, %r6777, 31;
	add.s32 	%r6780, %r6779, %r6776;
	neg.s32 	%r6781, %r6780;
	setp.lt.s32 	%p1517, %r2555, 0;
	selp.b32 	%r7768, %r6781, %r6780, %p1517;
	xor.b32  	%r6782, %r6777, %r2555;
	shr.s32 	%r6783, %r6777, 31;
	xor.b32  	%r6784, %r6783, %r6777;
	xor.b32  	%r6785, %r6783, %r6778;
	cvt.u64.u32 	%rd2692, %r6784;
	shl.b64 	%rd2693, %rd2692, 32;
	cvt.u64.u32 	%rd2694, %r6785;
	or.b64  	%rd2695, %rd2693, %rd2694;
	cvt.rn.f64.s64 	%fd379, %rd2695;
	mul.f64 	%fd380, %fd379, 0d3BF921FB54442D19;
	cvt.rn.f32.f64 	%f4312, %fd380;
	neg.f32 	%f4313, %f4312;
	setp.lt.s32 	%p1518, %r6782, 0;
	selp.f32 	%f4693, %f4313, %f4312, %p1518;
	bra.uni 	$L__BB0_1521;
$L__BB0_1520:
	mov.f32 	%f4314, 0f00000000;
	mul.rn.f32 	%f4693, %f942, %f4314;
	mov.b32 	%r7768, 0;
$L__BB0_1521:
	add.s32 	%r6787, %r7768, 1;
	mul.rn.f32 	%f4315, %f4693, %f4693;
	and.b32  	%r6788, %r7768, 1;
	setp.eq.b32 	%p1519, %r6788, 1;
	selp.f32 	%f4316, %f4693, 0f3F800000, %p1519;
	fma.rn.f32 	%f4317, %f4315, %f4316, 0f00000000;
	fma.rn.f32 	%f4318, %f4315, 0f37CBAC00, 0fBAB607ED;
	selp.f32 	%f4319, 0fB94D4153, %f4318, %p1519;
	selp.f32 	%f4320, 0f3C0885E4, 0f3D2AAABB, %p1519;
	fma.rn.f32 	%f4321, %f4319, %f4315, %f4320;
	selp.f32 	%f4322, 0fBE2AAAA8, 0fBEFFFFFF, %p1519;
	fma.rn.f32 	%f4323, %f4321, %f4315, %f4322;
	fma.rn.f32 	%f4324, %f4323, %f4317, %f4316;
	and.b32  	%r6789, %r6787, 2;
	setp.eq.s32 	%p1520, %r6789, 0;
	mov.f32 	%f4325, 0f00000000;
	sub.f32 	%f4326, %f4325, %f4324;
	selp.f32 	%f4327, %f4324, %f4326, %p1520;
	fma.rn.f32 	%f952, %f948, %f4327, %f942;
	mul.f32 	%f4328, %f952, 0f3F22F983;
	cvt.rni.s32.f32 	%r7776, %f4328;
	cvt.rn.f32.s32 	%f4329, %r7776;
	fma.rn.f32 	%f4330, %f4329, 0fBFC90FDA, %f952;
	fma.rn.f32 	%f4331, %f4329, 0fB3A22168, %f4330;
	fma.rn.f32 	%f4695, %f4329, 0fA7C234C5, %f4331;
	abs.f32 	%f954, %f952;
	setp.ltu.f32 	%p1521, %f954, 0f47CE4780;
	mov.u32 	%r7772, %r7776;
	mov.f32 	%f4694, %f4695;
	@%p1521 bra 	$L__BB0_1529;
	setp.eq.f32 	%p1522, %f954, 0f7F800000;
	@%p1522 bra 	$L__BB0_1528;
	mov.b32 	%r2569, %f952;
	shl.b32 	%r6791, %r2569, 8;
	or.b32  	%r2570, %r6791, -2147483648;
	mov.b64 	%rd3002, 0;
	mov.b32 	%r7769, 0;
$L__BB0_1524:
	.pragma "nounroll";
	mul.wide.u32 	%rd2697, %r7769, 4;
	mov.u64 	%rd2698, __cudart_i2opi_f;
	add.s64 	%rd2699, %rd2698, %rd2697;
	ld.global.nc.u32 	%r6792, [%rd2699];
	mad.wide.u32 	%rd2700, %r6792, %r2570, %rd3002;
	shr.u64 	%rd3002, %rd2700, 32;
	add.s64 	%rd2701, %rd2, %rd2697;
	st.local.u32 	[%rd2701], %rd2700;
	add.s32 	%r7769, %r7769, 1;
	setp.ne.s32 	%p1523, %r7769, 6;
	@%p1523 bra 	$L__BB0_1524;
	shr.u32 	%r6793, %r2569, 23;
	st.local.u32 	[%rd2+24], %rd3002;
	and.b32  	%r2573, %r6793, 31;
	and.b32  	%r6794, %r6793, 224;
	add.s32 	%r6795, %r6794, -128;
	shr.u32 	%r6796, %r6795, 5;
	mul.wide.u32 	%rd2702, %r6796, 4;
	sub.s64 	%rd579, %rd2, %rd2702;
	ld.local.u32 	%r7770, [%rd579+24];
	ld.local.u32 	%r7771, [%rd579+20];
	setp.eq.s32 	%p1524, %r2573, 0;
	@%p1524 bra 	$L__BB0_1527;
	shf.l.wrap.b32 	%r7770, %r7771, %r7770, %r2573;
	ld.local.u32 	%r6797, [%rd579+16];
	shf.l.wrap.b32 	%r7771, %r6797, %r7771, %r2573;
$L__BB0_1527:
	shr.u32 	%r6798, %r7770, 30;
	shf.l.wrap.b32 	%r6799, %r7771, %r7770, 2;
	shl.b32 	%r6800, %r7771, 2;
	shr.u32 	%r6801, %r6799, 31;
	add.s32 	%r6802, %r6801, %r6798;
	neg.s32 	%r6803, %r6802;
	setp.lt.s32 	%p1525, %r2569, 0;
	selp.b32 	%r7772, %r6803, %r6802, %p1525;
	xor.b32  	%r6804, %r6799, %r2569;
	shr.s32 	%r6805, %r6799, 31;
	xor.b32  	%r6806, %r6805, %r6799;
	xor.b32  	%r6807, %r6805, %r6800;
	cvt.u64.u32 	%rd2703, %r6806;
	shl.b64 	%rd2704, %rd2703, 32;
	cvt.u64.u32 	%rd2705, %r6807;
	or.b64  	%rd2706, %rd2704, %rd2705;
	cvt.rn.f64.s64 	%fd381, %rd2706;
	mul.f64 	%fd382, %fd381, 0d3BF921FB54442D19;
	cvt.rn.f32.f64 	%f4332, %fd382;
	neg.f32 	%f4333, %f4332;
	setp.lt.s32 	%p1526, %r6804, 0;
	selp.f32 	%f4694, %f4333, %f4332, %p1526;
	bra.uni 	$L__BB0_1529;
$L__BB0_1528:
	mov.f32 	%f4334, 0f00000000;
	mul.rn.f32 	%f4694, %f952, %f4334;
	mov.b32 	%r7772, 0;
$L__BB0_1529:
	setp.ltu.f32 	%p1527, %f954, 0f47CE4780;
	mul.rn.f32 	%f4335, %f4694, %f4694;
	and.b32  	%r6809, %r7772, 1;
	setp.eq.b32 	%p1528, %r6809, 1;
	selp.f32 	%f4336, 0f3F800000, %f4694, %p1528;
	fma.rn.f32 	%f4337, %f4335, %f4336, 0f00000000;
	fma.rn.f32 	%f4338, %f4335, 0f37CBAC00, 0fBAB607ED;
	selp.f32 	%f4339, %f4338, 0fB94D4153, %p1528;
	selp.f32 	%f4340, 0f3D2AAABB, 0f3C0885E4, %p1528;
	fma.rn.f32 	%f4341, %f4339, %f4335, %f4340;
	selp.f32 	%f4342, 0fBEFFFFFF, 0fBE2AAAA8, %p1528;
	fma.rn.f32 	%f4343, %f4341, %f4335, %f4342;
	fma.rn.f32 	%f4344, %f4343, %f4337, %f4336;
	and.b32  	%r6810, %r7772, 2;
	setp.eq.s32 	%p1529, %r6810, 0;
	mov.f32 	%f4345, 0f00000000;
	sub.f32 	%f4346, %f4345, %f4344;
	selp.f32 	%f958, %f4344, %f4346, %p1529;
	@%p1527 bra 	$L__BB0_1537;
	setp.eq.f32 	%p1530, %f954, 0f7F800000;
	@%p1530 bra 	$L__BB0_1536;
	mov.b32 	%r2582, %f952;
	shl.b32 	%r6812, %r2582, 8;
	or.b32  	%r2583, %r6812, -2147483648;
	mov.b64 	%rd3003, 0;
	mov.b32 	%r7773, 0;
$L__BB0_1532:
	.pragma "nounroll";
	mul.wide.u32 	%rd2708, %r7773, 4;
	mov.u64 	%rd2709, __cudart_i2opi_f;
	add.s64 	%rd2710, %rd2709, %rd2708;
	ld.global.nc.u32 	%r6813, [%rd2710];
	mad.wide.u32 	%rd2711, %r6813, %r2583, %rd3003;
	shr.u64 	%rd3003, %rd2711, 32;
	add.s64 	%rd2712, %rd1, %rd2708;
	st.local.u32 	[%rd2712], %rd2711;
	add.s32 	%r7773, %r7773, 1;
	setp.ne.s32 	%p1531, %r7773, 6;
	@%p1531 bra 	$L__BB0_1532;
	shr.u32 	%r6814, %r2582, 23;
	st.local.u32 	[%rd1+24], %rd3003;
	and.b32  	%r2586, %r6814, 31;
	and.b32  	%r6815, %r6814, 224;
	add.s32 	%r6816, %r6815, -128;
	shr.u32 	%r6817, %r6816, 5;
	mul.wide.u32 	%rd2713, %r6817, 4;
	sub.s64 	%rd582, %rd1, %rd2713;
	ld.local.u32 	%r7774, [%rd582+24];
	ld.local.u32 	%r7775, [%rd582+20];
	setp.eq.s32 	%p1532, %r2586, 0;
	@%p1532 bra 	$L__BB0_1535;
	shf.l.wrap.b32 	%r7774, %r7775, %r7774, %r2586;
	ld.local.u32 	%r6818, [%rd582+16];
	shf.l.wrap.b32 	%r7775, %r6818, %r7775, %r2586;
$L__BB0_1535:
	shr.u32 	%r6819, %r7774, 30;
	shf.l.wrap.b32 	%r6820, %r7775, %r7774, 2;
	shl.b32 	%r6821, %r7775, 2;
	shr.u32 	%r6822, %r6820, 31;
	add.s32 	%r6823, %r6822, %r6819;
	neg.s32 	%r6824, %r6823;
	setp.lt.s32 	%p1533, %r2582, 0;
	selp.b32 	%r7776, %r6824, %r6823, %p1533;
	xor.b32  	%r6825, %r6820, %r2582;
	shr.s32 	%r6826, %r6820, 31;
	xor.b32  	%r6827, %r6826, %r6820;
	xor.b32  	%r6828, %r6826, %r6821;
	cvt.u64.u32 	%rd2714, %r6827;
	shl.b64 	%rd2715, %rd2714, 32;
	cvt.u64.u32 	%rd2716, %r6828;
	or.b64  	%rd2717, %rd2715, %rd2716;
	cvt.rn.f64.s64 	%fd383, %rd2717;
	mul.f64 	%fd384, %fd383, 0d3BF921FB54442D19;
	cvt.rn.f32.f64 	%f4347, %fd384;
	neg.f32 	%f4348, %f4347;
	setp.lt.s32 	%p1534, %r6825, 0;
	selp.f32 	%f4695, %f4348, %f4347, %p1534;
	bra.uni 	$L__BB0_1537;
$L__BB0_1536:
	mov.f32 	%f4349, 0f00000000;
	mul.rn.f32 	%f4695, %f952, %f4349;
	mov.b32 	%r7776, 0;
$L__BB0_1537:
	add.s32 	%r6830, %r7776, 1;
	mul.rn.f32 	%f4350, %f4695, %f4695;
	and.b32  	%r6831, %r7776, 1;
	setp.eq.b32 	%p1535, %r6831, 1;
	selp.f32 	%f4351, %f4695, 0f3F800000, %p1535;
	fma.rn.f32 	%f4352, %f4350, %f4351, 0f00000000;
	fma.rn.f32 	%f4353, %f4350, 0f37CBAC00, 0fBAB607ED;
	selp.f32 	%f4354, 0fB94D4153, %f4353, %p1535;
	selp.f32 	%f4355, 0f3C0885E4, 0f3D2AAABB, %p1535;
	fma.rn.f32 	%f4356, %f4354, %f4350, %f4355;
	selp.f32 	%f4357, 0fBE2AAAA8, 0fBEFFFFFF, %p1535;
	fma.rn.f32 	%f4358, %f4356, %f4350, %f4357;
	fma.rn.f32 	%f4359, %f4358, %f4352, %f4351;
	and.b32  	%r6832, %r6830, 2;
	setp.eq.s32 	%p1536, %r6832, 0;
	mov.f32 	%f4360, 0f00000000;
	sub.f32 	%f4361, %f4360, %f4359;
	selp.f32 	%f4362, %f4359, %f4361, %p1536;
	fma.rn.f32 	%f962, %f958, %f4362, %f952;
	mul.f32 	%f4363, %f962, 0f3F22F983;
	cvt.rni.s32.f32 	%r7784, %f4363;
	cvt.rn.f32.s32 	%f4364, %r7784;
	fma.rn.f32 	%f4365, %f4364, 0fBFC90FDA, %f962;
	fma.rn.f32 	%f4366, %f4364, 0fB3A22168, %f4365;
	fma.rn.f32 	%f4697, %f4364, 0fA7C234C5, %f4366;
	abs.f32 	%f964, %f962;
	setp.ltu.f32 	%p1537, %f964, 0f47CE4780;
	mov.u32 	%r7780, %r7784;
	mov.f32 	%f4696, %f4697;
	@%p1537 bra 	$L__BB0_1545;
	setp.eq.f32 	%p1538, %f964, 0f7F800000;
	@%p1538 bra 	$L__BB0_1544;
	mov.b32 	%r2596, %f962;
	shl.b32 	%r6834, %r2596, 8;
	or.b32  	%r2597, %r6834, -2147483648;
	mov.b64 	%rd3004, 0;
	mov.b32 	%r7777, 0;
$L__BB0_1540:
	.pragma "nounroll";
	mul.wide.u32 	%rd2719, %r7777, 4;
	mov.u64 	%rd2720, __cudart_i2opi_f;
	add.s64 	%rd2721, %rd2720, %rd2719;
	ld.global.nc.u32 	%r6835, [%rd2721];
	mad.wide.u32 	%rd2722, %r6835, %r2597, %rd3004;
	shr.u64 	%rd3004, %rd2722, 32;
	add.s64 	%rd2723, %rd2, %rd2719;
	st.local.u32 	[%rd2723], %rd2722;
	add.s32 	%r7777, %r7777, 1;
	setp.ne.s32 	%p1539, %r7777, 6;
	@%p1539 bra 	$L__BB0_1540;
	shr.u32 	%r6836, %r2596, 23;
	st.local.u32 	[%rd2+24], %rd3004;
	and.b32  	%r2600, %r6836, 31;
	and.b32  	%r6837, %r6836, 224;
	add.s32 	%r6838, %r6837, -128;
	shr.u32 	%r6839, %r6838, 5;
	mul.wide.u32 	%rd2724, %r6839, 4;
	sub.s64 	%rd585, %rd2, %rd2724;
	ld.local.u32 	%r7778, [%rd585+24];
	ld.local.u32 	%r7779, [%rd585+20];
	setp.eq.s32 	%p1540, %r2600, 0;
	@%p1540 bra 	$L__BB0_1543;
	shf.l.wrap.b32 	%r7778, %r7779, %r7778, %r2600;
	ld.local.u32 	%r6840, [%rd585+16];
	shf.l.wrap.b32 	%r7779, %r6840, %r7779, %r2600;
$L__BB0_1543:
	shr.u32 	%r6841, %r7778, 30;
	shf.l.wrap.b32 	%r6842, %r7779, %r7778, 2;
	shl.b32 	%r6843, %r7779, 2;
	shr.u32 	%r6844, %r6842, 31;
	add.s32 	%r6845, %r6844, %r6841;
	neg.s32 	%r6846, %r6845;
	setp.lt.s32 	%p1541, %r2596, 0;
	selp.b32 	%r7780, %r6846, %r6845, %p1541;
	xor.b32  	%r6847, %r6842, %r2596;
	shr.s32 	%r6848, %r6842, 31;
	xor.b32  	%r6849, %r6848, %r6842;
	xor.b32  	%r6850, %r6848, %r6843;
	cvt.u64.u32 	%rd2725, %r6849;
	shl.b64 	%rd2726, %rd2725, 32;
	cvt.u64.u32 	%rd2727, %r6850;
	or.b64  	%rd2728, %rd2726, %rd2727;
	cvt.rn.f64.s64 	%fd385, %rd2728;
	mul.f64 	%fd386, %fd385, 0d3BF921FB54442D19;
	cvt.rn.f32.f64 	%f4367, %fd386;
	neg.f32 	%f4368, %f4367;
	setp.lt.s32 	%p1542, %r6847, 0;
	selp.f32 	%f4696, %f4368, %f4367, %p1542;
	bra.uni 	$L__BB0_1545;
$L__BB0_1544:
	mov.f32 	%f4369, 0f00000000;
	mul.rn.f32 	%f4696, %f962, %f4369;
	mov.b32 	%r7780, 0;
$L__BB0_1545:
	setp.ltu.f32 	%p1543, %f964, 0f47CE4780;
	mul.rn.f32 	%f4370, %f4696, %f4696;
	and.b32  	%r6852, %r7780, 1;
	setp.eq.b32 	%p1544, %r6852, 1;
	selp.f32 	%f4371, 0f3F800000, %f4696, %p1544;
	fma.rn.f32 	%f4372, %f4370, %f4371, 0f00000000;
	fma.rn.f32 	%f4373, %f4370, 0f37CBAC00, 0fBAB607ED;
	selp.f32 	%f4374, %f4373, 0fB94D4153, %p1544;
	selp.f32 	%f4375, 0f3D2AAABB, 0f3C0885E4, %p1544;
	fma.rn.f32 	%f4376, %f4374, %f4370, %f4375;
	selp.f32 	%f4377, 0fBEFFFFFF, 0fBE2AAAA8, %p1544;
	fma.rn.f32 	%f4378, %f4376, %f4370, %f4377;
	fma.rn.f32 	%f4379, %f4378, %f4372, %f4371;
	and.b32  	%r6853, %r7780, 2;
	setp.eq.s32 	%p1545, %r6853, 0;
	mov.f32 	%f4380, 0f00000000;
	sub.f32 	%f4381, %f4380, %f4379;
	selp.f32 	%f968, %f4379, %f4381, %p1545;
	@%p1543 bra 	$L__BB0_1553;
	setp.eq.f32 	%p1546, %f964, 0f7F800000;
	@%p1546 bra 	$L__BB0_1552;
	mov.b32 	%r2609, %f962;
	shl.b32 	%r6855, %r2609, 8;
	or.b32  	%r2610, %r6855, -2147483648;
	mov.b64 	%rd3005, 0;
	mov.b32 	%r7781, 0;
$L__BB0_1548:
	.pragma "nounroll";
	mul.wide.u32 	%rd2730, %r7781, 4;
	mov.u64 	%rd2731, __cudart_i2opi_f;
	add.s64 	%rd2732, %rd2731, %rd2730;
	ld.global.nc.u32 	%r6856, [%rd2732];
	mad.wide.u32 	%rd2733, %r6856, %r2610, %rd3005;
	shr.u64 	%rd3005, %rd2733, 32;
	add.s64 	%rd2734, %rd1, %rd2730;
	st.local.u32 	[%rd2734], %rd2733;
	add.s32 	%r7781, %r7781, 1;
	setp.ne.s32 	%p1547, %r7781, 6;
	@%p1547 bra 	$L__BB0_1548;
	shr.u32 	%r6857, %r2609, 23;
	st.local.u32 	[%rd1+24], %rd3005;
	and.b32  	%r2613, %r6857, 31;
	and.b32  	%r6858, %r6857, 224;
	add.s32 	%r6859, %r6858, -128;
	shr.u32 	%r6860, %r6859, 5;
	mul.wide.u32 	%rd2735, %r6860, 4;
	sub.s64 	%rd588, %rd1, %rd2735;
	ld.local.u32 	%r7782, [%rd588+24];
	ld.local.u32 	%r7783, [%rd588+20];
	setp.eq.s32 	%p1548, %r2613, 0;
	@%p1548 bra 	$L__BB0_1551;
	shf.l.wrap.b32 	%r7782, %r7783, %r7782, %r2613;
	ld.local.u32 	%r6861, [%rd588+16];
	shf.l.wrap.b32 	%r7783, %r6861, %r7783, %r2613;
$L__BB0_1551:
	shr.u32 	%r6862, %r7782, 30;
	shf.l.wrap.b32 	%r6863, %r7783, %r7782, 2;
	shl.b32 	%r6864, %r7783, 2;
	shr.u32 	%r6865, %r6863, 31;
	add.s32 	%r6866, %r6865, %r6862;
	neg.s32 	%r6867, %r6866;
	setp.lt.s32 	%p1549, %r2609, 0;
	selp.b32 	%r7784, %r6867, %r6866, %p1549;
	xor.b32  	%r6868, %r6863, %r2609;
	shr.s32 	%r6869, %r6863, 31;
	xor.b32  	%r6870, %r6869, %r6863;
	xor.b32  	%r6871, %r6869, %r6864;
	cvt.u64.u32 	%rd2736, %r6870;
	shl.b64 	%rd2737, %rd2736, 32;
	cvt.u64.u32 	%rd2738, %r6871;
	or.b64  	%rd2739, %rd2737, %rd2738;
	cvt.rn.f64.s64 	%fd387, %rd2739;
	mul.f64 	%fd388, %fd387, 0d3BF921FB54442D19;
	cvt.rn.f32.f64 	%f4382, %fd388;
	neg.f32 	%f4383, %f4382;
	setp.lt.s32 	%p1550, %r6868, 0;
	selp.f32 	%f4697, %f4383, %f4382, %p1550;
	bra.uni 	$L__BB0_1553;
$L__BB0_1552:
	mov.f32 	%f4384, 0f00000000;
	mul.rn.f32 	%f4697, %f962, %f4384;
	mov.b32 	%r7784, 0;
$L__BB0_1553:
	add.s32 	%r6873, %r7784, 1;
	mul.rn.f32 	%f4385, %f4697, %f4697;
	and.b32  	%r6874, %r7784, 1;
	setp.eq.b32 	%p1551, %r6874, 1;
	selp.f32 	%f4386, %f4697, 0f3F800000, %p1551;
	fma.rn.f32 	%f4387, %f4385, %f4386, 0f00000000;
	fma.rn.f32 	%f4388, %f4385, 0f37CBAC00, 0fBAB607ED;
	selp.f32 	%f4389, 0fB94D4153, %f4388, %p1551;
	selp.f32 	%f4390, 0f3C0885E4, 0f3D2AAABB, %p1551;
	fma.rn.f32 	%f4391, %f4389, %f4385, %f4390;
	selp.f32 	%f4392, 0fBE2AAAA8, 0fBEFFFFFF, %p1551;
	fma.rn.f32 	%f4393, %f4391, %f4385, %f4392;
	fma.rn.f32 	%f4394, %f4393, %f4387, %f4386;
	and.b32  	%r6875, %r6873, 2;
	setp.eq.s32 	%p1552, %r6875, 0;
	mov.f32 	%f4395, 0f00000000;
	sub.f32 	%f4396, %f4395, %f4394;
	selp.f32 	%f4397, %f4394, %f4396, %p1552;
	fma.rn.f32 	%f972, %f968, %f4397, %f962;
	mul.f32 	%f4398, %f972, 0f3F22F983;
	cvt.rni.s32.f32 	%r7792, %f4398;
	cvt.rn.f32.s32 	%f4399, %r7792;
	fma.rn.f32 	%f4400, %f4399, 0fBFC90FDA, %f972;
	fma.rn.f32 	%f4401, %f4399, 0fB3A22168, %f4400;
	fma.rn.f32 	%f4699, %f4399, 0fA7C234C5, %f4401;
	abs.f32 	%f974, %f972;
	setp.ltu.f32 	%p1553, %f974, 0f47CE4780;
	mov.u32 	%r7788, %r7792;
	mov.f32 	%f4698, %f4699;
	@%p1553 bra 	$L__BB0_1561;
	setp.eq.f32 	%p1554, %f974, 0f7F800000;
	@%p1554 bra 	$L__BB0_1560;
	mov.b32 	%r2623, %f972;
	shl.b32 	%r6877, %r2623, 8;
	or.b32  	%r2624, %r6877, -2147483648;
	mov.b64 	%rd3006, 0;
	mov.b32 	%r7785, 0;
$L__BB0_1556:
	.pragma "nounroll";
	mul.wide.u32 	%rd2741, %r7785, 4;
	mov.u64 	%rd2742, __cudart_i2opi_f;
	add.s64 	%rd2743, %rd2742, %rd2741;
	ld.global.nc.u32 	%r6878, [%rd2743];
	mad.wide.u32 	%rd2744, %r6878, %r2624, %rd3006;
	shr.u64 	%rd3006, %rd2744, 32;
	add.s64 	%rd2745, %rd2, %rd2741;
	st.local.u32 	[%rd2745], %rd2744;
	add.s32 	%r7785, %r7785, 1;
	setp.ne.s32 	%p1555, %r7785, 6;
	@%p1555 bra 	$L__BB0_1556;
	shr.u32 	%r6879, %r2623, 23;
	st.local.u32 	[%rd2+24], %rd3006;
	and.b32  	%r2627, %r6879, 31;
	and.b32  	%r6880, %r6879, 224;
	add.s32 	%r6881, %r6880, -128;
	shr.u32 	%r6882, %r6881, 5;
	mul.wide.u32 	%rd2746, %r6882, 4;
	sub.s64 	%rd591, %rd2, %rd2746;
	ld.local.u32 	%r7786, [%rd591+24];
	ld.local.u32 	%r7787, [%rd591+20];
	setp.eq.s32 	%p1556, %r2627, 0;
	@%p1556 bra 	$L__BB0_1559;
	shf.l.wrap.b32 	%r7786, %r7787, %r7786, %r2627;
	ld.local.u32 	%r6883, [%rd591+16];
	shf.l.wrap.b32 	%r7787, %r6883, %r7787, %r2627;
$L__BB0_1559:
	shr.u32 	%r6884, %r7786, 30;
	shf.l.wrap.b32 	%r6885, %r7787, %r7786, 2;
	shl.b32 	%r6886, %r7787, 2;
	shr.u32 	%r6887, %r6885, 31;
	add.s32 	%r6888, %r6887, %r6884;
	neg.s32 	%r6889, %r6888;
	setp.lt.s32 	%p1557, %r2623, 0;
	selp.b32 	%r7788, %r6889, %r6888, %p1557;
	xor.b32  	%r6890, %r6885, %r2623;
	shr.s32 	%r6891, %r6885, 31;
	xor.b32  	%r6892, %r6891, %r6885;
	xor.b32  	%r6893, %r6891, %r6886;
	cvt.u64.u32 	%rd2747, %r6892;
	shl.b64 	%rd2748, %rd2747, 32;
	cvt.u64.u32 	%rd2749, %r6893;
	or.b64  	%rd2750, %rd2748, %rd2749;
	cvt.rn.f64.s64 	%fd389, %rd2750;
	mul.f64 	%fd390, %fd389, 0d3BF921FB54442D19;
	cvt.rn.f32.f64 	%f4402, %fd390;
	neg.f32 	%f4403, %f4402;
	setp.lt.s32 	%p1558, %r6890, 0;
	selp.f32 	%f4698, %f4403, %f4402, %p1558;
	bra.uni 	$L__BB0_1561;
$L__BB0_1560:
	mov.f32 	%f4404, 0f00000000;
	mul.rn.f32 	%f4698, %f972, %f4404;
	mov.b32 	%r7788, 0;
$L__BB0_1561:
	setp.ltu.f32 	%p1559, %f974, 0f47CE4780;
	mul.rn.f32 	%f4405, %f4698, %f4698;
	and.b32  	%r6895, %r7788, 1;
	setp.eq.b32 	%p1560, %r6895, 1;
	selp.f32 	%f4406, 0f3F800000, %f4698, %p1560;
	fma.rn.f32 	%f4407, %f4405, %f4406, 0f00000000;
	fma.rn.f32 	%f4408, %f4405, 0f37CBAC00, 0fBAB607ED;
	selp.f32 	%f4409, %f4408, 0fB94D4153, %p1560;
	selp.f32 	%f4410, 0f3D2AAABB, 0f3C0885E4, %p1560;
	fma.rn.f32 	%f4411, %f4409, %f4405, %f4410;
	selp.f32 	%f4412, 0fBEFFFFFF, 0fBE2AAAA8, %p1560;
	fma.rn.f32 	%f4413, %f4411, %f4405, %f4412;
	fma.rn.f32 	%f4414, %f4413, %f4407, %f4406;
	and.b32  	%r6896, %r7788, 2;
	setp.eq.s32 	%p1561, %r6896, 0;
	mov.f32 	%f4415, 0f00000000;
	sub.f32 	%f4416, %f4415, %f4414;
	selp.f32 	%f978, %f4414, %f4416, %p1561;
	@%p1559 bra 	$L__BB0_1569;
	setp.eq.f32 	%p1562, %f974, 0f7F800000;
	@%p1562 bra 	$L__BB0_1568;
	mov.b32 	%r2636, %f972;
	shl.b32 	%r6898, %r2636, 8;
	or.b32  	%r2637, %r6898, -2147483648;
	mov.b64 	%rd3007, 0;
	mov.b32 	%r7789, 0;
$L__BB0_1564:
	.pragma "nounroll";
	mul.wide.u32 	%rd2752, %r7789, 4;
	mov.u64 	%rd2753, __cudart_i2opi_f;
	add.s64 	%rd2754, %rd2753, %rd2752;
	ld.global.nc.u32 	%r6899, [%rd2754];
	mad.wide.u32 	%rd2755, %r6899, %r2637, %rd3007;
	shr.u64 	%rd3007, %rd2755, 32;
	add.s64 	%rd2756, %rd1, %rd2752;
	st.local.u32 	[%rd2756], %rd2755;
	add.s32 	%r7789, %r7789, 1;
	setp.ne.s32 	%p1563, %r7789, 6;
	@%p1563 bra 	$L__BB0_1564;
	shr.u32 	%r6900, %r2636, 23;
	st.local.u32 	[%rd1+24], %rd3007;
	and.b32  	%r2640, %r6900, 31;
	and.b32  	%r6901, %r6900, 224;
	add.s32 	%r6902, %r6901, -128;
	shr.u32 	%r6903, %r6902, 5;
	mul.wide.u32 	%rd2757, %r6903, 4;
	sub.s64 	%rd594, %rd1, %rd2757;
	ld.local.u32 	%r7790, [%rd594+24];
	ld.local.u32 	%r7791, [%rd594+20];
	setp.eq.s32 	%p1564, %r2640, 0;
	@%p1564 bra 	$L__BB0_1567;
	shf.l.wrap.b32 	%r7790, %r7791, %r7790, %r2640;
	ld.local.u32 	%r6904, [%rd594+16];
	shf.l.wrap.b32 	%r7791, %r6904, %r7791, %r2640;
$L__BB0_1567:
	shr.u32 	%r6905, %r7790, 30;
	shf.l.wrap.b32 	%r6906, %r7791, %r7790, 2;
	shl.b32 	%r6907, %r7791, 2;
	shr.u32 	%r6908, %r6906, 31;
	add.s32 	%r6909, %r6908, %r6905;
	neg.s32 	%r6910, %r6909;
	setp.lt.s32 	%p1565, %r2636, 0;
	selp.b32 	%r7792, %r6910, %r6909, %p1565;
	xor.b32  	%r6911, %r6906, %r2636;
	shr.s32 	%r6912, %r6906, 31;
	xor.b32  	%r6913, %r6912, %r6906;
	xor.b32  	%r6914, %r6912, %r6907;
	cvt.u64.u32 	%rd2758, %r6913;
	shl.b64 	%rd2759, %rd2758, 32;
	cvt.u64.u32 	%rd2760, %r6914;
	or.b64  	%rd2761, %rd2759, %rd2760;
	cvt.rn.f64.s64 	%fd391, %rd2761;
	mul.f64 	%fd392, %fd391, 0d3BF921FB54442D19;
	cvt.rn.f32.f64 	%f4417, %fd392;
	neg.f32 	%f4418, %f4417;
	setp.lt.s32 	%p1566, %r6911, 0;
	selp.f32 	%f4699, %f4418, %f4417, %p1566;
	bra.uni 	$L__BB0_1569;
$L__BB0_1568:
	mov.f32 	%f4419, 0f00000000;
	mul.rn.f32 	%f4699, %f972, %f4419;
	mov.b32 	%r7792, 0;
$L__BB0_1569:
	add.s32 	%r6916, %r7792, 1;
	mul.rn.f32 	%f4420, %f4699, %f4699;
	and.b32  	%r6917, %r7792, 1;
	setp.eq.b32 	%p1567, %r6917, 1;
	selp.f32 	%f4421, %f4699, 0f3F800000, %p1567;
	fma.rn.f32 	%f4422, %f4420, %f4421, 0f00000000;
	fma.rn.f32 	%f4423, %f4420, 0f37CBAC00, 0fBAB607ED;
	selp.f32 	%f4424, 0fB94D4153, %f4423, %p1567;
	selp.f32 	%f4425, 0f3C0885E4, 0f3D2AAABB, %p1567;
	fma.rn.f32 	%f4426, %f4424, %f4420, %f4425;
	selp.f32 	%f4427, 0fBE2AAAA8, 0fBEFFFFFF, %p1567;
	fma.rn.f32 	%f4428, %f4426, %f4420, %f4427;
	fma.rn.f32 	%f4429, %f4428, %f4422, %f4421;
	and.b32  	%r6918, %r6916, 2;
	setp.eq.s32 	%p1568, %r6918, 0;
	mov.f32 	%f4430, 0f00000000;
	sub.f32 	%f4431, %f4430, %f4429;
	selp.f32 	%f4432, %f4429, %f4431, %p1568;
	fma.rn.f32 	%f982, %f978, %f4432, %f972;
	mul.f32 	%f4433, %f982, 0f3F22F983;
	cvt.rni.s32.f32 	%r7800, %f4433;
	cvt.rn.f32.s32 	%f4434, %r7800;
	fma.rn.f32 	%f4435, %f4434, 0fBFC90FDA, %f982;
	fma.rn.f32 	%f4436, %f4434, 0fB3A22168, %f4435;
	fma.rn.f32 	%f4701, %f4434, 0fA7C234C5, %f4436;
	abs.f32 	%f984, %f982;
	setp.ltu.f32 	%p1569, %f984, 0f47CE4780;
	mov.u32 	%r7796, %r7800;
	mov.f32 	%f4700, %f4701;
	@%p1569 bra 	$L__BB0_1577;
	setp.eq.f32 	%p1570, %f984, 0f7F800000;
	@%p1570 bra 	$L__BB0_1576;
	mov.b32 	%r2650, %f982;
	shl.b32 	%r6920, %r2650, 8;
	or.b32  	%r2651, %r6920, -2147483648;
	mov.b64 	%rd3008, 0;
	mov.b32 	%r7793, 0;
$L__BB0_1572:
	.pragma "nounroll";
	mul.wide.u32 	%rd2763, %r7793, 4;
	mov.u64 	%rd2764, __cudart_i2opi_f;
	add.s64 	%rd2765, %rd2764, %rd2763;
	ld.global.nc.u32 	%r6921, [%rd2765];
	mad.wide.u32 	%rd2766, %r6921, %r2651, %rd3008;
	shr.u64 	%rd3008, %rd2766, 32;
	add.s64 	%rd2767, %rd2, %rd2763;
	st.local.u32 	[%rd2767], %rd2766;
	add.s32 	%r7793, %r7793, 1;
	setp.ne.s32 	%p1571, %r7793, 6;
	@%p1571 bra 	$L__BB0_1572;
	shr.u32 	%r6922, %r2650, 23;
	st.local.u32 	[%rd2+24], %rd3008;
	and.b32  	%r2654, %r6922, 31;
	and.b32  	%r6923, %r6922, 224;
	add.s32 	%r6924, %r6923, -128;
	shr.u32 	%r6925, %r6924, 5;
	mul.wide.u32 	%rd2768, %r6925, 4;
	sub.s64 	%rd597, %rd2, %rd2768;
	ld.local.u32 	%r7794, [%rd597+24];
	ld.local.u32 	%r7795, [%rd597+20];
	setp.eq.s32 	%p1572, %r2654, 0;
	@%p1572 bra 	$L__BB0_1575;
	shf.l.wrap.b32 	%r7794, %r7795, %r7794, %r2654;
	ld.local.u32 	%r6926, [%rd597+16];
	shf.l.wrap.b32 	%r7795, %r6926, %r7795, %r2654;
$L__BB0_1575:
	shr.u32 	%r6927, %r7794, 30;
	shf.l.wrap.b32 	%r6928, %r7795, %r7794, 2;
	shl.b32 	%r6929, %r7795, 2;
	shr.u32 	%r6930, %r6928, 31;
	add.s32 	%r6931, %r6930, %r6927;
	neg.s32 	%r6932, %r6931;
	setp.lt.s32 	%p1573, %r2650, 0;
	selp.b32 	%r7796, %r6932, %r6931, %p1573;
	xor.b32  	%r6933, %r6928, %r2650;
	shr.s32 	%r6934, %r6928, 31;
	xor.b32  	%r6935, %r6934, %r6928;
	xor.b32  	%r6936, %r6934, %r6929;
	cvt.u64.u32 	%rd2769, %r6935;
	shl.b64 	%rd2770, %rd2769, 32;
	cvt.u64.u32 	%rd2771, %r6936;
	or.b64  	%rd2772, %rd2770, %rd2771;
	cvt.rn.f64.s64 	%fd393, %rd2772;
	mul.f64 	%fd394, %fd393, 0d3BF921FB54442D19;
	cvt.rn.f32.f64 	%f4437, %fd394;
	neg.f32 	%f4438, %f4437;
	setp.lt.s32 	%p1574, %r6933, 0;
	selp.f32 	%f4700, %f4438, %f4437, %p1574;
	bra.uni 	$L__BB0_1577;
$L__BB0_1576:
	mov.f32 	%f4439, 0f00000000;
	mul.rn.f32 	%f4700, %f982, %f4439;
	mov.b32 	%r7796, 0;
$L__BB0_1577:
	setp.ltu.f32 	%p1575, %f984, 0f47CE4780;
	mul.rn.f32 	%f4440, %f4700, %f4700;
	and.b32  	%r6938, %r7796, 1;
	setp.eq.b32 	%p1576, %r6938, 1;
	selp.f32 	%f4441, 0f3F800000, %f4700, %p1576;
	fma.rn.f32 	%f4442, %f4440, %f4441, 0f00000000;
	fma.rn.f32 	%f4443, %f4440, 0f37CBAC00, 0fBAB607ED;
	selp.f32 	%f4444, %f4443, 0fB94D4153, %p1576;
	selp.f32 	%f4445, 0f3D2AAABB, 0f3C0885E4, %p1576;
	fma.rn.f32 	%f4446, %f4444, %f4440, %f4445;
	selp.f32 	%f4447, 0fBEFFFFFF, 0fBE2AAAA8, %p1576;
	fma.rn.f32 	%f4448, %f4446, %f4440, %f4447;
	fma.rn.f32 	%f4449, %f4448, %f4442, %f4441;
	and.b32  	%r6939, %r7796, 2;
	setp.eq.s32 	%p1577, %r6939, 0;
	mov.f32 	%f4450, 0f00000000;
	sub.f32 	%f4451, %f4450, %f4449;
	selp.f32 	%f988, %f4449, %f4451, %p1577;
	@%p1575 bra 	$L__BB0_1585;
	setp.eq.f32 	%p1578, %f984, 0f7F800000;
	@%p1578 bra 	$L__BB0_1584;
	mov.b32 	%r2663, %f982;
	shl.b32 	%r6941, %r2663, 8;
	or.b32  	%r2664, %r6941, -2147483648;
	mov.b64 	%rd3009, 0;
	mov.b32 	%r7797, 0;
$L__BB0_1580:
	.pragma "nounroll";
	mul.wide.u32 	%rd2774, %r7797, 4;
	mov.u64 	%rd2775, __cudart_i2opi_f;
	add.s64 	%rd2776, %rd2775, %rd2774;
	ld.global.nc.u32 	%r6942, [%rd2776];
	mad.wide.u32 	%rd2777, %r6942, %r2664, %rd3009;
	shr.u64 	%rd3009, %rd2777, 32;
	add.s64 	%rd2778, %rd1, %rd2774;
	st.local.u32 	[%rd2778], %rd2777;
	add.s32 	%r7797, %r7797, 1;
	setp.ne.s32 	%p1579, %r7797, 6;
	@%p1579 bra 	$L__BB0_1580;
	shr.u32 	%r6943, %r2663, 23;
	st.local.u32 	[%rd1+24], %rd3009;
	and.b32  	%r2667, %r6943, 31;
	and.b32  	%r6944, %r6943, 224;
	add.s32 	%r6945, %r6944, -128;
	shr.u32 	%r6946, %r6945, 5;
	mul.wide.u32 	%rd2779, %r6946, 4;
	sub.s64 	%rd600, %rd1, %rd2779;
	ld.local.u32 	%r7798, [%rd600+24];
	ld.local.u32 	%r7799, [%rd600+20];
	setp.eq.s32 	%p1580, %r2667, 0;
	@%p1580 bra 	$L__BB0_1583;
	shf.l.wrap.b32 	%r7798, %r7799, %r7798, %r2667;
	ld.local.u32 	%r6947, [%rd600+16];
	shf.l.wrap.b32 	%r7799, %r6947, %r7799, %r2667;
$L__BB0_1583:
	shr.u32 	%r6948, %r7798, 30;
	shf.l.wrap.b32 	%r6949, %r7799, %r7798, 2;
	shl.b32 	%r6950, %r7799, 2;
	shr.u32 	%r6951, %r6949, 31;
	add.s32 	%r6952, %r6951, %r6948;
	neg.s32 	%r6953, %r6952;
	setp.lt.s32 	%p1581, %r2663, 0;
	selp.b32 	%r7800, %r6953, %r6952, %p1581;
	xor.b32  	%r6954, %r6949, %r2663;
	shr.s32 	%r6955, %r6949, 31;
	xor.b32  	%r6956, %r6955, %r6949;
	xor.b32  	%r6957, %r6955, %r6950;
	cvt.u64.u32 	%rd2780, %r6956;
	shl.b64 	%rd2781, %rd2780, 32;
	cvt.u64.u32 	%rd2782, %r6957;
	or.b64  	%rd2783, %rd2781, %rd2782;
	cvt.rn.f64.s64 	%fd395, %rd2783;
	mul.f64 	%fd396, %fd395, 0d3BF921FB54442D19;
	cvt.rn.f32.f64 	%f4452, %fd396;
	neg.f32 	%f4453, %f4452;
	setp.lt.s32 	%p1582, %r6954, 0;
	selp.f32 	%f4701, %f4453, %f4452, %p1582;
	bra.uni 	$L__BB0_1585;
$L__BB0_1584:
	mov.f32 	%f4454, 0f00000000;
	mul.rn.f32 	%f4701, %f982, %f4454;
	mov.b32 	%r7800, 0;
$L__BB0_1585:
	add.s32 	%r6959, %r7800, 1;
	mul.rn.f32 	%f4455, %f4701, %f4701;
	and.b32  	%r6960, %r7800, 1;
	setp.eq.b32 	%p1583, %r6960, 1;
	selp.f32 	%f4456, %f4701, 0f3F800000, %p1583;
	fma.rn.f32 	%f4457, %f4455, %f4456, 0f00000000;
	fma.rn.f32 	%f4458, %f4455, 0f37CBAC00, 0fBAB607ED;
	selp.f32 	%f4459, 0fB94D4153, %f4458, %p1583;
	selp.f32 	%f4460, 0f3C0885E4, 0f3D2AAABB, %p1583;
	fma.rn.f32 	%f4461, %f4459, %f4455, %f4460;
	selp.f32 	%f4462, 0fBE2AAAA8, 0fBEFFFFFF, %p1583;
	fma.rn.f32 	%f4463, %f4461, %f4455, %f4462;
	fma.rn.f32 	%f4464, %f4463, %f4457, %f4456;
	and.b32  	%r6961, %r6959, 2;
	setp.eq.s32 	%p1584, %r6961, 0;
	mov.f32 	%f4465, 0f00000000;
	sub.f32 	%f4466, %f4465, %f4464;
	selp.f32 	%f4467, %f4464, %f4466, %p1584;
	fma.rn.f32 	%f992, %f988, %f4467, %f982;
	mul.f32 	%f4468, %f992, 0f3F22F983;
	cvt.rni.s32.f32 	%r7808, %f4468;
	cvt.rn.f32.s32 	%f4469, %r7808;
	fma.rn.f32 	%f4470, %f4469, 0fBFC90FDA, %f992;
	fma.rn.f32 	%f4471, %f4469, 0fB3A22168, %f4470;
	fma.rn.f32 	%f4703, %f4469, 0fA7C234C5, %f4471;
	abs.f32 	%f994, %f992;
	setp.ltu.f32 	%p1585, %f994, 0f47CE4780;
	mov.u32 	%r7804, %r7808;
	mov.f32 	%f4702, %f4703;
	@%p1585 bra 	$L__BB0_1593;
	setp.eq.f32 	%p1586, %f994, 0f7F800000;
	@%p1586 bra 	$L__BB0_1592;
	mov.b32 	%r2677, %f992;
	shl.b32 	%r6963, %r2677, 8;
	or.b32  	%r2678, %r6963, -2147483648;
	mov.b64 	%rd3010, 0;
	mov.b32 	%r7801, 0;
$L__BB0_1588:
	.pragma "nounroll";
	mul.wide.u32 	%rd2785, %r7801, 4;
	mov.u64 	%rd2786, __cudart_i2opi_f;
	add.s64 	%rd2787, %rd2786, %rd2785;
	ld.global.nc.u32 	%r6964, [%rd2787];
	mad.wide.u32 	%rd2788, %r6964, %r2678, %rd3010;
	shr.u64 	%rd3010, %rd2788, 32;
	add.s64 	%rd2789, %rd2, %rd2785;
	st.local.u32 	[%rd2789], %rd2788;
	add.s32 	%r7801, %r7801, 1;
	setp.ne.s32 	%p1587, %r7801, 6;
	@%p1587 bra 	$L__BB0_1588;
	shr.u32 	%r6965, %r2677, 23;
	st.local.u32 	[%rd2+24], %rd3010;
	and.b32  	%r2681, %r6965, 31;
	and.b32  	%r6966, %r6965, 224;
	add.s32 	%r6967, %r6966, -128;
	shr.u32 	%r6968, %r6967, 5;
	mul.wide.u32 	%rd2790, %r6968, 4;
	sub.s64 	%rd603, %rd2, %rd2790;
	ld.local.u32 	%r7802, [%rd603+24];
	ld.local.u32 	%r7803, [%rd603+20];
	setp.eq.s32 	%p1588, %r2681, 0;
	@%p1588 bra 	$L__BB0_1591;
	shf.l.wrap.b32 	%r7802, %r7803, %r7802, %r2681;
	ld.local.u32 	%r6969, [%rd603+16];
	shf.l.wrap.b32 	%r7803, %r6969, %r7803, %r2681;
$L__BB0_1591:
	shr.u32 	%r6970, %r7802, 30;
	shf.l.wrap.b32 	%r6971, %r7803, %r7802, 2;
	shl.b32 	%r6972, %r7803, 2;
	shr.u32 	%r6973, %r6971, 31;
	add.s32 	%r6974, %r6973, %r6970;
	neg.s32 	%r6975, %r6974;
	setp.lt.s32 	%p1589, %r2677, 0;
	selp.b32 	%r7804, %r6975, %r6974, %p1589;
	xor.b32  	%r6976, %r6971, %r2677;
	shr.s32 	%r6977, %r6971, 31;
	xor.b32  	%r6978, %r6977, %r6971;
	xor.b32  	%r6979, %r6977, %r6972;
	cvt.u64.u32 	%rd2791, %r6978;
	shl.b64 	%rd2792, %rd2791, 32;
	cvt.u64.u32 	%rd2793, %r6979;
	or.b64  	%rd2794, %rd2792, %rd2793;
	cvt.rn.f64.s64 	%fd397, %rd2794;
	mul.f64 	%fd398, %fd397, 0d3BF921FB54442D19;
	cvt.rn.f32.f64 	%f4472, %fd398;
	neg.f32 	%f4473, %f4472;
	setp.lt.s32 	%p1590, %r6976, 0;
	selp.f32 	%f4702, %f4473, %f4472, %p1590;
	bra.uni 	$L__BB0_1593;
$L__BB0_1592:
	mov.f32 	%f4474, 0f00000000;
	mul.rn.f32 	%f4702, %f992, %f4474;
	mov.b32 	%r7804, 0;
$L__BB0_1593:
	setp.ltu.f32 	%p1591, %f994, 0f47CE4780;
	mul.rn.f32 	%f4475, %f4702, %f4702;
	and.b32  	%r6981, %r7804, 1;
	setp.eq.b32 	%p1592, %r6981, 1;
	selp.f32 	%f4476, 0f3F800000, %f4702, %p1592;
	fma.rn.f32 	%f4477, %f4475, %f4476, 0f00000000;
	fma.rn.f32 	%f4478, %f4475, 0f37CBAC00, 0fBAB607ED;
	selp.f32 	%f4479, %f4478, 0fB94D4153, %p1592;
	selp.f32 	%f4480, 0f3D2AAABB, 0f3C0885E4, %p1592;
	fma.rn.f32 	%f4481, %f4479, %f4475, %f4480;
	selp.f32 	%f4482, 0fBEFFFFFF, 0fBE2AAAA8, %p1592;
	fma.rn.f32 	%f4483, %f4481, %f4475, %f4482;
	fma.rn.f32 	%f4484, %f4483, %f4477, %f4476;
	and.b32  	%r6982, %r7804, 2;
	setp.eq.s32 	%p1593, %r6982, 0;
	mov.f32 	%f4485, 0f00000000;
	sub.f32 	%f4486, %f4485, %f4484;
	selp.f32 	%f998, %f4484, %f4486, %p1593;
	@%p1591 bra 	$L__BB0_1601;
	setp.eq.f32 	%p1594, %f994, 0f7F800000;
	@%p1594 bra 	$L__BB0_1600;
	mov.b32 	%r2690, %f992;
	shl.b32 	%r6984, %r2690, 8;
	or.b32  	%r2691, %r6984, -2147483648;
	mov.b64 	%rd3011, 0;
	mov.b32 	%r7805, 0;
$L__BB0_1596:
	.pragma "nounroll";
	mul.wide.u32 	%rd2796, %r7805, 4;
	add.s64 	%rd2798, %rd2797, %rd2796;
	ld.global.nc.u32 	%r6985, [%rd2798];
	mad.wide.u32 	%rd2799, %r6985, %r2691, %rd3011;
	shr.u64 	%rd3011, %rd2799, 32;
	add.s64 	%rd2800, %rd1, %rd2796;
	st.local.u32 	[%rd2800], %rd2799;
	add.s32 	%r7805, %r7805, 1;
	setp.ne.s32 	%p1595, %r7805, 6;
	@%p1595 bra 	$L__BB0_1596;
	shr.u32 	%r6986, %r2690, 23;
	st.local.u32 	[%rd1+24], %rd3011;
	and.b32  	%r2694, %r6986, 31;
	and.b32  	%r6987, %r6986, 224;
	add.s32 	%r6988, %r6987, -128;
	shr.u32 	%r6989, %r6988, 5;
	mul.wide.u32 	%rd2801, %r6989, 4;
	sub.s64 	%rd606, %rd1, %rd2801;
	ld.local.u32 	%r7806, [%rd606+24];
	ld.local.u32 	%r7807, [%rd606+20];
	setp.eq.s32 	%p1596, %r2694, 0;
	@%p1596 bra 	$L__BB0_1599;
	shf.l.wrap.b32 	%r7806, %r7807, %r7806, %r2694;
	ld.local.u32 	%r6990, [%rd606+16];
	shf.l.wrap.b32 	%r7807, %r6990, %r7807, %r2694;
$L__BB0_1599:
	shr.u32 	%r6991, %r7806, 30;
	shf.l.wrap.b32 	%r6992, %r7807, %r7806, 2;
	shl.b32 	%r6993, %r7807, 2;
	shr.u32 	%r6994, %r6992, 31;
	add.s32 	%r6995, %r6994, %r6991;
	neg.s32 	%r6996, %r6995;
	setp.lt.s32 	%p1597, %r2690, 0;
	selp.b32 	%r7808, %r6996, %r6995, %p1597;
	xor.b32  	%r6997, %r6992, %r2690;
	shr.s32 	%r6998, %r6992, 31;
	xor.b32  	%r6999, %r6998, %r6992;
	xor.b32  	%r7000, %r6998, %r6993;
	cvt.u64.u32 	%rd2802, %r6999;
	shl.b64 	%rd2803, %rd2802, 32;
	cvt.u64.u32 	%rd2804, %r7000;
	or.b64  	%rd2805, %rd2803, %rd2804;
	cvt.rn.f64.s64 	%fd399, %rd2805;
	mul.f64 	%fd400, %fd399, 0d3BF921FB54442D19;
	cvt.rn.f32.f64 	%f4487, %fd400;
	neg.f32 	%f4488, %f4487;
	setp.lt.s32 	%p1598, %r6997, 0;
	selp.f32 	%f4703, %f4488, %f4487, %p1598;
	bra.uni 	$L__BB0_1601;
$L__BB0_1600:
	mov.f32 	%f4489, 0f00000000;
	mul.rn.f32 	%f4703, %f992, %f4489;
	mov.b32 	%r7808, 0;
$L__BB0_1601:
	add.s32 	%r7002, %r7808, 1;
	mul.rn.f32 	%f4490, %f4703, %f4703;
	and.b32  	%r7003, %r7808, 1;
	setp.eq.b32 	%p1599, %r7003, 1;
	selp.f32 	%f4491, %f4703, 0f3F800000, %p1599;
	fma.rn.f32 	%f4492, %f4490, %f4491, 0f00000000;
	fma.rn.f32 	%f4493, %f4490, 0f37CBAC00, 0fBAB607ED;
	selp.f32 	%f4494, 0fB94D4153, %f4493, %p1599;
	selp.f32 	%f4495, 0f3C0885E4, 0f3D2AAABB, %p1599;
	fma.rn.f32 	%f4496, %f4494, %f4490, %f4495;
	selp.f32 	%f4497, 0fBE2AAAA8, 0fBEFFFFFF, %p1599;
	fma.rn.f32 	%f4498, %f4496, %f4490, %f4497;
	fma.rn.f32 	%f4499, %f4498, %f4492, %f4491;
	and.b32  	%r7004, %r7002, 2;
	setp.eq.s32 	%p1600, %r7004, 0;
	mov.f32 	%f4500, 0f00000000;
	sub.f32 	%f4501, %f4500, %f4499;
	selp.f32 	%f4502, %f4499, %f4501, %p1600;
	fma.rn.f32 	%f4503, %f998, %f4502, %f992;
	add.s32 	%r7008, %r7008, 100;
	setp.ne.s32 	%p1601, %r7008, 10000000;
	@%p1601 bra 	$L__BB0_1;
	setp.ne.s32 	%p1602, %r1, 0;
	@%p1602 bra 	$L__BB0_1604;
	add.u64 	%rd2806, %SP, 32;
	add.u64 	%rd2807, %SPL, 32;
	mov.b32 	%r7005, 0;
	st.local.u32 	[%rd2807], %r7005;
	mov.u64 	%rd2808, $str;
	cvta.global.u64 	%rd2809, %rd2808;
	{ // callseq 0, 0
	.param .b64 param0;
	st.param.b64 	[param0], %rd2809;
	.param .b64 param1;
	st.param.b64 	[param1], %rd2806;
	.param .b32 retval0;
	call.uni (retval0), 
	vprintf, 
	(
	param0, 
	param1
	);
	ld.param.b32 	%r7006, [retval0];
	} // callseq 0
$L__BB0_1604:
	ret;

}
	// .globl	_Z14quick_kernel_1v
.visible .entry _Z14quick_kernel_1v()
{
	.local .align 8 .b8 	__local_depot1[40];
	.reg .b64 	%SP;
	.reg .b64 	%SPL;
	.reg .pred 	%p<1603>;
	.reg .b32 	%r<7809>;
	.reg .b32 	%f<4704>;
	.reg .b64 	%rd<3012>;
	.reg .b64 	%fd<401>;

	mov.u64 	%SPL, __local_depot1;
	cvta.local.u64 	%SP, %SPL;
	add.u64 	%rd1, %SPL, 0;
	add.u64 	%rd2, %SPL, 0;
	mov.u32 	%r1, %tid.x;
	cvt.rn.f32.u32 	%f4503, %r1;
	mov.b32 	%r7008, 0;
	mov.u64 	%rd2797, __cudart_i2opi_f;
$L__BB1_1:
	.pragma "nounroll";
	mul.f32 	%f1003, %f4503, 0f3F22F983;
	cvt.rni.s32.f32 	%r7016, %f1003;
	cvt.rn.f32.s32 	%f1004, %r7016;
	fma.rn.f32 	%f1005, %f1004, 0fBFC90FDA, %f4503;
	fma.rn.f32 	%f1006, %f1004, 0fB3A22168, %f1005;
	fma.rn.f32 	%f4505, %f1004, 0fA7C234C5, %f1006;
	abs.f32 	%f4, %f4503;
	setp.ltu.f32 	%p1, %f4, 0f47CE4780;
	mov.u32 	%r7012, %r7016;
	mov.f32 	%f4504, %f4505;
	@%p1 bra 	$L__BB1_9;
	setp.neu.f32 	%p2, %f4, 0f7F800000;
	@%p2 bra 	$L__BB1_4;
	mov.f32 	%f1009, 0f00000000;
	mul.rn.f32 	%f4504, %f4503, %f1009;
	mov.b32 	%r7012, 0;
	bra.uni 	$L__BB1_9;
$L__BB1_4:
	mov.b32 	%r4, %f4503;
	shl.b32 	%r2706, %r4, 8;
	or.b32  	%r5, %r2706, -2147483648;
	mov.b64 	%rd2812, 0;
	mov.b32 	%r7009, 0;
	mov.u64 	%rd2810, %rd2797;
	mov.u64 	%rd2811, %rd2;
$L__BB1_5:
	.pragma "nounroll";
	ld.global.nc.u32 	%r2707, [%rd2810];
	mad.wide.u32 	%rd611, %r2707, %r5, %rd2812;
	shr.u64 	%rd2812, %rd611, 32;
	st.local.u32 	[%rd2811], %rd611;
	add.s32 	%r7009, %r7009, 1;
	add.s64 	%rd2811, %rd2811, 4;
	add.s64 	%rd2810, %rd2810, 4;
	setp.ne.s32 	%p3, %r7009, 6;
	@%p3 bra 	$L__BB1_5;
	shr.u32 	%r2708, %r4, 23;
	st.local.u32 	[%rd2+24], %rd2812;
	and.b32  	%r8, %r2708, 31;
	and.b32  	%r2709, %r2708, 224;
	add.s32 	%r2710, %r2709, -128;
	shr.u32 	%r2711, %r2710, 5;
	mul.wide.u32 	%rd612, %r2711, 4;
	sub.s64 	%rd9, %rd2, %rd612;
	ld.local.u32 	%r7010, [%rd9+24];
	ld.local.u32 	%r7011, [%rd9+20];
	setp.eq.s32 	%p4, %r8, 0;
	@%p4 bra 	$L__BB1_8;
	shf.l.wrap.b32 	%r7010, %r7011, %r7010, %r8;
	ld.local.u32 	%r2712, [%rd9+16];
	shf.l.wrap.b32 	%r7011, %r2712, %r7011, %r8;
$L__BB1_8:
	shr.u32 	%r2713, %r7010, 30;
	shf.l.wrap.b32 	%r2714, %r7011, %r7010, 2;
	shl.b32 	%r2715, %r7011, 2;
	shr.u32 	%r2716, %r2714, 31;
	add.s32 	%r2717, %r2716, %r2713;
	neg.s32 	%r2718, %r2717;
	setp.lt.s32 	%p5, %r4, 0;
	selp.b32 	%r7012, %r2718, %r2717, %p5;
	xor.b32  	%r2719, %r2714, %r4;
	shr.s32 	%r2720, %r2714, 31;
	xor.b32  	%r2721, %r2720, %r2714;
	xor.b32  	%r2722, %r2720, %r2715;
	cvt.u64.u32 	%rd613, %r2721;
	shl.b64 	%rd614, %rd613, 32;
	cvt.u64.u32 	%rd615, %r2722;
	or.b64  	%rd616, %rd614, %rd615;
	cvt.rn.f64.s64 	%fd1, %rd616;
	mul.f64 	%fd2, %fd1, 0d3BF921FB54442D19;
	cvt.rn.f32.f64 	%f1007, %fd2;
	neg.f32 	%f1008, %f1007;
	setp.lt.s32 	%p6, %r2719, 0;
	selp.f32 	%f4504, %f1008, %f1007, %p6;
$L__BB1_9:
	setp.ltu.f32 	%p7, %f4, 0f47CE4780;
	mul.rn.f32 	%f1010, %f4504, %f4504;
	and.b32  	%r2724, %r7012, 1;
	setp.eq.b32 	%p8, %r2724, 1;
	selp.f32 	%f1011, 0f3F800000, %f4504, %p8;
	fma.rn.f32 	%f1012, %f1010, %f1011, 0f00000000;
	fma.rn.f32 	%f1013, %f1010, 0f37CBAC00, 0fBAB607ED;
	selp.f32 	%f1014, %f1013, 0fB94D4153, %p8;
	selp.f32 	%f1015, 0f3D2AAABB, 0f3C0885E4, %p8;
	fma.rn.f32 	%f1016, %f1014, %f1010, %f1015;
	selp.f32 	%f1017, 0fBEFFFFFF, 0fBE2AAAA8, %p8;
	fma.rn.f32 	%f1018, %f1016, %f1010, %f1017;
	fma.rn.f32 	%f1019, %f1018, %f1012, %f1011;
	and.b32  	%r2725, %r7012, 2;
	setp.eq.s32 	%p9, %r2725, 0;
	mov.f32 	%f1020, 0f00000000;
	sub.f32 	%f1021, %f1020, %f1019;
	selp.f32 	%f8, %f1019, %f1021, %p9;
	@%p7 bra 	$L__BB1_17;
	setp.neu.f32 	%p10, %f4, 0f7F800000;
	@%p10 bra 	$L__BB1_12;
	mov.f32 	%f1024, 0f00000000;
	mul.rn.f32 	%f4505, %f4503, %f1024;
	mov.b32 	%r7016, 0;
	bra.uni 	$L__BB1_17;
$L__BB1_12:
	mov.b32 	%r17, %f4503;
	shl.b32 	%r2727, %r17, 8;
	or.b32  	%r18, %r2727, -2147483648;
	mov.b64 	%rd2813, 0;
	mov.b32 	%r7013, 0;
$L__BB1_13:
	.pragma "nounroll";
	mul.wide.u32 	%rd618, %r7013, 4;
	mov.u64 	%rd619, __cudart_i2opi_f;
	add.s64 	%rd620, %rd619, %rd618;
	ld.global.nc.u32 	%r2728, [%rd620];
	mad.wide.u32 	%rd621, %r2728, %r18, %rd2813;
	shr.u64 	%rd2813, %rd621, 32;
	add.s64 	%rd622, %rd1, %rd618;
	st.local.u32 	[%rd622], %rd621;
	add.s32 	%r7013, %r7013, 1;
	setp.ne.s32 	%p11, %r7013, 6;
	@%p11 bra 	$L__BB1_13;
	shr.u32 	%r2729, %r17, 23;
	st.local.u32 	[%rd1+24], %rd2813;
	and.b32  	%r21, %r2729, 31;
	and.b32  	%r2730, %r2729, 224;
	add.s32 	%r2731, %r2730, -128;
	shr.u32 	%r2732, %r2731, 5;
	mul.wide.u32 	%rd623, %r2732, 4;
	sub.s64 	%rd12, %rd1, %rd623;
	ld.local.u32 	%r7014, [%rd12+24];
	ld.local.u32 	%r7015, [%rd12+20];
	setp.eq.s32 	%p12, %r21, 0;
	@%p12 bra 	$L__BB1_16;
	shf.l.wrap.b32 	%r7014, %r7015, %r7014, %r21;
	ld.local.u32 	%r2733, [%rd12+16];
	shf.l.wrap.b32 	%r7015, %r2733, %r7015, %r21;
$L__BB1_16:
	shr.u32 	%r2734, %r7014, 30;
	shf.l.wrap.b32 	%r2735, %r7015, %r7014, 2;
	shl.b32 	%r2736, %r7015, 2;
	shr.u32 	%r2737, %r2735, 31;
	add.s32 	%r2738, %r2737, %r2734;
	neg.s32 	%r2739, %r2738;
	setp.lt.s32 	%p13, %r17, 0;
	selp.b32 	%r7016, %r2739, %r2738, %p13;
	xor.b32  	%r2740, %r2735, %r17;
	shr.s32 	%r2741, %r2735, 31;
	xor.b32  	%r2742, %r2741, %r2735;
	xor.b32  	%r2743, %r2741, %r2736;
	cvt.u64.u32 	%rd624, %r2742;
	shl.b64 	%rd625, %rd624, 32;
	cvt.u64.u32 	%rd626, %r2743;
	or.b64  	%rd627, %rd625, %rd626;
	cvt.rn.f64.s64 	%fd3, %rd627;
	mul.f64 	%fd4, %fd3, 0d3BF921FB54442D19;
	cvt.rn.f32.f64 	%f1022, %fd4;
	neg.f32 	%f1023, %f1022;
	setp.lt.s32 	%p14, %r2740, 0;
	selp.f32 	%f4505, %f1023, %f1022, %p14;
$L__BB1_17:
	add.s32 	%r2745, %r7016, 1;
	mul.rn.f32 	%f1025, %f4505, %f4505;
	and.b32  	%r2746, %r7016, 1;
	setp.eq.b32 	%p15, %r2746, 1;
	selp.f32 	%f1026, %f4505, 0f3F800000, %p15;
	fma.rn.f32 	%f1027, %f1025, %f1026, 0f00000000;
	fma.rn.f32 	%f1028, %f1025, 0f37CBAC00, 0fBAB607ED;
	selp.f32 	%f1029, 0fB94D4153, %f1028, %p15;
	selp.f32 	%f1030, 0f3C0885E4, 0f3D2AAABB, %p15;
	fma.rn.f32 	%f1031, %f1029, %f1025, %f1030;
	selp.f32 	%f1032, 0fBE2AAAA8, 0fBEFFFFFF, %p15;
	fma.rn.f32 	%f1033, %f1031, %f1025, %f1032;
	fma.rn.f32 	%f1034, %f1033, %f1027, %f1026;
	and.b32  	%r2747, %r2745, 2;
	setp.eq.s32 	%p16, %r2747, 0;
	mov.f32 	%f1035, 0f00000000;
	sub.f32 	%f1036, %f1035, %f1034;
	selp.f32 	%f1037, %f1034, %f1036, %p16;
	fma.rn.f32 	%f12, %f8, %f1037, %f4503;
	mul.f32 	%f1038, %f12, 0f3F22F983;
	cvt.rni.s32.f32 	%r7024, %f1038;
	cvt.rn.f32.s32 	%f1039, %r7024;
	fma.rn.f32 	%f1040, %f1039, 0fBFC90FDA, %f12;
	fma.rn.f32 	%f1041, %f1039, 0fB3A22168, %f1040;
	fma.rn.f32 	%f4507, %f1039, 0fA7C234C5, %f1041;
	abs.f32 	%f14, %f12;
	setp.ltu.f32 	%p17, %f14, 0f47CE4780;
	mov.u32 	%r7020, %r7024;
	mov.f32 	%f4506, %f4507;
	@%p17 bra 	$L__BB1_25;
	setp.eq.f32 	%p18, %f14, 0f7F800000;
	@%p18 bra 	$L__BB1_24;
	mov.b32 	%r31, %f12;
	shl.b32 	%r2749, %r31, 8;
	or.b32  	%r32, %r2749, -2147483648;
	mov.b64 	%rd2814, 0;
	mov.b32 	%r7017, 0;
$L__BB1_20:
	.pragma "nounroll";
	mul.wide.u32 	%rd629, %r7017, 4;
	mov.u64 	%rd630, __cudart_i2opi_f;
	add.s64 	%rd631, %rd630, %rd629;
	ld.global.nc.u32 	%r2750, [%rd631];
	mad.wide.u32 	%rd632, %r2750, %r32, %rd2814;
	shr.u64 	%rd2814, %rd632, 32;
	add.s64 	%rd633, %rd2, %rd629;
	st.local.u32 	[%rd633], %rd632;
	add.s32 	%r7017, %r7017, 1;
	setp.ne.s32 	%p19, %r7017, 6;
	@%p19 bra 	$L__BB1_20;
	shr.u32 	%r2751, %r31, 23;
	st.local.u32 	[%rd2+24], %rd2814;
	and.b32  	%r35, %r2751, 31;
	and.b32  	%r2752, %r2751, 224;
	add.s32 	%r2753, %r2752, -128;
	shr.u32 	%r2754, %r2753, 5;
	mul.wide.u32 	%rd634, %r2754, 4;
	sub.s64 	%rd15, %rd2, %rd634;
	ld.local.u32 	%r7018, [%rd15+24];
	ld.local.u32 	%r7019, [%rd15+20];
	setp.eq.s32 	%p20, %r35, 0;
	@%p20 bra 	$L__BB1_23;
	shf.l.wrap.b32 	%r7018, %r7019, %r7018, %r35;
	ld.local.u32 	%r2755, [%rd15+16];
	shf.l.wrap.b32 	%r7019, %r2755, %r7019, %r35;
$L__BB1_23:
	shr.u32 	%r2756, %r7018, 30;
	shf.l.wrap.b32 	%r2757, %r7019, %r7018, 2;
	shl.b32 	%r2758, %r7019, 2;
	shr.u32 	%r2759, %r2757, 31;
	add.s32 	%r2760, %r2759, %r2756;
	neg.s32 	%r2761, %r2760;
	setp.lt.s32 	%p21, %r31, 0;
	selp.b32 	%r7020, %r2761, %r2760, %p21;
	xor.b32  	%r2762, %r2757, %r31;
	shr.s32 	%r2763, %r2757, 31;
	xor.b32  	%r2764, %r2763, %r2757;
	xor.b32  	%r2765, %r2763, %r2758;
	cvt.u64.u32 	%rd635, %r2764;
	shl.b64 	%rd636, %rd635, 32;
	cvt.u64.u32 	%rd637, %r2765;
	or.b64  	%rd638, %rd636, %rd637;
	cvt.rn.f64.s64 	%fd5, %rd638;
	mul.f64 	%fd6, %fd5, 0d3BF921FB54442D19;
	cvt.rn.f32.f64 	%f1042, %fd6;
	neg.f32 	%f1043, %f1042;
	setp.lt.s32 	%p22, %r2762, 0;
	selp.f32 	%f4506, %f1043, %f1042, %p22;
	bra.uni 	$L__BB1_25;
$L__BB1_24:
	mov.f32 	%f1044, 0f00000000;
	mul.rn.f32 	%f4506, %f12, %f1044;
	mov.b32 	%r7020, 0;
$L__BB1_25:
	setp.ltu.f32 	%p23, %f14, 0f47CE4780;
	mul.rn.f32 	%f1045, %f4506, %f4506;
	and.b32  	%r2767, %r7020, 1;
	setp.eq.b32 	%p24, %r2767, 1;
	selp.f32 	%f1046, 0f3F800000, %f4506, %p24;
	fma.rn.f32 	%f1047, %f1045, %f1046, 0f00000000;
	fma.rn.f32 	%f1048, %f1045, 0f37CBAC00, 0fBAB607ED;
	selp.f32 	%f1049, %f1048, 0fB94D4153, %p24;
	selp.f32 	%f1050, 0f3D2AAABB, 0f3C0885E4, %p24;
	fma.rn.f32 	%f1051, %f1049, %f1045, %f1050;
	selp.f32 	%f1052, 0fBEFFFFFF, 0fBE2AAAA8, %p24;
	fma.rn.f32 	%f1053, %f1051, %f1045, %f1052;
	fma.rn.f32 	%f1054, %f1053, %f1047, %f1046;
	and.b32  	%r2768, %r7020, 2;
	setp.eq.s32 	%p25, %r2768, 0;
	mov.f32 	%f1055, 0f00000000;
	sub.f32 	%f1056, %f1055, %f1054;
	selp.f32 	%f18, %f1054, %f1056, %p25;
	@%p23 bra 	$L__BB1_33;
	setp.eq.f32 	%p26, %f14, 0f7F800000;
	@%p26 bra 	$L__BB1_32;
	mov.b32 	%r44, %f12;
	shl.b32 	%r2770, %r44, 8;
	or.b32  	%r45, %r2770, -2147483648;
	mov.b64 	%rd2815, 0;
	mov.b32 	%r7021, 0;
$L__BB1_28:
	.pragma "nounroll";
	mul.wide.u32 	%rd640, %r7021, 4;
	mov.u64 	%rd641, __cudart_i2opi_f;
	add.s64 	%rd642, %rd641, %rd640;
	ld.global.nc.u32 	%r2771, [%rd642];
	mad.wide.u32 	%rd643, %r2771, %r45, %rd2815;
	shr.u64 	%rd2815, %rd643, 32;
	add.s64 	%rd644, %rd1, %rd640;
	st.local.u32 	[%rd644], %rd643;
	add.s32 	%r7021, %r7021, 1;
	setp.ne.s32 	%p27, %r7021, 6;
	@%p27 bra 	$L__BB1_28;
	shr.u32 	%r2772, %r44, 23;
	st.local.u32 	[%rd1+24], %rd2815;
	and.b32  	%r48, %r2772, 31;
	and.b32  	%r2773, %r2772, 224;
	add.s32 	%r2774, %r2773, -128;
	shr.u32 	%r2775, %r2774, 5;
	mul.wide.u32 	%rd645, %r2775, 4;
	sub.s64 	%rd18, %rd1, %rd645;
	ld.local.u32 	%r7022, [%rd18+24];
	ld.local.u32 	%r7023, [%rd18+20];
	setp.eq.s32 	%p28, %r48, 0;
	@%p28 bra 	$L__BB1_31;
	shf.l.wrap.b32 	%r7022, %r7023, %r7022, %r48;
	ld.local.u32 	%r2776, [%rd18+16];
	shf.l.wrap.b32 	%r7023, %r2776, %r7023, %r48;
$L__BB1_31:
	shr.u32 	%r2777, %r7022, 30;
	shf.l.wrap.b32 	%r2778, %r7023, %r7022, 2;
	shl.b32 	%r2779, %r7023, 2;
	shr.u32 	%r2780, %r2778, 31;
	add.s32 	%r2781, %r2780, %r2777;
	neg.s32 	%r2782, %r2781;
	setp.lt.s32 	%p29, %r44, 0;
	selp.b32 	%r7024, %r2782, %r2781, %p29;
	xor.b32  	%r2783, %r2778, %r44;
	shr.s32 	%r2784, %r2778, 31;
	xor.b32  	%r2785, %r2784, %r2778;
	xor.b32  	%r2786, %r2784, %r2779;
	cvt.u64.u32 	%rd646, %r2785;
	shl.b64 	%rd647, %rd646, 32;
	cvt.u64.u32 	%rd648, %r2786;
	or.b64  	%rd649, %rd647, %rd648;
	cvt.rn.f64.s64 	%fd7, %rd649;
	mul.f64 	%fd8, %fd7, 0d3BF921FB54442D19;
	cvt.rn.f32.f64 	%f1057, %fd8;
	neg.f32 	%f1058, %f1057;
	setp.lt.s32 	%p30, %r2783, 0;
	selp.f32 	%f4507, %f1058, %f1057, %p30;
	bra.uni 	$L__BB1_33;
$L__BB1_32:
	mov.f32 	%f1059, 0f00000000;
	mul.rn.f32 	%f4507, %f12, %f1059;
	mov.b32 	%r7024, 0;
$L__BB1_33:
	add.s32 	%r2788, %r7024, 1;
	mul.rn.f32 	%f1060, %f4507, %f4507;
	and.b32  	%r2789, %r7024, 1;
	setp.eq.b32 	%p31, %r2789, 1;
	selp.f32 	%f1061, %f4507, 0f3F800000, %p31;
	fma.rn.f32 	%f1062, %f1060, %f1061, 0f00000000;
	fma.rn.f32 	%f1063, %f1060, 0f37CBAC00, 0fBAB607ED;
	selp.f32 	%f1064, 0fB94D4153, %f1063, %p31;
	selp.f32 	%f1065, 0f3C0885E4, 0f3D2AAABB, %p31;
	fma.rn.f32 	%f1066, %f1064, %f1060, %f1065;
	selp.f32 	%f1067, 0fBE2AAAA8, 0fBEFFFFFF, %p31;
	fma.rn.f32 	%f1068, %f1066, %f1060, %f1067;
	fma.rn.f32 	%f1069, %f1068, %f1062, %f1061;
	and.b32  	%r2790, %r2788, 2;
	setp.eq.s32 	%p32, %r2790, 0;
	mov.f32 	%f1070, 0f00000000;
	sub.f32 	%f1071, %f1070, %f1069;
	selp.f32 	%f1072, %f1069, %f1071, %p32;
	fma.rn.f32 	%f22, %f18, %f1072, %f12;
	mul.f32 	%f1073, %f22, 0f3F22F983;
	cvt.rni.s32.f32 	%r7032, %f1073;
	cvt.rn.f32.s32 	%f1074, %r7032;
	fma.rn.f32 	%f1075, %f1074, 0fBFC90FDA, %f22;
	fma.rn.f32 	%f1076, %f1074, 0fB3A22168, %f1075;
	fma.rn.f32 	%f4509, %f1074, 0fA7C234C5, %f1076;
	abs.f32 	%f24, %f22;
	setp.ltu.f32 	%p33, %f24, 0f47CE4780;
	mov.u32 	%r7028, %r7032;
	mov.f32 	%f4508, %f4509;
	@%p33 bra 	$L__BB1_41;
	setp.eq.f32 	%p34, %f24, 0f7F800000;
	@%p34 bra 	$L__BB1_40;
	mov.b32 	%r58, %f22;
	shl.b32 	%r2792, %r58, 8;
	or.b32  	%r59, %r2792, -2147483648;
	mov.b64 	%rd2816, 0;
	mov.b32 	%r7025, 0;
$L__BB1_36:
	.pragma "nounroll";
	mul.wide.u32 	%rd651, %r7025, 4;
	mov.u64 	%rd652, __cudart_i2opi_f;
	add.s64 	%rd653, %rd652, %rd651;
	ld.global.nc.u32 	%r2793, [%rd653];
	mad.wide.u32 	%rd654, %r2793, %r59, %rd2816;
	shr.u64 	%rd2816, %rd654, 32;
	add.s64 	%rd655, %rd2, %rd651;
	st.local.u32 	[%rd655], %rd654;
	add.s32 	%r7025, %r7025, 1;
	setp.ne.s32 	%p35, %r7025, 6;
	@%p35 bra 	$L__BB1_36;
	shr.u32 	%r2794, %r58, 23;
	st.local.u32 	[%rd2+24], %rd2816;
	and.b32  	%r62, %r2794, 31;
	and.b32  	%r2795, %r2794, 224;
	add.s32 	%r2796, %r2795, -128;
	shr.u32 	%r2797, %r2796, 5;
	mul.wide.u32 	%rd656, %r2797, 4;
	sub.s64 	%rd21, %rd2, %rd656;
	ld.local.u32 	%r7026, [%rd21+24];
	ld.local.u32 	%r7027, [%rd21+20];
	setp.eq.s32 	%p36, %r62, 0;
	@%p36 bra 	$L__BB1_39;
	shf.l.wrap.b32 	%r7026, %r7027, %r7026, %r62;
	ld.local.u32 	%r2798, [%rd21+16];
	shf.l.wrap.b32 	%r7027, %r2798, %r7027, %r62;
$L__BB1_39:
	shr.u32 	%r2799, %r7026, 30;
	shf.l.wrap.b32 	%r2800, %r7027, %r7026, 2;
	shl.b32 	%r2801, %r7027, 2;
	shr.u32 	%r2802, %r2800, 31;
	add.s32 	%r2803, %r2802, %r2799;
	neg.s32 	%r2804, %r2803;
	setp.lt.s32 	%p37, %r58, 0;
	selp.b32 	%r7028, %r2804, %r2803, %p37;
	xor.b32  	%r2805, %r2800, %r58;
	shr.s32 	%r2806, %r2800, 31;
	xor.b32  	%r2807, %r2806, %r2800;
	xor.b32  	%r2808, %r2806, %r2801;
	cvt.u64.u32 	%rd657, %r2807;
	shl.b64 	%rd658, %rd657, 32;
	cvt.u64.u32 	%rd659, %r2808;
	or.b64  	%rd660, %rd658, %rd659;
	cvt.rn.f64.s64 	%fd9, %rd660;
	mul.f64 	%fd10, %fd9, 0d3BF921FB54442D19;
	cvt.rn.f32.f64 	%f1077, %fd10;
	neg.f32 	%f1078, %f1077;
	setp.lt.s32 	%p38, %r2805, 0;
	selp.f32 	%f4508, %f1078, %f1077, %p38;
	bra.uni 	$L__BB1_41;
$L__BB1_40:
	mov.f32 	%f1079, 0f00000000;
	mul.rn.f32 	%f4508, %f22, %f1079;
	mov.b32 	%r7028, 0;
$L__BB1_41:
	setp.ltu.f32 	%p39, %f24, 0f47CE4780;
	mul.rn.f32 	%f1080, %f4508, %f4508;
	and.b32  	%r2810, %r7028, 1;
	setp.eq.b32 	%p40, %r2810, 1;
	selp.f32 	%f1081, 0f3F800000, %f4508, %p40;
	fma.rn.f32 	%f1082, %f1080, %f1081, 0f00000000;
	fma.rn.f32 	%f1083, %f1080, 0f37CBAC00, 0fBAB607ED;
	selp.f32 	%f1084, %f1083, 0fB94D4153, %p40;
	selp.f32 	%f1085, 0f3D2AAABB, 0f3C0885E4, %p40;
	fma.rn.f32 	%f1086, %f1084, %f1080, %f1085;
	selp.f32 	%f1087, 0fBEFFFFFF, 0fBE2AAAA8, %p40;
	fma.rn.f32 	%f1088, %f1086, %f1080, %f1087;
	fma.rn.f32 	%f1089, %f1088, %f1082, %f1081;
	and.b32  	%r2811, %r7028, 2;
	setp.eq.s32 	%p41, %r2811, 0;
	mov.f32 	%f1090, 0f00000000;
	sub.f32 	%f1091, %f1090, %f1089;
	selp.f32 	%f28, %f1089, %f1091, %p41;
	@%p39 bra 	$L__BB1_49;
	setp.eq.f32 	%p42, %f24, 0f7F800000;
	@%p42 bra 	$L__BB1_48;
	mov.b32 	%r71, %f22;
	shl.b32 	%r2813, %r71, 8;
	or.b32  	%r72, %r2813, -2147483648;
	mov.b64 	%rd2817, 0;
	mov.b32 	%r7029, 0;
$L__BB1_44:
	.pragma "nounroll";
	mul.wide.u32 	%rd662, %r7029, 4;
	mov.u64 	%rd663, __cudart_i2opi_f;
	add.s64 	%rd664, %rd663, %rd662;
	ld.global.nc.u32 	%r2814, [%rd664];
	mad.wide.u32 	%rd665, %r2814, %r72, %rd2817;
	shr.u64 	%rd2817, %rd665, 32;
	add.s64 	%rd666, %rd1, %rd662;
	st.local.u32 	[%rd666], %rd665;
	add.s32 	%r7029, %r7029, 1;
	setp.ne.s32 	%p43, %r7029, 6;
	@%p43 bra 	$L__BB1_44;
	shr.u32 	%r2815, %r71, 23;
	st.local.u32 	[%rd1+24], %rd2817;
	and.b32  	%r75, %r2815, 31;
	and.b32  	%r2816, %r2815, 224;
	add.s32 	%r2817, %r2816, -128;
	shr.u32 	%r2818, %r2817, 5;
	mul.wide.u32 	%rd667, %r2818, 4;
	sub.s64 	%rd24, %rd1, %rd667;
	ld.local.u32 	%r7030, [%rd24+24];
	ld.local.u32 	%r7031, [%rd24+20];
	setp.eq.s32 	%p44, %r75, 0;
	@%p44 bra 	$L__BB1_47;
	shf.l.wrap.b32 	%r7030, %r7031, %r7030, %r75;
	ld.local.u32 	%r2819, [%rd24+16];
	shf.l.wrap.b32 	%r7031, %r2819, %r7031, %r75;
$L__BB1_47:
	shr.u32 	%r2820, %r7030, 30;
	shf.l.wrap.b32 	%r2821, %r7031, %r7030, 2;
	shl.b32 	%r2822, %r7031, 2;
	shr.u32 	%r2823, %r2821, 31;
	add.s32 	%r2824, %r2823, %r2820;
	neg.s32 	%r2825, %r2824;
	setp.lt.s32 	%p45, %r71, 0;
	selp.b32 	%r7032, %r2825, %r2824, %p45;
	xor.b32  	%r2826, %r2821, %r71;
	shr.s32 	%r2827, %r2821, 31;
	xor.b32  	%r2828, %r2827, %r2821;
	xor.b32  	%r2829, %r2827, %r2822;
	cvt.u64.u32 	%rd668, %r2828;
	shl.b64 	%rd669, %rd668, 32;
	cvt.u64.u32 	%rd670, %r2829;
	or.b64  	%rd671, %rd669, %rd670;
	cvt.rn.f64.s64 	%fd11, %rd671;
	mul.f64 	%fd12, %fd11, 0d3BF921FB54442D19;
	cvt.rn.f32.f64 	%f1092, %fd12;
	neg.f32 	%f1093, %f1092;
	setp.lt.s32 	%p46, %r2826, 0;
	selp.f32 	%f4509, %f1093, %f1092, %p46;
	bra.uni 	$L__BB1_49;
$L__BB1_48:
	mov.f32 	%f1094, 0f00000000;
	mul.rn.f32 	%f4509, %f22, %f1094;
	mov.b32 	%r7032, 0;
$L__BB1_49:
	add.s32 	%r2831, %r7032, 1;
	mul.rn.f32 	%f1095, %f4509, %f4509;
	and.b32  	%r2832, %r7032, 1;
	setp.eq.b32 	%p47, %r2832, 1;
	selp.f32 	%f1096, %f4509, 0f3F800000, %p47;
	fma.rn.f32 	%f1097, %f1095, %f1096, 0f00000000;
	fma.rn.f32 	%f1098, %f1095, 0f37CBAC00, 0fBAB607ED;
	selp.f32 	%f1099, 0fB94D4153, %f1098, %p47;
	selp.f32 	%f1100, 0f3C0885E4, 0f3D2AAABB, %p47;
	fma.rn.f32 	%f1101, %f1099, %f1095, %f1100;
	selp.f32 	%f1102, 0fBE2AAAA8, 0fBEFFFFFF, %p47;
	fma.rn.f32 	%f1103, %f1101, %f1095, %f1102;
	fma.rn.f32 	%f1104, %f1103, %f1097, %f1096;
	and.b32  	%r2833, %r2831, 2;
	setp.eq.s32 	%p48, %r2833, 0;
	mov.f32 	%f1105, 0f00000000;
	sub.f32 	%f1106, %f1105, %f1104;
	selp.f32 	%f1107, %f1104, %f1106, %p48;
	fma.rn.f32 	%f32, %f28, %f1107, %f22;
	mul.f32 	%f1108, %f32, 0f3F22F983;
	cvt.rni.s32.f32 	%r7040, %f1108;
	cvt.rn.f32.s32 	%f1109, %r7040;
	fma.rn.f32 	%f1110, %f1109, 0fBFC90FDA, %f32;
	fma.rn.f32 	%f1111, %f1109, 0fB3A22168, %f1110;
	fma.rn.f32 	%f4511, %f1109, 0fA7C234C5, %f1111;
	abs.f32 	%f34, %f32;
	setp.ltu.f32 	%p49, %f34, 0f47CE4780;
	mov.u32 	%r7036, %r7040;
	mov.f32 	%f4510, %f4511;
	@%p49 bra 	$L__BB1_57;
	setp.eq.f32 	%p50, %f34, 0f7F800000;
	@%p50 bra 	$L__BB1_56;
	mov.b32 	%r85, %f32;
	shl.b32 	%r2835, %r85, 8;
	or.b32  	%r86, %r2835, -2147483648;
	mov.b64 	%rd2818, 0;
	mov.b32 	%r7033, 0;
$L__BB1_52:
	.pragma "nounroll";
	mul.wide.u32 	%rd673, %r7033, 4;
	mov.u64 	%rd674, __cudart_i2opi_f;
	add.s64 	%rd675, %rd674, %rd673;
	ld.global.nc.u32 	%r2836, [%rd675];
	mad.wide.u32 	%rd676, %r2836, %r86, %rd2818;
	shr.u64 	%rd2818, %rd676, 32;
	add.s64 	%rd677, %rd2, %rd673;
	st.local.u32 	[%rd677], %rd676;
	add.s32 	%r7033, %r7033, 1;
	setp.ne.s32 	%p51, %r7033, 6;
	@%p51 bra 	$L__BB1_52;
	shr.u32 	%r2837, %r85, 23;
	st.local.u32 	[%rd2+24], %rd2818;
	and.b32  	%r89, %r2837, 31;
	and.b32  	%r2838, %r2837, 224;
	add.s32 	%r2839, %r2838, -128;
	shr.u32 	%r2840, %r2839, 5;
	mul.wide.u32 	%rd678, %r2840, 4;
	sub.s64 	%rd27, %rd2, %rd678;
	ld.local.u32 	%r7034, [%rd27+24];
	ld.local.u32 	%r7035, [%rd27+20];
	setp.eq.s32 	%p52, %r89, 0;
	@%p52 bra 	$L__BB1_55;
	shf.l.wrap.b32 	%r7034, %r7035, %r7034, %r89;
	ld.local.u32 	%r2841, [%rd27+16];
	shf.l.wrap.b32 	%r7035, %r2841, %r7035, %r89;
$L__BB1_55:
	shr.u32 	%r2842, %r7034, 30;
	shf.l.wrap.b32 	%r2843, %r7035, %r7034, 2;
	shl.b32 	%r2844, %r7035, 2;
	shr.u32 	%r2845, %r2843, 31;
	add.s32 	%r2846, %r2845, %r2842;
	neg.s32 	%r2847, %r2846;
	setp.lt.s32 	%p53, %r85, 0;
	selp.b32 	%r7036, %r2847, %r2846, %p53;
	xor.b32  	%r2848, %r2843, %r85;
	shr.s32 	%r2849, %r2843, 31;
	xor.b32  	%r2850, %r2849, %r2843;
	xor.b32  	%r2851, %r2849, %r2844;
	cvt.u64.u32 	%rd679, %r2850;
	shl.b64 	%rd680, %rd679, 32;
	cvt.u64.u32 	%rd681, %r2851;
	or.b64  	%rd682, %rd680, %rd681;
	cvt.rn.f64.s64 	%fd13, %rd682;
	mul.f64 	%fd14, %fd13, 0d3BF921FB54442D19;
	cvt.rn.f32.f64 	%f1112, %fd14;
	neg.f32 	%f1113, %f1112;
	setp.lt.s32 	%p54, %r2848, 0;
	selp.f32 	%f4510, %f1113, %f1112, %p54;
	bra.uni 	$L__BB1_57;
$L__BB1_56:
	mov.f32 	%f1114, 0f00000000;
	mul.rn.f32 	%f4510, %f32, %f1114;
	mov.b32 	%r7036, 0;
$L__BB1_57:
	setp.ltu.f32 	%p55, %f34, 0f47CE4780;
	mul.rn.f32 	%f1115, %f4510, %f4510;
	and.b32  	%r2853, %r7036, 1;
	setp.eq.b32 	%p56, %r2853, 1;
	selp.f32 	%f1116, 0f3F800000, %f4510, %p56;
	fma.rn.f32 	%f1117, %f1115, %f1116, 0f00000000;
	fma.rn.f32 	%f1118, %f1115, 0f37CBAC00, 0fBAB607ED;
	selp.f32 	%f1119, %f1118, 0fB94D4153, %p56;
	selp.f32 	%f1120, 0f3D2AAABB, 0f3C0885E4, %p56;
	fma.rn.f32 	%f1121, %f1119, %f1115, %f1120;
	selp.f32 	%f1122, 0fBEFFFFFF, 0fBE2AAAA8, %p56;
	fma.rn.f32 	%f1123, %f1121, %f1115, %f1122;
	fma.rn.f32 	%f1124, %f1123, %f1117, %f1116;
	and.b32  	%r2854, %r7036, 2;
	setp.eq.s32 	%p57, %r2854, 0;
	mov.f32 	%f1125, 0f00000000;
	sub.f32 	%f1126, %f1125, %f1124;
	selp.f32 	%f38, %f1124, %f1126, %p57;
	@%p55 bra 	$L__BB1_65;
	setp.eq.f32 	%p58, %f34, 0f7F800000;
	@%p58 bra 	$L__BB1_64;
	mov.b32 	%r98, %f32;
	shl.b32 	%r2856, %r98, 8;
	or.b32  	%r99, %r2856, -2147483648;
	mov.b64 	%rd2819, 0;
	mov.b32 	%r7037, 0;
$L__BB1_60:
	.pragma "nounroll";
	mul.wide.u32 	%rd684, %r7037, 4;
	mov.u64 	%rd685, __cudart_i2opi_f;
	add.s64 	%rd686, %rd685, %rd684;
	ld.global.nc.u32 	%r2857, [%rd686];
	mad.wide.u32 	%rd687, %r2857, %r99, %rd2819;
	shr.u64 	%rd2819, %rd687, 32;
	add.s64 	%rd688, %rd1, %rd684;
	st.local.u32 	[%rd688], %rd687;
	add.s32 	%r7037, %r7037, 1;
	setp.ne.s32 	%p59, %r7037, 6;
	@%p59 bra 	$L__BB1_60;
	shr.u32 	%r2858, %r98, 23;
	st.local.u32 	[%rd1+24], %rd2819;
	and.b32  	%r102, %r2858, 31;
	and.b32  	%r2859, %r2858, 224;
	add.s32 	%r2860, %r2859, -128;
	shr.u32 	%r2861, %r2860, 5;
	mul.wide.u32 	%rd689, %r2861, 4;
	sub.s64 	%rd30, %rd1, %rd689;
	ld.local.u32 	%r7038, [%rd30+24];
	ld.local.u32 	%r7039, [%rd30+20];
	setp.eq.s32 	%p60, %r102, 0;
	@%p60 bra 	$L__BB1_63;
	shf.l.wrap.b32 	%r7038, %r7039, %r7038, %r102;
	ld.local.u32 	%r2862, [%rd30+16];
	shf.l.wrap.b32 	%r7039, %r2862, %r7039, %r102;
$L__BB1_63:
	shr.u32 	%r2863, %r7038, 30;
	shf.l.wrap.b32 	%r2864, %r7039, %r7038, 2;
	shl.b32 	%r2865, %r7039, 2;
	shr.u32 	%r2866, %r2864, 31;
	add.s32 	%r2867, %r2866, %r2863;
	neg.s32 	%r2868, %r2867;
	setp.lt.s32 	%p61, %r98, 0;
	selp.b32 	%r7040, %r2868, %r2867, %p61;
	xor.b32  	%r2869, %r2864, %r98;
	shr.s32 	%r2870, %r2864, 31;
	xor.b32  	%r2871, %r2870, %r2864;
	xor.b32  	%r2872, %r2870, %r2865;
	cvt.u64.u32 	%rd690, %r2871;
	shl.b64 	%rd691, %rd690, 32;
	cvt.u64.u32 	%rd692, %r2872;
	or.b64  	%rd693, %rd691, %rd692;
	cvt.rn.f64.s64 	%fd15, %rd693;
	mul.f64 	%fd16, %fd15, 0d3BF921FB54442D19;
	cvt.rn.f32.f64 	%f1127, %fd16;
	neg.f32 	%f1128, %f1127;
	setp.lt.s32 	%p62, %r2869, 0;
	selp.f32 	%f4511, %f1128, %f1127, %p62;
	bra.uni 	$L__BB1_65;
$L__BB1_64:
	mov.f32 	%f1129, 0f00000000;
	mul.rn.f32 	%f4511, %f32, %f1129;
	mov.b32 	%r7040, 0;
$L__BB1_65:
	add.s32 	%r2874, %r7040, 1;
	mul.rn.f32 	%f1130, %f4511, %f4511;
	and.b32  	%r2875, %r7040, 1;
	setp.eq.b32 	%p63, %r2875, 1;
	selp.f32 	%f1131, %f4511, 0f3F800000, %p63;
	fma.rn.f32 	%f1132, %f1130, %f1131, 0f00000000;
	fma.rn.f32 	%f1133, %f1130, 0f37CBAC00, 0fBAB607ED;
	selp.f32 	%f1134, 0fB94D4153, %f1133, %p63;
	selp.f32 	%f1135, 0f3C0885E4, 0f3D2AAABB, %p63;
	fma.rn.f32 	%f1136, %f1134, %f1130, %f1135;
	selp.f32 	%f1137, 0fBE2AAAA8, 0fBEFFFFFF, %p63;
	fma.rn.f32 	%f1138, %f1136, %f1130, %f1137;
	fma.rn.f32 	%f1139, %f1138, %f1132, %f1131;
	and.b32  	%r2876, %r2874, 2;
	setp.eq.s32 	%p64, %r2876, 0;
	mov.f32 	%f1140, 0f00000000;
	sub.f32 	%f1141, %f1140, %f1139;
	selp.f32 	%f1142, %f1139, %f1141, %p64;
	fma.rn.f32 	%f42, %f38, %f1142, %f32;
	mul.f32 	%f1143, %f42, 0f3F22F983;
	cvt.rni.s32.f32 	%r7048, %f1143;
	cvt.rn.f32.s32 	%f1144, %r7048;
	fma.rn.f32 	%f1145, %f1144, 0fBFC90FDA, %f42;
	fma.rn.f32 	%f1146, %f1144, 0fB3A22168, %f1145;
	fma.rn.f32 	%f4513, %f1144, 0fA7C234C5, %f1146;
	abs.f32 	%f44, %f42;
	setp.ltu.f32 	%p65, %f44, 0f47CE4780;
	mov.u32 	%r7044, %r7048;
	mov.f32 	%f4512, %f4513;
	@%p65 bra 	$L__BB1_73;
	setp.eq.f32 	%p66, %f44, 0f7F800000;
	@%p66 bra 	$L__BB1_72;
	mov.b32 	%r112, %f42;
	shl.b32 	%r2878, %r112, 8;
	or.b32  	%r113, %r2878, -2147483648;
	mov.b64 	%rd2820, 0;
	mov.b32 	%r7041, 0;
$L__BB1_68:
	.pragma "nounroll";
	mul.wide.u32 	%rd695, %r7041, 4;
	mov.u64 	%rd696, __cudart_i2opi_f;
	add.s64 	%rd697, %rd696, %rd695;
	ld.global.nc.u32 	%r2879, [%rd697];
	mad.wide.u32 	%rd698, %r2879, %r113, %rd2820;
	shr.u64 	%rd2820, %rd698, 32;
	add.s64 	%rd699, %rd2, %rd695;
	st.local.u32 	[%rd699], %rd698;
	add.s32 	%r7041, %r7041, 1;
	setp.ne.s32 	%p67, %r7041, 6;
	@%p67 bra 	$L__BB1_68;
	shr.u32 	%r2880, %r112, 23;
	st.local.u32 	[%rd2+24], %rd2820;
	and.b32  	%r116, %r2880, 31;
	and.b32  	%r2881, %r2880, 224;
	add.s32 	%r2882, %r2881, -128;
	shr.u32 	%r2883, %r2882, 5;
	mul.wide.u32 	%rd700, %r2883, 4;
	sub.s64 	%rd33, %rd2, %rd700;
	ld.local.u32 	%r7042, [%rd33+24];
	ld.local.u32 	%r7043, [%rd33+20];
	setp.eq.s32 	%p68, %r116, 0;
	@%p68 bra 	$L__BB1_71;
	shf.l.wrap.b32 	%r7042, %r7043, %r7042, %r116;
	ld.local.u32 	%r2884, [%rd33+16];
	shf.l.wrap.b32 	%r7043, %r2884, %r7043, %r116;
$L__BB1_71:
	shr.u32 	%r2885, %r7042, 30;
	shf.l.wrap.b32 	%r2886, %r7043, %r7042, 2;
	shl.b32 	%r2887, %r7043, 2;
	shr.u32 	%r2888, %r2886, 31;
	add.s32 	%r2889, %r2888, %r2885;
	neg.s32 	%r2890, %r2889;
	setp.lt.s32 	%p69, %r112, 0;
	selp.b32 	%r7044, %r2890, %r2889, %p69;
	xor.b32  	%r2891, %r2886, %r112;
	shr.s32 	%r2892, %r2886, 31;
	xor.b32  	%r2893, %r2892, %r2886;
	xor.b32  	%r2894, %r2892, %r2887;
	cvt.u64.u32 	%rd701, %r2893;
	shl.b64 	%rd702, %rd701, 32;
	cvt.u64.u32 	%rd703, %r2894;
	or.b64  	%rd704, %rd702, %rd703;
	cvt.rn.f64.s64 	%fd17, %rd704;
	mul.f64 	%fd18, %fd17, 0d3BF921FB54442D19;
	cvt.rn.f32.f64 	%f1147, %fd18;
	neg.f32 	%f1148, %f1147;
	setp.lt.s32 	%p70, %r2891, 0;
	selp.f32 	%f4512, %f1148, %f1147, %p70;
	bra.uni 	$L__BB1_73;
$L__BB1_72:
	mov.f32 	%f1149, 0f00000000;
	mul.rn.f32 	%f4512, %f42, %f1149;
	mov.b32 	%r7044, 0;
$L__BB1_73:
	setp.ltu.f32 	%p71, %f44, 0f47CE4780;
	mul.rn.f32 	%f1150, %f4512, %f4512;
	and.b32  	%r2896, %r7044, 1;
	setp.eq.b32 	%p72, %r2896, 1;
	selp.f32 	%f1151, 0f3F800000, %f4512, %p72;
	fma.rn.f32 	%f1152, %f1150, %f1151, 0f00000000;
	fma.rn.f32 	%f1153, %f1150, 0f37CBAC00, 0fBAB607ED;
	selp.f32 	%f1154, %f1153, 0fB94D4153, %p72;
	selp.f32 	%f1155, 0f3D2AAABB, 0f3C0885E4, %p72;
	fma.rn.f32 	%f1156, %f1154, %f1150, %f1155;
	selp.f32 	%f1157, 0fBEFFFFFF, 0fBE2AAAA8, %p72;
	fma.rn.f32 	%f1158, %f1156, %f1150, %f1157;
	fma.rn.f32 	%f1159, %f1158, %f1152, %f1151;
	and.b32  	%r2897, %r7044, 2;
	setp.eq.s32 	%p73, %r2897, 0;
	mov.f32 	%f1160, 0f00000000;
	sub.f32 	%f1161, %f1160, %f1159;
	selp.f32 	%f48, %f1159, %f1161, %p73;
	@%p71 bra 	$L__BB1_81;
	setp.eq.f32 	%p74, %f44, 0f7F800000;
	@%p74 bra 	$L__BB1_80;
	mov.b32 	%r125, %f42;
	shl.b32 	%r2899, %r125, 8;
	or.b32  	%r126, %r2899, -2147483648;
	mov.b64 	%rd2821, 0;
	mov.b32 	%r7045, 0;
$L__BB1_76:
	.pragma "nounroll";
	mul.wide.u32 	%rd706, %r7045, 4;
	mov.u64 	%rd707, __cudart_i2opi_f;
	add.s64 	%rd708, %rd707, %rd706;
	ld.global.nc.u32 	%r2900, [%rd708];
	mad.wide.u32 	%rd709, %r2900, %r126, %rd2821;
	shr.u64 	%rd2821, %rd709, 32;
	add.s64 	%rd710, %rd1, %rd706;
	st.local.u32 	[%rd710], %rd709;
	add.s32 	%r7045, %r7045, 1;
	setp.ne.s32 	%p75, %r7045, 6;
	@%p75 bra 	$L__BB1_76;
	shr.u32 	%r2901, %r125, 23;
	st.local.u32 	[%rd1+24], %rd2821;
	and.b32  	%r129, %r2901, 31;
	and.b32  	%r2902, %r2901, 224;
	add.s32 	%r2903, %r2902, -128;
	shr.u32 	%r2904, %r2903, 5;
	mul.wide.u32 	%rd711, %r2904, 4;
	sub.s64 	%rd36, %rd1, %rd711;
	ld.local.u32 	%r7046, [%rd36+24];
	ld.local.u32 	%r7047, [%rd36+20];
	setp.eq.s32 	%p76, %r129, 0;
	@%p76 bra 	$L__BB1_79;
	shf.l.wrap.b32 	%r7046, %r7047, %r7046, %r129;
	ld.local.u32 	%r2905, [%rd36+16];
	shf.l.wrap.b32 	%r7047, %r2905, %r7047, %r129;
$L__BB1_79:
	shr.u32 	%r2906, %r7046, 30;
	shf.l.wrap.b32 	%r2907, %r7047, %r7046, 2;
	shl.b32 	%r2908, %r7047, 2;
	shr.u32 	%r2909, %r2907, 31;
	add.s32 	%r2910, %r2909, %r2906;
	neg.s32 	%r2911, %r2910;
	setp.lt.s32 	%p77, %r125, 0;
	selp.b32 	%r7048, %r2911, %r2910, %p77;
	xor.b32  	%r2912, %r2907, %r125;
	shr.s32 	%r2913, %r2907, 31;
	xor.b32  	%r2914, %r2913, %r2907;
	xor.b32  	%r2915, %r2913, %r2908;
	cvt.u64.u32 	%rd712, %r2914;
	shl.b64 	%rd713, %rd712, 32;
	cvt.u64.u32 	%rd714, %r2915;
	or.b64  	%rd715, %rd713, %rd714;
	cvt.rn.f64.s64 	%fd19, %rd715;
	mul.f64 	%fd20, %fd19, 0d3BF921FB54442D19;
	cvt.rn.f32.f64 	%f1162, %fd20;
	neg.f32 	%f1163, %f1162;
	setp.lt.s32 	%p78, %r2912, 0;
	selp.f32 	%f4513, %f1163, %f1162, %p78;
	bra.uni 	$L__BB1_81;
$L__BB1_80:
	mov.f32 	%f1164, 0f00000000;
	mul.rn.f32 	%f4513, %f42, %f1164;
	mov.b32 	%r7048, 0;
$L__BB1_81:
	add.s32 	%r2917, %r7048, 1;
	mul.rn.f32 	%f1165, %f4513, %f4513;
	and.b32  	%r2918, %r7048, 1;
	setp.eq.b32 	%p79, %r2918, 1;
	selp.f32 	%f1166, %f4513, 0f3F800000, %p79;
	fma.rn.f32 	%f1167, %f1165, %f1166, 0f00000000;
	fma.rn.f32 	%f1168, %f1165, 0f37CBAC00, 0fBAB607ED;
	selp.f32 	%f1169, 0fB94D4153, %f1168, %p79;
	selp.f32 	%f1170, 0f3C0885E4, 0f3D2AAABB, %p79;
	fma.rn.f32 	%f1171, %f1169, %f1165, %f1170;
	selp.f32 	%f1172, 0fBE2AAAA8, 0fBEFFFFFF, %p79;
	fma.rn.f32 	%f1173, %f1171, %f1165, %f1172;
	fma.rn.f32 	%f1174, %f1173, %f1167, %f1166;
	and.b32  	%r2919, %r2917, 2;
	setp.eq.s32 	%p80, %r2919, 0;
	mov.f32 	%f1175, 0f00000000;
	sub.f32 	%f1176, %f1175, %f1174;
	selp.f32 	%f1177, %f1174, %f1176, %p80;
	fma.rn.f32 	%f52, %f48, %f1177, %f42;
	mul.f32 	%f1178, %f52, 0f3F22F983;
	cvt.rni.s32.f32 	%r7056, %f1178;
	cvt.rn.f32.s32 	%f1179, %r7056;
	fma.rn.f32 	%f1180, %f1179, 0fBFC90FDA, %f52;
	fma.rn.f32 	%f1181, %f1179, 0fB3A22168, %f1180;
	fma.rn.f32 	%f4515, %f1179, 0fA7C234C5, %f1181;
	abs.f32 	%f54, %f52;
	setp.ltu.f32 	%p81, %f54, 0f47CE4780;
	mov.u32 	%r7052, %r7056;
	mov.f32 	%f4514, %f4515;
	@%p81 bra 	$L__BB1_89;
	setp.eq.f32 	%p82, %f54, 0f7F800000;
	@%p82 bra 	$L__BB1_88;
	mov.b32 	%r139, %f52;
	shl.b32 	%r2921, %r139, 8;
	or.b32  	%r140, %r2921, -2147483648;
	mov.b64 	%rd2822, 0;
	mov.b32 	%r7049, 0;
$L__BB1_84:
	.pragma "nounroll";
	mul.wide.u32 	%rd717, %r7049, 4;
	mov.u64 	%rd718, __cudart_i2opi_f;
	add.s64 	%rd719, %rd718, %rd717;
	ld.global.nc.u32 	%r2922, [%rd719];
	mad.wide.u32 	%rd720, %r2922, %r140, %rd2822;
	shr.u64 	%rd2822, %rd720, 32;
	add.s64 	%rd721, %rd2, %rd717;
	st.local.u32 	[%rd721], %rd720;
	add.s32 	%r7049, %r7049, 1;
	setp.ne.s32 	%p83, %r7049, 6;
	@%p83 bra 	$L__BB1_84;
	shr.u32 	%r2923, %r139, 23;
	st.local.u32 	[%rd2+24], %rd2822;
	and.b32  	%r143, %r2923, 31;
	and.b32  	%r2924, %r2923, 224;
	add.s32 	%r2925, %r2924, -128;
	shr.u32 	%r2926, %r2925, 5;
	mul.wide.u32 	%rd722, %r2926, 4;
	sub.s64 	%rd39, %rd2, %rd722;
	ld.local.u32 	%r7050, [%rd39+24];
	ld.local.u32 	%r7051, [%rd39+20];
	setp.eq.s32 	%p84, %r143, 0;
	@%p84 bra 	$L__BB1_87;
	shf.l.wrap.b32 	%r7050, %r7051, %r7050, %r143;
	ld.local.u32 	%r2927, [%rd39+16];
	shf.l.wrap.b32 	%r7051, %r2927, %r7051, %r143;
$L__BB1_87:
	shr.u32 	%r2928, %r7050, 30;
	shf.l.wrap.b32 	%r2929, %r7051, %r7050, 2;
	shl.b32 	%r2930, %r7051, 2;
	shr.u32 	%r2931, %r2929, 31;
	add.s32 	%r2932, %r2931, %r2928;
	neg.s32 	%r2933, %r2932;
	setp.lt.s32 	%p85, %r139, 0;
	selp.b32 	%r7052, %r2933, %r2932, %p85;
	xor.b32  	%r2934, %r2929, %r139;
	shr.s32 	%r2935, %r2929, 31;
	xor.b32  	%r2936, %r2935, %r2929;
	xor.b32  	%r2937, %r2935, %r2930;
	cvt.u64.u32 	%rd723, %r2936;
	shl.b64 	%rd724, %rd723, 32;
	cvt.u64.u32 	%rd725, %r2937;
	or.b64  	%rd726, %rd724, %rd725;
	cvt.rn.f64.s64 	%fd21, %rd726;
	mul.f64 	%fd22, %fd21, 0d3BF921FB54442D19;
	cvt.rn.f32.f64 	%f1182, %fd22;
	neg.f32 	%f1183, %f1182;
	setp.lt.s32 	%p86, %r2934, 0;
	selp.f32 	%f4514, %f1183, %f1182, %p86;
	bra.uni 	$L__BB1_89;
$L__BB1_88:
	mov.f32 	%f1184, 0f00000000;
	mul.rn.f32 	%f4514, %f52, %f1184;
	mov.b32 	%r7052, 0;
$L__BB1_89:
	setp.ltu.f32 	%p87, %f54, 0f47CE4780;
	mul.rn.f32 	%f1185, %f4514, %f4514;
	and.b32  	%r2939, %r7052, 1;
	setp.eq.b32 	%p88, %r2939, 1;
	selp.f32 	%f1186, 0f3F800000, %f4514, %p88;
	fma.rn.f32 	%f1187, %f1185, %f1186, 0f00000000;
	fma.rn.f32 	%f1188, %f1185, 0f37CBAC00, 0fBAB607ED;
	selp.f32 	%f1189, %f1188, 0fB94D4153, %p88;
	selp.f32 	%f1190, 0f3D2AAABB, 0f3C0885E4, %p88;
	fma.rn.f32 	%f1191, %f1189, %f1185, %f1190;
	selp.f32 	%f1192, 0fBEFFFFFF, 0fBE2AAAA8, %p88;
	fma.rn.f32 	%f1193, %f1191, %f1185, %f1192;
	fma.rn.f32 	%f1194, %f1193, %f1187, %f1186;
	and.b32  	%r2940, %r7052, 2;
	setp.eq.s32 	%p89, %r2940, 0;
	mov.f32 	%f1195, 0f00000000;
	sub.f32 	%f1196, %f1195, %f1194;
	selp.f32 	%f58, %f1194, %f1196, %p89;
	@%p87 bra 	$L__BB1_97;
	setp.eq.f32 	%p90, %f54, 0f7F800000;
	@%p90 bra 	$L__BB1_96;
	mov.b32 	%r152, %f52;
	shl.b32 	%r2942, %r152, 8;
	or.b32  	%r153, %r2942, -2147483648;
	mov.b64 	%rd2823, 0;
	mov.b32 	%r7053, 0;
$L__BB1_92:
	.pragma "nounroll";
	mul.wide.u32 	%rd728, %r7053, 4;
	mov.u64 	%rd729, __cudart_i2opi_f;
	add.s64 	%rd730, %rd729, %rd728;
	ld.global.nc.u32 	%r2943, [%rd730];
	mad.wide.u32 	%rd731, %r2943, %r153, %rd2823;
	shr.u64 	%rd2823, %rd731, 32;
	add.s64 	%rd732, %rd1, %rd728;
	st.local.u32 	[%rd732], %rd731;
	add.s32 	%r7053, %r7053, 1;
	setp.ne.s32 	%p91, %r7053, 6;
	@%p91 bra 	$L__BB1_92;
	shr.u32 	%r2944, %r152, 23;
	st.local.u32 	[%rd1+24], %rd2823;
	and.b32  	%r156, %r2944, 31;
	and.b32  	%r2945, %r2944, 224;
	add.s32 	%r2946, %r2945, -128;
	shr.u32 	%r2947, %r2946, 5;
	mul.wide.u32 	%rd733, %r2947, 4;
	sub.s64 	%rd42, %rd1, %rd733;
	ld.local.u32 	%r7054, [%rd42+24];
	ld.local.u32 	%r7055, [%rd42+20];
	setp.eq.s32 	%p92, %r156, 0;
	@%p92 bra 	$L__BB1_95;
	shf.l.wrap.b32 	%r7054, %r7055, %r7054, %r156;
	ld.local.u32 	%r2948, [%rd42+16];
	shf.l.wrap.b32 	%r7055, %r2948, %r7055, %r156;
$L__BB1_95:
	shr.u32 	%r2949, %r7054, 30;
	shf.l.wrap.b32 	%r2950, %r7055, %r7054, 2;
	shl.b32 	%r2951, %r7055, 2;
	shr.u32 	%r2952, %r2950, 31;
	add.s32 	%r2953, %r2952, %r2949;
	neg.s32 	%r2954, %r2953;
	setp.lt.s32 	%p93, %r152, 0;
	selp.b32 	%r7056, %r2954, %r2953, %p93;
	xor.b32  	%r2955, %r2950, %r152;
	shr.s32 	%r2956, %r2950, 31;
	xor.b32  	%r2957, %r2956, %r2950;
	xor.b32  	%r2958, %r2956, %r2951;
	cvt.u64.u32 	%rd734, %r2957;
	shl.b64 	%rd735, %rd734, 32;
	cvt.u64.u32 	%rd736, %r2958;
	or.b64  	%rd737, %rd735, %rd736;
	cvt.rn.f64.s64 	%fd23, %rd737;
	mul.f64 	%fd24, %fd23, 0d3BF921FB54442D19;
	cvt.rn.f32.f64 	%f1197, %fd24;
	neg.f32 	%f1198, %f1197;
	setp.lt.s32 	%p94, %r2955, 0;
	selp.f32 	%f4515, %f1198, %f1197, %p94;
	bra.uni 	$L__BB1_97;
$L__BB1_96:
	mov.f32 	%f1199, 0f00000000;
	mul.rn.f32 	%f4515, %f52, %f1199;
	mov.b32 	%r7056, 0;
$L__BB1_97:
	add.s32 	%r2960, %r7056, 1;
	mul.rn.f32 	%f1200, %f4515, %f4515;
	and.b32  	%r2961, %r7056, 1;
	setp.eq.b32 	%p95, %r2961, 1;
	selp.f32 	%f1201, %f4515, 0f3F800000, %p95;
	fma.rn.f32 	%f1202, %f1200, %f1201, 0f00000000;
	fma.rn.f32 	%f1203, %f1200, 0f37CBAC00, 0fBAB607ED;
	selp.f32 	%f1204, 0fB94D4153, %f1203, %p95;
	selp.f32 	%f1205, 0f3C0885E4, 0f3D2AAABB, %p95;
	fma.rn.f32 	%f1206, %f1204, %f1200, %f1205;
	selp.f32 	%f1207, 0fBE2AAAA8, 0fBEFFFFFF, %p95;
	fma.rn.f32 	%f1208, %f1206, %f1200, %f1207;
	fma.rn.f32 	%f1209, %f1208, %f1202, %f1201;
	and.b32  	%r2962, %r2960, 2;
	setp.eq.s32 	%p96, %r2962, 0;
	mov.f32 	%f1210, 0f00000000;
	sub.f32 	%f1211, %f1210, %f1209;
	selp.f32 	%f1212, %f1209, %f1211, %p96;
	fma.rn.f32 	%f62, %f58, %f1212, %f52;
	mul.f32 	%f1213, %f62, 0f3F22F983;
	cvt.rni.s32.f32 	%r7064, %f1213;
	cvt.rn.f32.s32 	%f1214, %r7064;
	fma.rn.f32 	%f1215, %f1214, 0fBFC90FDA, %f62;
	fma.rn.f32 	%f1216, %f1214, 0fB3A22168, %f1215;
	fma.rn.f32 	%f4517, %f1214, 0fA7C234C5, %f1216;
	abs.f32 	%f64, %f62;
	setp.ltu.f32 	%p97, %f64, 0f47CE4780;
	mov.u32 	%r7060, %r7064;
	mov.f32 	%f4516, %f4517;
	@%p97 bra 	$L__BB1_105;
	setp.eq.f32 	%p98, %f64, 0f7F800000;
	@%p98 bra 	$L__BB1_104;
	mov.b32 	%r166, %f62;
	shl.b32 	%r2964, %r166, 8;
	or.b32  	%r167, %r2964, -2147483648;
	mov.b64 	%rd2824, 0;
	mov.b32 	%r7057, 0;
$L__BB1_100:
	.pragma "nounroll";
	mul.wide.u32 	%rd739, %r7057, 4;
	mov.u64 	%rd740, __cudart_i2opi_f;
	add.s64 	%rd741, %rd740, %rd739;
	ld.global.nc.u32 	%r2965, [%rd741];
	mad.wide.u32 	%rd742, %r2965, %r167, %rd2824;
	shr.u64 	%rd2824, %rd742, 32;
	add.s64 	%rd743, %rd2, %rd739;
	st.local.u32 	[%rd743], %rd742;
	add.s32 	%r7057, %r7057, 1;
	setp.ne.s32 	%p99, %r7057, 6;
	@%p99 bra 	$L__BB1_100;
	shr.u32 	%r2966, %r166, 23;
	st.local.u32 	[%rd2+24], %rd2824;
	and.b32  	%r170, %r2966, 31;
	and.b32  	%r2967, %r2966, 224;
	add.s32 	%r2968, %r2967, -128;
	shr.u32 	%r2969, %r2968, 5;
	mul.wide.u32 	%rd744, %r2969, 4;
	sub.s64 	%rd45, %rd2, %rd744;
	ld.local.u32 	%r7058, [%rd45+24];
	ld.local.u32 	%r7059, [%rd45+20];
	setp.eq.s32 	%p100, %r170, 0;
	@%p100 bra 	$L__BB1_103;
	shf.l.wrap.b32 	%r7058, %r7059, %r7058, %r170;
	ld.local.u32 	%r2970, [%rd45+16];
	shf.l.wrap.b32 	%r7059, %r2970, %r7059, %r170;
$L__BB1_103:
	shr.u32 	%r2971, %r7058, 30;
	shf.l.wrap.b32 	%r2972, %r7059, %r7058, 2;
	shl.b32 	%r2973, %r7059, 2;
	shr.u32 	%r2974, %r2972, 31;
	add.s32 	%r2975, %r2974, %r2971;
	neg.s32 	%r2976, %r2975;
	setp.lt.s32 	%p101, %r166, 0;
	selp.b32 	%r7060, %r2976, %r2975, %p101;
	xor.b32  	%r2977, %r2972, %r166;
	shr.s32 	%r2978, %r2972, 31;
	xor.b32  	%r2979, %r2978, %r2972;
	xor.b32  	%r2980, %r2978, %r2973;
	cvt.u64.u32 	%rd745, %r2979;
	shl.b64 	%rd746, %rd745, 32;
	cvt.u64.u32 	%rd747, %r2980;
	or.b64  	%rd748, %rd746, %rd747;
	cvt.rn.f64.s64 	%fd25, %rd748;
	mul.f64 	%fd26, %fd25, 0d3BF921FB54442D19;
	cvt.rn.f32.f64 	%f1217, %fd26;
	neg.f32 	%f1218, %f1217;
	setp.lt.s32 	%p102, %r2977, 0;
	selp.f32 	%f4516, %f1218, %f1217, %p102;
	bra.uni 	$L__BB1_105;
$L__BB1_104:
	mov.f32 	%f1219, 0f00000000;
	mul.rn.f32 	%f4516, %f62, %f1219;
	mov.b32 	%r7060, 0;
$L__BB1_105:
	setp.ltu.f32 	%p103, %f64, 0f47CE4780;
	mul.rn.f32 	%f1220, %f4516, %f4516;
	and.b32  	%r2982, %r7060, 1;
	setp.eq.b32 	%p104, %r2982, 1;
	selp.f32 	%f1221, 0f3F800000, %f4516, %p104;
	fma.rn.f32 	%f1222, %f1220, %f1221, 0f00000000;
	fma.rn.f32 	%f1223, %f1220, 0f37CBAC00, 0fBAB607ED;
	selp.f32 	%f1224, %f1223, 0fB94D4153, %p104;
	selp.f32 	%f1225, 0f3D2AAABB, 0f3C0885E4, %p104;
	fma.rn.f32 	%f1226, %f1224, %f1220, %f1225;
	selp.f32 	%f1227, 0fBEFFFFFF, 0fBE2AAAA8, %p104;
	fma.rn.f32 	%f1228, %f1226, %f1220, %f1227;
	fma.rn.f32 	%f1229, %f1228, %f1222, %f1221;
	and.b32  	%r2983, %r7060, 2;
	setp.eq.s32 	%p105, %r2983, 0;
	mov.f32 	%f1230, 0f00000000;
	sub.f32 	%f1231, %f1230, %f1229;
	selp.f32 	%f68, %f1229, %f1231, %p105;
	@%p103 bra 	$L__BB1_113;
	setp.eq.f32 	%p106, %f64, 0f7F800000;
	@%p106 bra 	$L__BB1_112;
	mov.b32 	%r179, %f62;
	shl.b32 	%r2985, %r179, 8;
	or.b32  	%r180, %r2985, -2147483648;
	mov.b64 	%rd2825, 0;
	mov.b32 	%r7061, 0;
$L__BB1_108:
	.pragma "nounroll";
	mul.wide.u32 	%rd750, %r7061, 4;
	mov.u64 	%rd751, __cudart_i2opi_f;
	add.s64 	%rd752, %rd751, %rd750;
	ld.global.nc.u32 	%r2986, [%rd752];
	mad.wide.u32 	%rd753, %r2986, %r180, %rd2825;
	shr.u64 	%rd2825, %rd753, 32;
	add.s64 	%rd754, %rd1, %rd750;
	st.local.u32 	[%rd754], %rd753;
	add.s32 	%r7061, %r7061, 1;
	setp.ne.s32 	%p107, %r7061, 6;
	@%p107 bra 	$L__BB1_108;
	shr.u32 	%r2987, %r179, 23;
	st.local.u32 	[%rd1+24], %rd2825;
	and.b32  	%r183, %r2987, 31;
	and.b32  	%r2988, %r2987, 224;
	add.s32 	%r2989, %r2988, -128;
	shr.u32 	%r2990, %r2989, 5;
	mul.wide.u32 	%rd755, %r2990, 4;
	sub.s64 	%rd48, %rd1, %rd755;
	ld.local.u32 	%r7062, [%rd48+24];
	ld.local.u32 	%r7063, [%rd48+20];
	setp.eq.s32 	%p108, %r183, 0;
	@%p108 bra 	$L__BB1_111;
	shf.l.wrap.b32 	%r7062, %r7063, %r7062, %r183;
	ld.local.u32 	%r2991, [%rd48+16];
	shf.l.wrap.b32 	%r7063, %r2991, %r7063, %r183;
$L__BB1_111:
	shr.u32 	%r2992, %r7062, 30;
	shf.l.wrap.b32 	%r2993, %r7063, %r7062, 2;
	shl.b32 	%r2994, %r7063, 2;
	shr.u32 	%r2995, %r2993, 31;
	add.s32 	%r2996, %r2995, %r2992;
	neg.s32 	%r2997, %r2996;
	setp.lt.s32 	%p109, %r179, 0;
	selp.b32 	%r7064, %r2997, %r2996, %p109;
	xor.b32  	%r2998, %r2993, %r179;
	shr.s32 	%r2999, %r2993, 31;
	xor.b32  	%r3000, %r2999, %r2993;
	xor.b32  	%r3001, %r2999, %r2994;
	cvt.u64.u32 	%rd756, %r3000;
	shl.b64 	%rd757, %rd756, 32;
	cvt.u64.u32 	%rd758, %r3001;
	or.b64  	%rd759, %rd757, %rd758;
	cvt.rn.f64.s64 	%fd27, %rd759;
	mul.f64 	%fd28, %fd27, 0d3BF921FB54442D19;
	cvt.rn.f32.f64 	%f1232, %fd28;
	neg.f32 	%f1233, %f1232;
	setp.lt.s32 	%p110, %r2998, 0;
	selp.f32 	%f4517, %f1233, %f1232, %p110;
	bra.uni 	$L__BB1_113;
$L__BB1_112:
	mov.f32 	%f1234, 0f00000000;
	mul.rn.f32 	%f4517, %f62, %f1234;
	mov.b32 	%r7064, 0;
$L__BB1_113:
	add.s32 	%r3003, %r7064, 1;
	mul.rn.f32 	%f1235, %f4517, %f4517;
	and.b32  	%r3004, %r7064, 1;
	setp.eq.b32 	%p111, %r3004, 1;
	selp.f32 	%f1236, %f4517, 0f3F800000, %p111;
	fma.rn.f32 	%f1237, %f1235, %f1236, 0f00000000;
	fma.rn.f32 	%f1238, %f1235, 0f37CBAC00, 0fBAB607ED;
	selp.f32 	%f1239, 0fB94D4153, %f1238, %p111;
	selp.f32 	%f1240, 0f3C0885E4, 0f3D2AAABB, %p111;
	fma.rn.f32 	%f1241, %f1239, %f1235, %f1240;
	selp.f32 	%f1242, 0fBE2AAAA8, 0fBEFFFFFF, %p111;
	fma.rn.f32 	%f1243, %f1241, %f1235, %f1242;
	fma.rn.f32 	%f1244, %f1243, %f1237, %f1236;
	and.b32  	%r3005, %r3003, 2;
	setp.eq.s32 	%p112, %r3005, 0;
	mov.f32 	%f1245, 0f00000000;
	sub.f32 	%f1246, %f1245, %f1244;
	selp.f32 	%f1247, %f1244, %f1246, %p112;
	fma.rn.f32 	%f72, %f68, %f1247, %f62;
	mul.f32 	%f1248, %f72, 0f3F22F983;
	cvt.rni.s32.f32 	%r7072, %f1248;
	cvt.rn.f32.s32 	%f1249, %r7072;
	fma.rn.f32 	%f1250, %f1249, 0fBFC90FDA, %f72;
	fma.rn.f32 	%f1251, %f1249, 0fB3A22168, %f1250;
	fma.rn.f32 	%f4519, %f1249, 0fA7C234C5, %f1251;
	abs.f32 	%f74, %f72;
	setp.ltu.f32 	%p113, %f74, 0f47CE4780;
	mov.u32 	%r7068, %r7072;
	mov.f32 	%f4518, %f4519;
	@%p113 bra 	$L__BB1_121;
	setp.eq.f32 	%p114, %f74, 0f7F800000;
	@%p114 bra 	$L__BB1_120;
	mov.b32 	%r193, %f72;
	shl.b32 	%r3007, %r193, 8;
	or.b32  	%r194, %r3007, -2147483648;
	mov.b64 	%rd2826, 0;
	mov.b32 	%r7065, 0;
$L__BB1_116:
	.pragma "nounroll";
	mul.wide.u32 	%rd761, %r7065, 4;
	mov.u64 	%rd762, __cudart_i2opi_f;
	add.s64 	%rd763, %rd762, %rd761;
	ld.global.nc.u32 	%r3008, [%rd763];
	mad.wide.u32 	%rd764, %r3008, %r194, %rd2826;
	shr.u64 	%rd2826, %rd764, 32;
	add.s64 	%rd765, %rd2, %rd761;
	st.local.u32 	[%rd765], %rd764;
	add.s32 	%r7065, %r7065, 1;
	setp.ne.s32 	%p115, %r7065, 6;
	@%p115 bra 	$L__BB1_116;
	shr.u32 	%r3009, %r193, 23;
	st.local.u32 	[%rd2+24], %rd2826;
	and.b32  	%r197, %r3009, 31;
	and.b32  	%r3010, %r3009, 224;
	add.s32 	%r3011, %r3010, -128;
	shr.u32 	%r3012, %r3011, 5;
	mul.wide.u32 	%rd766, %r3012, 4;
	sub.s64 	%rd51, %rd2, %rd766;
	ld.local.u32 	%r7066, [%rd51+24];
	ld.local.u32 	%r7067, [%rd51+20];
	setp.eq.s32 	%p116, %r197, 0;
	@%p116 bra 	$L__BB1_119;
	shf.l.wrap.b32 	%r7066, %r7067, %r7066, %r197;
	ld.local.u32 	%r3013, [%rd51+16];
	shf.l.wrap.b32 	%r7067, %r3013, %r7067, %r197;
$L__BB1_119:
	shr.u32 	%r3014, %r7066, 30;
	shf.l.wrap.b32 	%r3015, %r7067, %r7066, 2;
	shl.b32 	%r3016, %r7067, 2;
	shr.u32 	%r3017, %r3015, 31;
	add.s32 	%r3018, %r3017, %r3014;
	neg.s32 	%r3019, %r3018;
	setp.lt.s32 	%p117, %r193, 0;
	selp.b32 	%r7068, %r3019, %r3018, %p117;
	xor.b32  	%r3020, %r3015, %r193;
	shr.s32 	%r3021, %r3015, 31;
	xor.b32  	%r3022, %r3021, %r3015;
	xor.b32  	%r3023, %r3021, %r3016;
	cvt.u64.u32 	%rd767, %r3022;
	shl.b64 	%rd768, %rd767, 32;
	cvt.u64.u32 	%rd769, %r3023;
	or.b64  	%rd770, %rd768, %rd769;
	cvt.rn.f64.s64 	%fd29, %rd770;
	mul.f64 	%fd30, %fd29, 0d3BF921FB54442D19;
	cvt.rn.f32.f64 	%f1252, %fd30;
	neg.f32 	%f1253, %f1252;
	setp.lt.s32 	%p118, %r3020, 0;
	selp.f32 	%f4518, %f1253, %f1252, %p118;
	bra.uni 	$L__BB1_121;
$L__BB1_120:
	mov.f32 	%f1254, 0f00000000;
	mul.rn.f32 	%f4518, %f72, %f1254;
	mov.b32 	%r7068, 0;
$L__BB1_121:
	setp.ltu.f32 	%p119, %f74, 0f47CE4780;
	mul.rn.f32 	%f1255, %f4518, %f4518;
	and.b32  	%r3025, %r7068, 1;
	setp.eq.b32 	%p120, %r3025, 1;
	selp.f32 	%f1256, 0f3F800000, %f4518, %p120;
	fma.rn.f32 	%f1257, %f1255, %f1256, 0f00000000;
	fma.rn.f32 	%f1258, %f1255, 0f37CBAC00, 0fBAB607ED;
	selp.f32 	%f1259, %f1258, 0fB94D4153, %p120;
	selp.f32 	%f1260, 0f3D2AAABB, 0f3C0885E4, %p120;
	fma.rn.f32 	%f1261, %f1259, %f1255, %f1260;
	selp.f32 	%f1262, 0fBEFFFFFF, 0fBE2AAAA8, %p120;
	fma.rn.f32 	%f1263, %f1261, %f1255, %f1262;
	fma.rn.f32 	%f1264, %f1263, %f1257, %f1256;
	and.b32  	%r3026, %r7068, 2;
	setp.eq.s32 	%p121, %r3026, 0;
	mov.f32 	%f1265, 0f00000000;
	sub.f32 	%f1266, %f1265, %f1264;
	selp.f32 	%f78, %f1264, %f1266, %p121;
	@%p119 bra 	$L__BB1_129;
	setp.eq.f32 	%p122, %f74, 0f7F800000;
	@%p122 bra 	$L__BB1_128;
	mov.b32 	%r206, %f72;
	shl.b32 	%r3028, %r206, 8;
	or.b32  	%r207, %r3028, -2147483648;
	mov.b64 	%rd2827, 0;
	mov.b32 	%r7069, 0;
$L__BB1_124:
	.pragma "nounroll";
	mul.wide.u32 	%rd772, %r7069, 4;
	mov.u64 	%rd773, __cudart_i2opi_f;
	add.s64 	%rd774, %rd773, %rd772;
	ld.global.nc.u32 	%r3029, [%rd774];
	mad.wide.u32 	%rd775, %r3029, %r207, %rd2827;
	shr.u64 	%rd2827, %rd775, 32;
	add.s64 	%rd776, %rd1, %rd772;
	st.local.u32 	[%rd776], %rd775;
	add.s32 	%r7069, %r7069, 1;
	setp.ne.s32 	%p123, %r7069, 6;
	@%p123 bra 	$L__BB1_124;
	shr.u32 	%r3030, %r206, 23;
	st.local.u32 	[%rd1+24], %rd2827;
	and.b32  	%r210, %r3030, 31;
	and.b32  	%r3031, %r3030, 224;
	add.s32 	%r3032, %r3031, -128;
	shr.u32 	%r3033, %r3032, 5;
	mul.wide.u32 	%rd777, %r3033, 4;
	sub.s64 	%rd54, %rd1, %rd777;
	ld.local.u32 	%r7070, [%rd54+24];
	ld.local.u32 	%r7071, [%rd54+20];
	setp.eq.s32 	%p124, %r210, 0;
	@%p124 bra 	$L__BB1_127;
	shf.l.wrap.b32 	%r7070, %r7071, %r7070, %r210;
	ld.local.u32 	%r3034, [%rd54+16];
	shf.l.wrap.b32 	%r7071, %r3034, %r7071, %r210;
$L__BB1_127:
	shr.u32 	%r3035, %r7070, 30;
	shf.l.wrap.b32 	%r3036, %r7071, %r7070, 2;
	shl.b32 	%r3037, %r7071, 2;
	shr.u32 	%r3038, %r3036, 31;
	add.s32 	%r3039, %r3038, %r3035;
	neg.s32 	%r3040, %r3039;
	setp.lt.s32 	%p125, %r206, 0;
	selp.b32 	%r7072, %r3040, %r3039, %p125;
	xor.b32  	%r3041, %r3036, %r206;
	shr.s32 	%r3042, %r3036, 31;
	xor.b32  	%r3043, %r3042, %r3036;
	xor.b32  	%r3044, %r3042, %r3037;
	cvt.u64.u32 	%rd778, %r3043;
	shl.b64 	%rd779, %rd778, 32;
	cvt.u64.u32 	%rd780, %r3044;
	or.b64  	%rd781, %rd779, %rd780;
	cvt.rn.f64.s64 	%fd31, %rd781;
	mul.f64 	%fd32, %fd31, 0d3BF921FB54442D19;
	cvt.rn.f32.f64 	%f1267, %fd32;
	neg.f32 	%f1268, %f1267;
	setp.lt.s32 	%p126, %r3041, 0;
	selp.f32 	%f4519, %f1268, %f1267, %p126;
	bra.uni 	$L__BB1_129;
$L__BB1_128:
	mov.f32 	%f1269, 0f00000000;
	mul.rn.f32 	%f4519, %f72, %f1269;
	mov.b32 	%r7072, 0;
$L__BB1_129:
	add.s32 	%r3046, %r7072, 1;
	mul.rn.f32 	%f1270, %f4519, %f4519;
	and.b32  	%r3047, %r7072, 1;
	setp.eq.b32 	%p127, %r3047, 1;
	selp.f32 	%f1271, %f4519, 0f3F800000, %p127;
	fma.rn.f32 	%f1272, %f1270, %f1271, 0f00000000;
	fma.rn.f32 	%f1273, %f1270, 0f37CBAC00, 0fBAB607ED;
	selp.f32 	%f1274, 0fB94D4153, %f1273, %p127;
	selp.f32 	%f1275, 0f3C0885E4, 0f3D2AAABB, %p127;
	fma.rn.f32 	%f1276, %f1274, %f1270, %f1275;
	selp.f32 	%f1277, 0fBE2AAAA8, 0fBEFFFFFF, %p127;
	fma.rn.f32 	%f1278, %f1276, %f1270, %f1277;
	fma.rn.f32 	%f1279, %f1278, %f1272, %f1271;
	and.b32  	%r3048, %r3046, 2;
	setp.eq.s32 	%p128, %r3048, 0;
	mov.f32 	%f1280, 0f00000000;
	sub.f32 	%f1281, %f1280, %f1279;
	selp.f32 	%f1282, %f1279, %f1281, %p128;
	fma.rn.f32 	%f82, %f78, %f1282, %f72;
	mul.f32 	%f1283, %f82, 0f3F22F983;
	cvt.rni.s32.f32 	%r7080, %f1283;
	cvt.rn.f32.s32 	%f1284, %r7080;
	fma.rn.f32 	%f1285, %f1284, 0fBFC90FDA, %f82;
	fma.rn.f32 	%f1286, %f1284, 0fB3A22168, %f1285;
	fma.rn.f32 	%f4521, %f1284, 0fA7C234C5, %f1286;
	abs.f32 	%f84, %f82;
	setp.ltu.f32 	%p129, %f84, 0f47CE4780;
	mov.u32 	%r7076, %r7080;
	mov.f32 	%f4520, %f4521;
	@%p129 bra 	$L__BB1_137;
	setp.eq.f32 	%p130, %f84, 0f7F800000;
	@%p130 bra 	$L__BB1_136;
	mov.b32 	%r220, %f82;
	shl.b32 	%r3050, %r220, 8;
	or.b32  	%r221, %r3050, -2147483648;
	mov.b64 	%rd2828, 0;
	mov.b32 	%r7073, 0;
$L__BB1_132:
	.pragma "nounroll";
	mul.wide.u32 	%rd783, %r7073, 4;
	mov.u64 	%rd784, __cudart_i2opi_f;
	add.s64 	%rd785, %rd784, %rd783;
	ld.global.nc.u32 	%r3051, [%rd785];
	mad.wide.u32 	%rd786, %r3051, %r221, %rd2828;
	shr.u64 	%rd2828, %rd786, 32;
	add.s64 	%rd787, %rd2, %rd783;
	st.local.u32 	[%rd787], %rd786;
	add.s32 	%r7073, %r7073, 1;
	setp.ne.s32 	%p131, %r7073, 6;
	@%p131 bra 	$L__BB1_132;
	shr.u32 	%r3052, %r220, 23;
	st.local.u32 	[%rd2+24], %rd2828;
	and.b32  	%r224, %r3052, 31;
	and.b32  	%r3053, %r3052, 224;
	add.s32 	%r3054, %r3053, -128;
	shr.u32 	%r3055, %r3054, 5;
	mul.wide.u32 	%rd788, %r3055, 4;
	sub.s64 	%rd57, %rd2, %rd788;
	ld.local.u32 	%r7074, [%rd57+24];
	ld.local.u32 	%r7075, [%rd57+20];
	setp.eq.s32 	%p132, %r224, 0;
	@%p132 bra 	$L__BB1_135;
	shf.l.wrap.b32 	%r7074, %r7075, %r7074, %r224;
	ld.local.u32 	%r3056, [%rd57+16];
	shf.l.wrap.b32 	%r7075, %r3056, %r7075, %r224;
$L__BB1_135:
	shr.u32 	%r3057, %r7074, 30;
	shf.l.wrap.b32 	%r3058, %r7075, %r7074, 2;
	shl.b32 	%r3059, %r7075, 2;
	shr.u32 	%r3060, %r3058, 31;
	add.s32 	%r3061, %r3060, %r3057;
	neg.s32 	%r3062, %r3061;
	setp.lt.s32 	%p133, %r220, 0;
	selp.b32 	%r7076, %r3062, %r3061, %p133;
	xor.b32  	%r3063, %r3058, %r220;
	shr.s32 	%r3064, %r3058, 31;
	xor.b32  	%r3065, %r3064, %r3058;
	xor.b32  	%r3066, %r3064, %r3059;
	cvt.u64.u32 	%rd789, %r3065;
	shl.b64 	%rd790, %rd789, 32;
	cvt.u64.u32 	%rd791, %r3066;
	or.b64  	%rd792, %rd790, %rd791;
	cvt.rn.f64.s64 	%fd33, %rd792;
	mul.f64 	%fd34, %fd33, 0d3BF921FB54442D19;
	cvt.rn.f32.f64 	%f1287, %fd34;
	neg.f32 	%f1288, %f1287;
	setp.lt.s32 	%p134, %r3063, 0;
	selp.f32 	%f4520, %f1288, %f1287, %p134;
	bra.uni 	$L__BB1_137;
$L__BB1_136:
	mov.f32 	%f1289, 0f00000000;
	mul.rn.f32 	%f4520, %f82, %f1289;
	mov.b32 	%r7076, 0;
$L__BB1_137:
	setp.ltu.f32 	%p135, %f84, 0f47CE4780;
	mul.rn.f32 	%f1290, %f4520, %f4520;
	and.b32  	%r3068, %r7076, 1;
	setp.eq.b32 	%p136, %r3068, 1;
	selp.f32 	%f1291, 0f3F800000, %f4520, %p136;
	fma.rn.f32 	%f1292, %f1290, %f1291, 0f00000000;
	fma.rn.f32 	%f1293, %f1290, 0f37CBAC00, 0fBAB607ED;
	selp.f32 	%f1294, %f1293, 0fB94D4153, %p136;
	selp.f32 	%f1295, 0f3D2AAABB, 0f3C0885E4, %p136;
	fma.rn.f32 	%f1296, %f1294, %f1290, %f1295;
	selp.f32 	%f1297, 0fBEFFFFFF, 0fBE2AAAA8, %p136;
	fma.rn.f32 	%f1298, %f1296, %f1290, %f1297;
	fma.rn.f32 	%f1299, %f1298, %f1292, %f1291;
	and.b32  	%r3069, %r7076, 2;
	setp.eq.s32 	%p137, %r3069, 0;
	mov.f32 	%f1300, 0f00000000;
	sub.f32 	%f1301, %f1300, %f1299;
	selp.f32 	%f88, %f1299, %f1301, %p137;
	@%p135 bra 	$L__BB1_145;
	setp.eq.f32 	%p138, %f84, 0f7F800000;
	@%p138 bra 	$L__BB1_144;
	mov.b32 	%r233, %f82;
	shl.b32 	%r3071, %r233, 8;
	or.b32  	%r234, %r3071, -2147483648;
	mov.b64 	%rd2829, 0;
	mov.b32 	%r7077, 0;
$L__BB1_140:
	.pragma "nounroll";
	mul.wide.u32 	%rd794, %r7077, 4;
	mov.u64 	%rd795, __cudart_i2opi_f;
	add.s64 	%rd796, %rd795, %rd794;
	ld.global.nc.u32 	%r3072, [%rd796];
	mad.wide.u32 	%rd797, %r3072, %r234, %rd2829;
	shr.u64 	%rd2829, %rd797, 32;
	add.s64 	%rd798, %rd1, %rd794;
	st.local.u32 	[%rd798], %rd797;
	add.s32 	%r7077, %r7077, 1;
	setp.ne.s32 	%p139, %r7077, 6;
	@%p139 bra 	$L__BB1_140;
	shr.u32 	%r3073, %r233, 23;
	st.local.u32 	[%rd1+24], %rd2829;
	and.b32  	%r237, %r3073, 31;
	and.b32  	%r3074, %r3073, 224;
	add.s32 	%r3075, %r3074, -128;
	shr.u32 	%r3076, %r3075, 5;
	mul.wide.u32 	%rd799, %r3076, 4;
	sub.s64 	%rd60, %rd1, %rd799;
	ld.local.u32 	%r7078, [%rd60+24];
	ld.local.u32 	%r7079, [%rd60+20];
	setp.eq.s32 	%p140, %r237, 0;
	@%p140 bra 	$L__BB1_143;
	shf.l.wrap.b32 	%r7078, %r7079, %r7078, %r237;
	ld.local.u32 	%r3077, [%rd60+16];
	shf.l.wrap.b32 	%r7079, %r3077, %r7079, %r237;
$L__BB1_143:
	shr.u32 	%r3078, %r7078, 30;
	shf.l.wrap.b32 	%r3079, %r7079, %r7078, 2;
	shl.b32 	%r3080, %r7079, 2;
	shr.u32 	%r3081, %r3079, 31;
	add.s32 	%r3082, %r3081, %r3078;
	neg.s32 	%r3083, %r3082;
	setp.lt.s32 	%p141, %r233, 0;
	selp.b32 	%r7080, %r3083, %r3082, %p141;
	xor.b32  	%r3084, %r3079, %r233;
	shr.s32 	%r3085, %r3079, 31;
	xor.b32  	%r3086, %r3085, %r3079;
	xor.b32  	%r3087, %r3085, %r3080;
	cvt.u64.u32 	%rd800, %r3086;
	shl.b64 	%rd801, %rd800, 32;
	cvt.u64.u32 	%rd802, %r3087;
	or.b64  	%rd803, %rd801, %rd802;
	cvt.rn.f64.s64 	%fd35, %rd803;
	mul.f64 	%fd36, %fd35, 0d3BF921FB54442D19;
	cvt.rn.f32.f64 	%f1302, %fd36;
	neg.f32 	%f1303, %f1302;
	setp.lt.s32 	%p142, %r3084, 0;
	selp.f32 	%f4521, %f1303, %f1302, %p142;
	bra.uni 	$L__BB1_145;
$L__BB1_144:
	mov.f32 	%f1304, 0f00000000;
	mul.rn.f32 	%f4521, %f82, %f1304;
	mov.b32 	%r7080, 0;
$L__BB1_145:
	add.s32 	%r3089, %r7080, 1;
	mul.rn.f32 	%f1305, %f4521, %f4521;
	and.b32  	%r3090, %r7080, 1;
	setp.eq.b32 	%p143, %r3090, 1;
	selp.f32 	%f1306, %f4521, 0f3F800000, %p143;
	fma.rn.f32 	%f1307, %f1305, %f1306, 0f00000000;
	fma.rn.f32 	%f1308, %f1305, 0f37CBAC00, 0fBAB607ED;
	selp.f32 	%f1309, 0fB94D4153, %f1308, %p143;
	selp.f32 	%f1310, 0f3C0885E4, 0f3D2AAABB, %p143;
	fma.rn.f32 	%f1311, %f1309, %f1305, %f1310;
	selp.f32 	%f1312, 0fBE2AAAA8, 0fBEFFFFFF, %p143;
	fma.rn.f32 	%f1313, %f1311, %f1305, %f1312;
	fma.rn.f32 	%f1314, %f1313, %f1307, %f1306;
	and.b32  	%r3091, %r3089, 2;
	setp.eq.s32 	%p144, %r3091, 0;
	mov.f32 	%f1315, 0f00000000;
	sub.f32 	%f1316, %f1315, %f1314;
	selp.f32 	%f1317, %f1314, %f1316, %p144;
	fma.rn.f32 	%f92, %f88, %f1317, %f82;
	mul.f32 	%f1318, %f92, 0f3F22F983;
	cvt.rni.s32.f32 	%r7088, %f1318;
	cvt.rn.f32.s32 	%f1319, %r7088;
	fma.rn.f32 	%f1320, %f1319, 0fBFC90FDA, %f92;
	fma.rn.f32 	%f1321, %f1319, 0fB3A22168, %f1320;
	fma.rn.f32 	%f4523, %f1319, 0fA7C234C5, %f1321;
	abs.f32 	%f94, %f92;
	setp.ltu.f32 	%p145, %f94, 0f47CE4780;
	mov.u32 	%r7084, %r7088;
	mov.f32 	%f4522, %f4523;
	@%p145 bra 	$L__BB1_153;
	setp.eq.f32 	%p146, %f94, 0f7F800000;
	@%p146 bra 	$L__BB1_152;
	mov.b32 	%r247, %f92;
	shl.b32 	%r3093, %r247, 8;
	or.b32  	%r248, %r3093, -2147483648;
	mov.b64 	%rd2830, 0;
	mov.b32 	%r7081, 0;
$L__BB1_148:
	.pragma "nounroll";
	mul.wide.u32 	%rd805, %r7081, 4;
	mov.u64 	%rd806, __cudart_i2opi_f;
	add.s64 	%rd807, %rd806, %rd805;
	ld.global.nc.u32 	%r3094, [%rd807];
	mad.wide.u32 	%rd808, %r3094, %r248, %rd2830;
	shr.u64 	%rd2830, %rd808, 32;
	add.s64 	%rd809, %rd2, %rd805;
	st.local.u32 	[%rd809], %rd808;
	add.s32 	%r7081, %r7081, 1;
	setp.ne.s32 	%p147, %r7081, 6;
	@%p147 bra 	$L__BB1_148;
	shr.u32 	%r3095, %r247, 23;
	st.local.u32 	[%rd2+24], %rd2830;
	and.b32  	%r251, %r3095, 31;
	and.b32  	%r3096, %r3095, 224;
	add.s32 	%r3097, %r3096, -128;
	shr.u32 	%r3098, %r3097, 5;
	mul.wide.u32 	%rd810, %r3098, 4;
	sub.s64 	%rd63, %rd2, %rd810;
	ld.local.u32 	%r7082, [%rd63+24];
	ld.local.u32 	%r7083, [%rd63+20];
	setp.eq.s32 	%p148, %r251, 0;
	@%p148 bra 	$L__BB1_151;
	shf.l.wrap.b32 	%r7082, %r7083, %r7082, %r251;
	ld.local.u32 	%r3099, [%rd63+16];
	shf.l.wrap.b32 	%r7083, %r3099, %r7083, %r251;
$L__BB1_151:
	shr.u32 	%r3100, %r7082, 30;
	shf.l.wrap.b32 	%r3101, %r7083, %r7082, 2;
	shl.b32 	%r3102, %r7083, 2;
	shr.u32 	%r3103, %r3101, 31;
	add.s32 	%r3104, %r3103, %r3100;
	neg.s32 	%r3105, %r3104;
	setp.lt.s32 	%p149, %r247, 0;
	selp.b32 	%r7084, %r3105, %r3104, %p149;
	xor.b32  	%r3106, %r3101, %r247;
	shr.s32 	%r3107, %r3101, 31;
	xor.b32  	%r3108, %r3107, %r3101;
	xor.b32  	%r3109, %r3107, %r3102;
	cvt.u64.u32 	%rd811, %r3108;
	shl.b64 	%rd812, %rd811, 32;
	cvt.u64.u32 	%rd813, %r3109;
	or.b64  	%rd814, %rd812, %rd813;
	cvt.rn.f64.s64 	%fd37, %rd814;
	mul.f64 	%fd38, %fd37, 0d3BF921FB54442D19;
	cvt.rn.f32.f64 	%f1322, %fd38;
	neg.f32 	%f1323, %f1322;
	setp.lt.s32 	%p150, %r3106, 0;
	selp.f32 	%f4522, %f1323, %f1322, %p150;
	bra.uni 	$L__BB1_153;
$L__BB1_152:
	mov.f32 	%f1324, 0f00000000;
	mul.rn.f32 	%f4522, %f92, %f1324;
	mov.b32 	%r7084, 0;
$L__BB1_153:
	setp.ltu.f32 	%p151, %f94, 0f47CE4780;
	mul.rn.f32 	%f1325, %f4522, %f4522;
	and.b32  	%r3111, %r7084, 1;
	setp.eq.b32 	%p152, %r3111, 1;
	selp.f32 	%f1326, 0f3F800000, %f4522, %p152;
	fma.rn.f32 	%f1327, %f1325, %f1326, 0f00000000;
	fma.rn.f32 	%f1328, %f1325, 0f37CBAC00, 0fBAB607ED;
	selp.f32 	%f1329, %f1328, 0fB94D4153, %p152;
	selp.f32 	%f1330, 0f3D2AAABB, 0f3C0885E4, %p152;
	fma.rn.f32 	%f1331, %f1329, %f1325, %f1330;
	selp.f32 	%f1332, 0fBEFFFFFF, 0fBE2AAAA8, %p152;
	fma.rn.f32 	%f1333, %f1331, %f1325, %f1332;
	fma.rn.f32 	%f1334, %f1333, %f1327, %f1326;
	and.b32  	%r3112, %r7084, 2;
	setp.eq.s32 	%p153, %r3112, 0;
	mov.f32 	%f1335, 0f00000000;
	sub.f32 	%f1336, %f1335, %f1334;
	selp.f32 	%f98, %f1334, %f1336, %p153;
	@%p151 bra 	$L__BB1_161;
	setp.eq.f32 	%p154, %f94, 0f7F800000;
	@%p154 bra 	$L__BB1_160;
	mov.b32 	%r260, %f92;
	shl.b32 	%r3114, %r260, 8;
	or.b32  	%r261, %r3114, -2147483648;
	mov.b64 	%rd2831, 0;
	mov.b32 	%r7085, 0;
$L__BB1_156:
	.pragma "nounroll";
	mul.wide.u32 	%rd816, %r7085, 4;
	mov.u64 	%rd817, __cudart_i2opi_f;
	add.s64 	%rd818, %rd817, %rd816;
	ld.global.nc.u32 	%r3115, [%rd818];
	mad.wide.u32 	%rd819, %r3115, %r261, %rd2831;
	shr.u64 	%rd2831, %rd819, 32;
	add.s64 	%rd820, %rd1, %rd816;
	st.local.u32 	[%rd820], %rd819;
	add.s32 	%r7085, %r7085, 1;
	setp.ne.s32 	%p155, %r7085, 6;
	@%p155 bra 	$L__BB1_156;
	shr.u32 	%r3116, %r260, 23;
	st.local.u32 	[%rd1+24], %rd2831;
	and.b32  	%r264, %r3116, 31;
	and.b32  	%r3117, %r3116, 224;
	add.s32 	%r3118, %r3117, -128;
	shr.u32 	%r3119, %r3118, 5;
	mul.wide.u32 	%rd821, %r3119, 4;
	sub.s64 	%rd66, %rd1, %rd821;
	ld.local.u32 	%r7086, [%rd66+24];
	ld.local.u32 	%r7087, [%rd66+20];
	setp.eq.s32 	%p156, %r264, 0;
	@%p156 bra 	$L__BB1_159;
	shf.l.wrap.b32 	%r7086, %r7087, %r7086, %r264;
	ld.local.u32 	%r3120, [%rd66+16];
	shf.l.wrap.b32 	%r7087, %r3120, %r7087, %r264;
$L__BB1_159:
	shr.u32 	%r3121, %r7086, 30;
	shf.l.wrap.b32 	%r3122, %r7087, %r7086, 2;
	shl.b32 	%r3123, %r7087, 2;
	shr.u32 	%r3124, %r3122, 31;
	add.s32 	%r3125, %r3124, %r3121;
	neg.s32 	%r3126, %r3125;
	setp.lt.s32 	%p157, %r260, 0;
	selp.b32 	%r7088, %r3126, %r3125, %p157;
	xor.b32  	%r3127, %r3122, %r260;
	shr.s32 	%r3128, %r3122, 31;
	xor.b32  	%r3129, %r3128, %r3122;
	xor.b32  	%r3130, %r3128, %r3123;
	cvt.u64.u32 	%rd822, %r3129;
	shl.b64 	%rd823, %rd822, 32;
	cvt.u64.u32 	%rd824, %r3130;
	or.b64  	%rd825, %rd823, %rd824;
	cvt.rn.f64.s64 	%fd39, %rd825;
	mul.f64 	%fd40, %fd39, 0d3BF921FB54442D19;
	cvt.rn.f32.f64 	%f1337, %fd40;
	neg.f32 	%f1338, %f1337;
	setp.lt.s32 	%p158, %r3127, 0;
	selp.f32 	%f4523, %f1338, %f1337, %p158;
	bra.uni 	$L__BB1_161;
$L__BB1_160:
	mov.f32 	%f1339, 0f00000000;
	mul.rn.f32 	%f4523, %f92, %f1339;
	mov.b32 	%r7088, 0;
$L__BB1_161:
	add.s32 	%r3132, %r7088, 1;
	mul.rn.f32 	%f1340, %f4523, %f4523;
	and.b32  	%r3133, %r7088, 1;
	setp.eq.b32 	%p159, %r3133, 1;
	selp.f32 	%f1341, %f4523, 0f3F800000, %p159;
	fma.rn.f32 	%f1342, %f1340, %f1341, 0f00000000;
	fma.rn.f32 	%f1343, %f1340, 0f37CBAC00, 0fBAB607ED;
	selp.f32 	%f1344, 0fB94D4153, %f1343, %p159;
	selp.f32 	%f1345, 0f3C0885E4, 0f3D2AAABB, %p159;
	fma.rn.f32 	%f1346, %f1344, %f1340, %f1345;
	selp.f32 	%f1347, 0fBE2AAAA8, 0fBEFFFFFF, %p159;
	fma.rn.f32 	%f1348, %f1346, %f1340, %f1347;
	fma.rn.f32 	%f1349, %f1348, %f1342, %f1341;
	and.b32  	%r3134, %r3132, 2;
	setp.eq.s32 	%p160, %r3134, 0;
	mov.f32 	%f1350, 0f00000000;
	sub.f32 	%f1351, %f1350, %f1349;
	selp.f32 	%f1352, %f1349, %f1351, %p160;
	fma.rn.f32 	%f102, %f98, %f1352, %f92;
	mul.f32 	%f1353, %f102, 0f3F22F983;
	cvt.rni.s32.f32 	%r7096, %f1353;
	cvt.rn.f32.s32 	%f1354, %r7096;
	fma.rn.f32 	%f1355, %f1354, 0fBFC90FDA, %f102;
	fma.rn.f32 	%f1356, %f1354, 0fB3A22168, %f1355;
	fma.rn.f32 	%f4525, %f1354, 0fA7C234C5, %f1356;
	abs.f32 	%f104, %f102;
	setp.ltu.f32 	%p161, %f104, 0f47CE4780;
	mov.u32 	%r7092, %r7096;
	mov.f32 	%f4524, %f4525;
	@%p161 bra 	$L__BB1_169;
	setp.eq.f32 	%p162, %f104, 0f7F800000;
	@%p162 bra 	$L__BB1_168;
	mov.b32 	%r274, %f102;
	shl.b32 	%r3136, %r274, 8;
	or.b32  	%r275, %r3136, -2147483648;
	mov.b64 	%rd2832, 0;
	mov.b32 	%r7089, 0;
$L__BB1_164:
	.pragma "nounroll";
	mul.wide.u32 	%rd827, %r7089, 4;
	mov.u64 	%rd828, __cudart_i2opi_f;
	add.s64 	%rd829, %rd828, %rd827;
	ld.global.nc.u32 	%r3137, [%rd829];
	mad.wide.u32 	%rd830, %r3137, %r275, %rd2832;
	shr.u64 	%rd2832, %rd830, 32;
	add.s64 	%rd831, %rd2, %rd827;
	st.local.u32 	[%rd831], %rd830;
	add.s32 	%r7089, %r7089, 1;
	setp.ne.s32 	%p163, %r7089, 6;
	@%p163 bra 	$L__BB1_164;
	shr.u32 	%r3138, %r274, 23;
	st.local.u32 	[%rd2+24], %rd2832;
	and.b32  	%r278, %r3138, 31;
	and.b32  	%r3139, %r3138, 224;
	add.s32 	%r3140, %r3139, -128;
	shr.u32 	%r3141, %r3140, 5;
	mul.wide.u32 	%rd832, %r3141, 4;
	sub.s64 	%rd69, %rd2, %rd832;
	ld.local.u32 	%r7090, [%rd69+24];
	ld.local.u32 	%r7091, [%rd69+20];
	setp.eq.s32 	%p164, %r278, 0;
	@%p164 bra 	$L__BB1_167;
	shf.l.wrap.b32 	%r7090, %r7091, %r7090, %r278;
	ld.local.u32 	%r3142, [%rd69+16];
	shf.l.wrap.b32 	%r7091, %r3142, %r7091, %r278;
$L__BB1_167:
	shr.u32 	%r3143, %r7090, 30;
	shf.l.wrap.b32 	%r3144, %r7091, %r7090, 2;
	shl.b32 	%r3145, %r7091, 2;
	shr.u32 	%r3146, %r3144, 31;
	add.s32 	%r3147, %r3146, %r3143;
	neg.s32 	%r3148, %r3147;
	setp.lt.s32 	%p165, %r274, 0;
	selp.b32 	%r7092, %r3148, %r3147, %p165;
	xor.b32  	%r3149, %r3144, %r274;
	shr.s32 	%r3150, %r3144, 31;
	xor.b32  	%r3151, %r3150, %r3144;
	xor.b32  	%r3152, %r3150, %r3145;
	cvt.u64.u32 	%rd833, %r3151;
	shl.b64 	%rd834, %rd833, 32;
	cvt.u64.u32 	%rd835, %r3152;
	or.b64  	%rd836, %rd834, %rd835;
	cvt.rn.f64.s64 	%fd41, %rd836;
	mul.f64 	%fd42, %fd41, 0d3BF921FB54442D19;
	cvt.rn.f32.f64 	%f1357, %fd42;
	neg.f32 	%f1358, %f1357;
	setp.lt.s32 	%p166, %r3149, 0;
	selp.f32 	%f4524, %f1358, %f1357, %p166;
	bra.uni 	$L__BB1_169;
$L__BB1_168:
	mov.f32 	%f1359, 0f00000000;
	mul.rn.f32 	%f4524, %f102, %f1359;
	mov.b32 	%r7092, 0;
$L__BB1_169:
	setp.ltu.f32 	%p167, %f104, 0f47CE4780;
	mul.rn.f32 	%f1360, %f4524, %f4524;
	and.b32  	%r3154, %r7092, 1;
	setp.eq.b32 	%p168, %r3154, 1;
	selp.f32 	%f1361, 0f3F800000, %f4524, %p168;
	fma.rn.f32 	%f1362, %f1360, %f1361, 0f00000000;
	fma.rn.f32 	%f1363, %f1360, 0f37CBAC00, 0fBAB607ED;
	selp.f32 	%f1364, %f1363, 0fB94D4153, %p168;
	selp.f32 	%f1365, 0f3D2AAABB, 0f3C0885E4, %p168;
	fma.rn.f32 	%f1366, %f1364, %f1360, %f1365;
	selp.f32 	%f1367, 0fBEFFFFFF, 0fBE2AAAA8, %p168;
	fma.rn.f32 	%f1368, %f1366, %f1360, %f1367;
	fma.rn.f32 	%f1369, %f1368, %f1362, %f1361;
	and.b32  	%r3155, %r7092, 2;
	setp.eq.s32 	%p169, %r3155, 0;
	mov.f32 	%f1370, 0f00000000;
	sub.f32 	%f1371, %f1370, %f1369;
	selp.f32 	%f108, %f1369, %f1371, %p169;
	@%p167 bra 	$L__BB1_177;
	setp.eq.f32 	%p170, %f104, 0f7F800000;
	@%p170 bra 	$L__BB1_176;
	mov.b32 	%r287, %f102;
	shl.b32 	%r3157, %r287, 8;
	or.b32  	%r288, %r3157, -2147483648;
	mov.b64 	%rd2833, 0;
	mov.b32 	%r7093, 0;
$L__BB1_172:
	.pragma "nounroll";
	mul.wide.u32 	%rd838, %r7093, 4;
	mov.u64 	%rd839, __cudart_i2opi_f;
	add.s64 	%rd840, %rd839, %rd838;
	ld.global.nc.u32 	%r3158, [%rd840];
	mad.wide.u32 	%rd841, %r3158, %r288, %rd2833;
	shr.u64 	%rd2833, %rd841, 32;
	add.s64 	%rd842, %rd1, %rd838;
	st.local.u32 	[%rd842], %rd841;
	add.s32 	%r7093, %r7093, 1;
	setp.ne.s32 	%p171, %r7093, 6;
	@%p171 bra 	$L__BB1_172;
	shr.u32 	%r3159, %r287, 23;
	st.local.u32 	[%rd1+24], %rd2833;
	and.b32  	%r291, %r3159, 31;
	and.b32  	%r3160, %r3159, 224;
	add.s32 	%r3161, %r3160, -128;
	shr.u32 	%r3162, %r3161, 5;
	mul.wide.u32 	%rd843, %r3162, 4;
	sub.s64 	%rd72, %rd1, %rd843;
	ld.local.u32 	%r7094, [%rd72+24];
	ld.local.u32 	%r7095, [%rd72+20];
	setp.eq.s32 	%p172, %r291, 0;
	@%p172 bra 	$L__BB1_175;
	shf.l.wrap.b32 	%r7094, %r7095, %r7094, %r291;
	ld.local.u32 	%r3163, [%rd72+16];
	shf.l.wrap.b32 	%r7095, %r3163, %r7095, %r291;
$L__BB1_175:
	shr.u32 	%r3164, %r7094, 30;
	shf.l.wrap.b32 	%r3165, %r7095, %r7094, 2;
	shl.b32 	%r3166, %r7095, 2;
	shr.u32 	%r3167, %r3165, 31;
	add.s32 	%r3168, %r3167, %r3164;
	neg.s32 	%r3169, %r3168;
	setp.lt.s32 	%p173, %r287, 0;
	selp.b32 	%r7096, %r3169, %r3168, %p173;
	xor.b32  	%r3170, %r3165, %r287;
	shr.s32 	%r3171, %r3165, 31;
	xor.b32  	%r3172, %r3171, %r3165;
	xor.b32  	%r3173, %r3171, %r3166;
	cvt.u64.u32 	%rd844, %r3172;
	shl.b64 	%rd845, %rd844, 32;
	cvt.u64.u32 	%rd846, %r3173;
	or.b64  	%rd847, %rd845, %rd846;
	cvt.rn.f64.s64 	%fd43, %rd847;
	mul.f64 	%fd44, %fd43, 0d3BF921FB54442D19;
	cvt.rn.f32.f64 	%f1372, %fd44;
	neg.f32 	%f1373, %f1372;
	setp.lt.s32 	%p174, %r3170, 0;
	selp.f32 	%f4525, %f1373, %f1372, %p174;
	bra.uni 	$L__BB1_177;
$L__BB1_176:
	mov.f32 	%f1374, 0f00000000;
	mul.rn.f32 	%f4525, %f102, %f1374;
	mov.b32 	%r7096, 0;
$L__BB1_177:
	add.s32 	%r3175, %r7096, 1;
	mul.rn.f32 	%f1375, %f4525, %f4525;
	and.b32  	%r3176, %r7096, 1;
	setp.eq.b32 	%p175, %r3176, 1;
	selp.f32 	%f1376, %f4525, 0f3F800000, %p175;
	fma.rn.f32 	%f1377, %f1375, %f1376, 0f00000000;
	fma.rn.f32 	%f1378, %f1375, 0f37CBAC00, 0fBAB607ED;
	selp.f32 	%f1379, 0fB94D4153, %f1378, %p175;
	selp.f32 	%f1380, 0f3C0885E4, 0f3D2AAABB, %p175;
	fma.rn.f32 	%f1381, %f1379, %f1375, %f1380;
	selp.f32 	%f1382, 0fBE2AAAA8, 0fBEFFFFFF, %p175;
	fma.rn.f32 	%f1383, %f1381, %f1375, %f1382;
	fma.rn.f32 	%f1384, %f1383, %f1377, %f1376;
	and.b32  	%r3177, %r3175, 2;
	setp.eq.s32 	%p176, %r3177, 0;
	mov.f32 	%f1385, 0f00000000;
	sub.f32 	%f1386, %f1385, %f1384;
	selp.f32 	%f1387, %f1384, %f1386, %p176;
	fma.rn.f32 	%f112, %f108, %f1387, %f102;
	mul.f32 	%f1388, %f112, 0f3F22F983;
	cvt.rni.s32.f32 	%r7104, %f1388;
	cvt.rn.f32.s32 	%f1389, %r7104;
	fma.rn.f32 	%f1390, %f1389, 0fBFC90FDA, %f112;
	fma.rn.f32 	%f1391, %f1389, 0fB3A22168, %f1390;
	fma.rn.f32 	%f4527, %f1389, 0fA7C234C5, %f1391;
	abs.f32 	%f114, %f112;
	setp.ltu.f32 	%p177, %f114, 0f47CE4780;
	mov.u32 	%r7100, %r7104;
	mov.f32 	%f4526, %f4527;
	@%p177 bra 	$L__BB1_185;
	setp.eq.f32 	%p178, %f114, 0f7F800000;
	@%p178 bra 	$L__BB1_184;
	mov.b32 	%r301, %f112;
	shl.b32 	%r3179, %r301, 8;
	or.b32  	%r302, %r3179, -2147483648;
	mov.b64 	%rd2834, 0;
	mov.b32 	%r7097, 0;
$L__BB1_180:
	.pragma "nounroll";
	mul.wide.u32 	%rd849, %r7097, 4;
	mov.u64 	%rd850, __cudart_i2opi_f;
	add.s64 	%rd851, %rd850, %rd849;
	ld.global.nc.u32 	%r3180, [%rd851];
	mad.wide.u32 	%rd852, %r3180, %r302, %rd2834;
	shr.u64 	%rd2834, %rd852, 32;
	add.s64 	%rd853, %rd2, %rd849;
	st.local.u32 	[%rd853], %rd852;
	add.s32 	%r7097, %r7097, 1;
	setp.ne.s32 	%p179, %r7097, 6;
	@%p179 bra 	$L__BB1_180;
	shr.u32 	%r3181, %r301, 23;
	st.local.u32 	[%rd2+24], %rd2834;
	and.b32  	%r305, %r3181, 31;
	and.b32  	%r3182, %r3181, 224;
	add.s32 	%r3183, %r3182, -128;
	shr.u32 	%r3184, %r3183, 5;
	mul.wide.u32 	%rd854, %r3184, 4;
	sub.s64 	%rd75, %rd2, %rd854;
	ld.local.u32 	%r7098, [%rd75+24];
	ld.local.u32 	%r7099, [%rd75+20];
	setp.eq.s32 	%p180, %r305, 0;
	@%p180 bra 	$L__BB1_183;
	shf.l.wrap.b32 	%r7098, %r7099, %r7098, %r305;
	ld.local.u32 	%r3185, [%rd75+16];
	shf.l.wrap.b32 	%r7099, %r3185, %r7099, %r305;
$L__BB1_183:
	shr.u32 	%r3186, %r7098, 30;
	shf.l.wrap.b32 	%r3187, %r7099, %r7098, 2;
	shl.b32 	%r3188, %r7099, 2;
	shr.u32 	%r3189, %r3187, 31;
	add.s32 	%r3190, %r3189, %r3186;
	neg.s32 	%r3191, %r3190;
	setp.lt.s32 	%p181, %r301, 0;
	selp.b32 	%r7100, %r3191, %r3190, %p181;
	xor.b32  	%r3192, %r3187, %r301;
	shr.s32 	%r3193, %r3187, 31;
	xor.b32  	%r3194, %r3193, %r3187;
	xor.b32  	%r3195, %r3193, %r3188;
	cvt.u64.u32 	%rd855, %r3194;
	shl.b64 	%rd856, %rd855, 32;
	cvt.u64.u32 	%rd857, %r3195;
	or.b64  	%rd858, %rd856, %rd857;
	cvt.rn.f64.s64 	%fd45, %rd858;
	mul.f64 	%fd46, %fd45, 0d3BF921FB54442D19;
	cvt.rn.f32.f64 	%f1392, %fd46;
	neg.f32 	%f1393, %f1392;
	setp.lt.s32 	%p182, %r3192, 0;
	selp.f32 	%f4526, %f1393, %f1392, %p182;
	bra.uni 	$L__BB1_185;
$L__BB1_184:
	mov.f32 	%f1394, 0f00000000;
	mul.rn.f32 	%f4526, %f112, %f1394;
	mov.b32 	%r7100, 0;
$L__BB1_185:
	setp.ltu.f32 	%p183, %f114, 0f47CE4780;
	mul.rn.f32 	%f1395, %f4526, %f4526;
	and.b32  	%r3197, %r7100, 1;
	setp.eq.b32 	%p184, %r3197, 1;
	selp.f32 	%f1396, 0f3F800000, %f4526, %p184;
	fma.rn.f32 	%f1397, %f1395, %f1396, 0f00000000;
	fma.rn.f32 	%f1398, %f1395, 0f37CBAC00, 0fBAB607ED;
	selp.f32 	%f1399, %f1398, 0fB94D4153, %p184;
	selp.f32 	%f1400, 0f3D2AAABB, 0f3C0885E4, %p184;
	fma.rn.f32 	%f1401, %f1399, %f1395, %f1400;
	selp.f32 	%f1402, 0fBEFFFFFF, 0fBE2AAAA8, %p184;
	fma.rn.f32 	%f1403, %f1401, %f1395, %f1402;
	fma.rn.f32 	%f1404, %f1403, %f1397, %f1396;
	and.b32  	%r3198, %r7100, 2;
	setp.eq.s32 	%p185, %r3198, 0;
	mov.f32 	%f1405, 0f00000000;
	sub.f32 	%f1406, %f1405, %f1404;
	selp.f32 	%f118, %f1404, %f1406, %p185;
	@%p183 bra 	$L__BB1_193;
	setp.eq.f32 	%p186, %f114, 0f7F800000;
	@%p186 bra 	$L__BB1_192;
	mov.b32 	%r314, %f112;
	shl.b32 	%r3200, %r314, 8;
	or.b32  	%r315, %r3200, -2147483648;
	mov.b64 	%rd2835, 0;
	mov.b32 	%r7101, 0;
$L__BB1_188:
	.pragma "nounroll";
	mul.wide.u32 	%rd860, %r7101, 4;
	mov.u64 	%rd861, __cudart_i2opi_f;
	add.s64 	%rd862, %rd861, %rd860;
	ld.global.nc.u32 	%r3201, [%rd862];
	mad.wide.u32 	%rd863, %r3201, %r315, %rd2835;
	shr.u64 	%rd2835, %rd863, 32;
	add.s64 	%rd864, %rd1, %rd860;
	st.local.u32 	[%rd864], %rd863;
	add.s32 	%r7101, %r7101, 1;
	setp.ne.s32 	%p187, %r7101, 6;
	@%p187 bra 	$L__BB1_188;
	shr.u32 	%r3202, %r314, 23;
	st.local.u32 	[%rd1+24], %rd2835;
	and.b32  	%r318, %r3202, 31;
	and.b32  	%r3203, %r3202, 224;
	add.s32 	%r3204, %r3203, -128;
	shr.u32 	%r3205, %r3204, 5;
	mul.wide.u32 	%rd865, %r3205, 4;
	sub.s64 	%rd78, %rd1, %rd865;
	ld.local.u32 	%r7102, [%rd78+24];
	ld.local.u32 	%r7103, [%rd78+20];
	setp.eq.s32 	%p188, %r318, 0;
	@%p188 bra 	$L__BB1_191;
	shf.l.wrap.b32 	%r7102, %r7103, %r7102, %r318;
	ld.local.u32 	%r3206, [%rd78+16];
	shf.l.wrap.b32 	%r7103, %r3206, %r7103, %r318;
$L__BB1_191:
	shr.u32 	%r3207, %r7102, 30;
	shf.l.wrap.b32 	%r3208, %r7103, %r7102, 2;
	shl.b32 	%r3209, %r7103, 2;
	shr.u32 	%r3210, %r3208, 31;
	add.s32 	%r3211, %r3210, %r3207;
	neg.s32 	%r3212, %r3211;
	setp.lt.s32 	%p189, %r314, 0;
	selp.b32 	%r7104, %r3212, %r3211, %p189;
	xor.b32  	%r3213, %r3208, %r314;
	shr.s32 	%r3214, %r3208, 31;
	xor.b32  	%r3215, %r3214, %r3208;
	xor.b32  	%r3216, %r3214, %r3209;
	cvt.u64.u32 	%rd866, %r3215;
	shl.b64 	%rd867, %rd866, 32;
	cvt.u64.u32 	%rd868, %r3216;
	or.b64  	%rd869, %rd867, %rd868;
	cvt.rn.f64.s64 	%fd47, %rd869;
	mul.f64 	%fd48, %fd47, 0d3BF921FB54442D19;
	cvt.rn.f32.f64 	%f1407, %fd48;
	neg.f32 	%f1408, %f1407;
	setp.lt.s32 	%p190, %r3213, 0;
	selp.f32 	%f4527, %f1408, %f1407, %p190;
	bra.uni 	$L__BB1_193;
$L__BB1_192:
	mov.f32 	%f1409, 0f00000000;
	mul.rn.f32 	%f4527, %f112, %f1409;
	mov.b32 	%r7104, 0;
$L__BB1_193:
	add.s32 	%r3218, %r7104, 1;
	mul.rn.f32 	%f1410, %f4527, %f4527;
	and.b32  	%r3219, %r7104, 1;
	setp.eq.b32 	%p191, %r3219, 1;
	selp.f32 	%f1411, %f4527, 0f3F800000, %p191;
	fma.rn.f32 	%f1412, %f1410, %f1411, 0f00000000;
	fma.rn.f32 	%f1413, %f1410, 0f37CBAC00, 0fBAB607ED;
	selp.f32 	%f1414, 0fB94D4153, %f1413, %p191;
	selp.f32 	%f1415, 0f3C0885E4, 0f3D2AAABB, %p191;
	fma.rn.f32 	%f1416, %f1414, %f1410, %f1415;
	selp.f32 	%f1417, 0fBE2AAAA8, 0fBEFFFFFF, %p191;
	fma.rn.f32 	%f1418, %f1416, %f1410, %f1417;
	fma.rn.f32 	%f1419, %f1418, %f1412, %f1411;
	and.b32  	%r3220, %r3218, 2;
	setp.eq.s32 	%p192, %r3220, 0;
	mov.f32 	%f1420, 0f00000000;
	sub.f32 	%f1421, %f1420, %f1419;
	selp.f32 	%f1422, %f1419, %f1421, %p192;
	fma.rn.f32 	%f122, %f118, %f1422, %f112;
	mul.f32 	%f1423, %f122, 0f3F22F983;
	cvt.rni.s32.f32 	%r7112, %f1423;
	cvt.rn.f32.s32 	%f1424, %r7112;
	fma.rn.f32 	%f1425, %f1424, 0fBFC90FDA, %f122;
	fma.rn.f32 	%f1426, %f1424, 0fB3A22168, %f1425;
	fma.rn.f32 	%f4529, %f1424, 0fA7C234C5, %f1426;
	abs.f32 	%f124, %f122;
	setp.ltu.f32 	%p193, %f124, 0f47CE4780;
	mov.u32 	%r7108, %r7112;
	mov.f32 	%f4528, %f4529;
	@%p193 bra 	$L__BB1_201;
	setp.eq.f32 	%p194, %f124, 0f7F800000;
	@%p194 bra 	$L__BB1_200;
	mov.b32 	%r328, %f122;
	shl.b32 	%r3222, %r328, 8;
	or.b32  	%r329, %r3222, -2147483648;
	mov.b64 	%rd2836, 0;
	mov.b32 	%r7105, 0;
$L__BB1_196:
	.pragma "nounroll";
	mul.wide.u32 	%rd871, %r7105, 4;
	mov.u64 	%rd872, __cudart_i2opi_f;
	add.s64 	%rd873, %rd872, %rd871;
	ld.global.nc.u32 	%r3223, [%rd873];
	mad.wide.u32 	%rd874, %r3223, %r329, %rd2836;
	shr.u64 	%rd2836, %rd874, 32;
	add.s64 	%rd875, %rd2, %rd871;
	st.local.u32 	[%rd875], %rd874;
	add.s32 	%r7105, %r7105, 1;
	setp.ne.s32 	%p195, %r7105, 6;
	@%p195 bra 	$L__BB1_196;
	shr.u32 	%r3224, %r328, 23;
	st.local.u32 	[%rd2+24], %rd2836;
	and.b32  	%r332, %r3224, 31;
	and.b32  	%r3225, %r3224, 224;
	add.s32 	%r3226, %r3225, -128;
	shr.u32 	%r3227, %r3226, 5;
	mul.wide.u32 	%rd876, %r3227, 4;
	sub.s64 	%rd81, %rd2, %rd876;
	ld.local.u32 	%r7106, [%rd81+24];
	ld.local.u32 	%r7107, [%rd81+20];
	setp.eq.s32 	%p196, %r332, 0;
	@%p196 bra 	$L__BB1_199;
	shf.l.wrap.b32 	%r7106, %r7107, %r7106, %r332;
	ld.local.u32 	%r3228, [%rd81+16];
	shf.l.wrap.b32 	%r7107, %r3228, %r7107, %r332;
$L__BB1_199:
	shr.u32 	%r3229, %r7106, 30;
	shf.l.wrap.b32 	%r3230, %r7107, %r7106, 2;
	shl.b32 	%r3231, %r7107, 2;
	shr.u32 	%r3232, %r3230, 31;
	add.s32 	%r3233, %r3232, %r3229;
	neg.s32 	%r3234, %r3233;
	setp.lt.s32 	%p197, %r328, 0;
	selp.b32 	%r7108, %r3234, %r3233, %p197;
	xor.b32  	%r3235, %r3230, %r328;
	shr.s32 	%r3236, %r3230, 31;
	xor.b32  	%r3237, %r3236, %r3230;
	xor.b32  	%r3238, %r3236, %r3231;
	cvt.u64.u32 	%rd877, %r3237;
	shl.b64 	%rd878, %rd877, 32;
	cvt.u64.u32 	%rd879, %r3238;
	or.b64  	%rd880, %rd878, %rd879;
	cvt.rn.f64.s64 	%fd49, %rd880;
	mul.f64 	%fd50, %fd49, 0d3BF921FB54442D19;
	cvt.rn.f32.f64 	%f1427, %fd50;
	neg.f32 	%f1428, %f1427;
	setp.lt.s32 	%p198, %r3235, 0;
	selp.f32 	%f4528, %f1428, %f1427, %p198;
	bra.uni 	$L__BB1_201;
$L__BB1_200:
	mov.f32 	%f1429, 0f00000000;
	mul.rn.f32 	%f4528, %f122, %f1429;
	mov.b32 	%r7108, 0;
$L__BB1_201:
	setp.ltu.f32 	%p199, %f124, 0f47CE4780;
	mul.rn.f32 	%f1430, %f4528, %f4528;
	and.b32  	%r3240, %r7108, 1;
	setp.eq.b32 	%p200, %r3240, 1;
	selp.f32 	%f1431, 0f3F800000, %f4528, %p200;
	fma.rn.f32 	%f1432, %f1430, %f1431, 0f00000000;
	fma.rn.f32 	%f1433, %f1430, 0f37CBAC00, 0fBAB607ED;
	selp.f32 	%f1434, %f1433, 0fB94D4153, %p200;
	selp.f32 	%f1435, 0f3D2AAABB, 0f3C0885E4, %p200;
	fma.rn.f32 	%f1436, %f1434, %f1430, %f1435;
	selp.f32 	%f1437, 0fBEFFFFFF, 0fBE2AAAA8, %p200;
	fma.rn.f32 	%f1438, %f1436, %f1430, %f1437;
	fma.rn.f32 	%f1439, %f1438, %f1432, %f1431;
	and.b32  	%r3241, %r7108, 2;
	setp.eq.s32 	%p201, %r3241, 0;
	mov.f32 	%f1440, 0f00000000;
	sub.f32 	%f1441, %f1440, %f1439;
	selp.f32 	%f128, %f1439, %f1441, %p201;
	@%p199 bra 	$L__BB1_209;
	setp.eq.f32 	%p202, %f124, 0f7F800000;
	@%p202 bra 	$L__BB1_208;
	mov.b32 	%r341, %f122;
	shl.b32 	%r3243, %r341, 8;
	or.b32  	%r342, %r3243, -2147483648;
	mov.b64 	%rd2837, 0;
	mov.b32 	%r7109, 0;
$L__BB1_204:
	.pragma "nounroll";
	mul.wide.u32 	%rd882, %r7109, 4;
	mov.u64 	%rd883, __cudart_i2opi_f;
	add.s64 	%rd884, %rd883, %rd882;
	ld.global.nc.u32 	%r3244, [%rd884];
	mad.wide.u32 	%rd885, %r3244, %r342, %rd2837;
	shr.u64 	%rd2837, %rd885, 32;
	add.s64 	%rd886, %rd1, %rd882;
	st.local.u32 	[%rd886], %rd885;
	add.s32 	%r7109, %r7109, 1;
	setp.ne.s32 	%p203, %r7109, 6;
	@%p203 bra 	$L__BB1_204;
	shr.u32 	%r3245, %r341, 23;
	st.local.u32 	[%rd1+24], %rd2837;
	and.b32  	%r345, %r3245, 31;
	and.b32  	%r3246, %r3245, 224;
	add.s32 	%r3247, %r3246, -128;
	shr.u32 	%r3248, %r3247, 5;
	mul.wide.u32 	%rd887, %r3248, 4;
	sub.s64 	%rd84, %rd1, %rd887;
	ld.local.u32 	%r7110, [%rd84+24];
	ld.local.u32 	%r7111, [%rd84+20];
	setp.eq.s32 	%p204, %r345, 0;
	@%p204 bra 	$L__BB1_207;
	shf.l.wrap.b32 	%r7110, %r7111, %r7110, %r345;
	ld.local.u32 	%r3249, [%rd84+16];
	shf.l.wrap.b32 	%r7111, %r3249, %r7111, %r345;
$L__BB1_207:
	shr.u32 	%r3250, %r7110, 30;
	shf.l.wrap.b32 	%r3251, %r7111, %r7110, 2;
	shl.b32 	%r3252, %r7111, 2;
	shr.u32 	%r3253, %r3251, 31;
	add.s32 	%r3254, %r3253, %r3250;
	neg.s32 	%r3255, %r3254;
	setp.lt.s32 	%p205, %r341, 0;
	selp.b32 	%r7112, %r3255, %r3254, %p205;
	xor.b32  	%r3256, %r3251, %r341;
	shr.s32 	%r3257, %r3251, 31;
	xor.b32  	%r3258, %r3257, %r3251;
	xor.b32  	%r3259, %r3257, %r3252;
	cvt.u64.u32 	%rd888, %r3258;
	shl.b64 	%rd889, %rd888, 32;
	cvt.u64.u32 	%rd890, %r3259;
	or.b64  	%rd891, %rd889, %rd890;
	cvt.rn.f64.s64 	%fd51, %rd891;
	mul.f64 	%fd52, %fd51, 0d3BF921FB54442D19;
	cvt.rn.f32.f64 	%f1442, %fd52;
	neg.f32 	%f1443, %f1442;
	setp.lt.s32 	%p206, %r3256, 0;
	selp.f32 	%f4529, %f1443, %f1442, %p206;
	bra.uni 	$L__BB1_209;
$L__BB1_208:
	mov.f32 	%f1444, 0f00000000;
	mul.rn.f32 	%f4529, %f122, %f1444;
	mov.b32 	%r7112, 0;
$L__BB1_209:
	add.s32 	%r3261, %r7112, 1;
	mul.rn.f32 	%f1445, %f4529, %f4529;
	and.b32  	%r3262, %r7112, 1;
	setp.eq.b32 	%p207, %r3262, 1;
	selp.f32 	%f1446, %f4529, 0f3F800000, %p207;
	fma.rn.f32 	%f1447, %f1445, %f1446, 0f00000000;
	fma.rn.f32 	%f1448, %f1445, 0f37CBAC00, 0fBAB607ED;
	selp.f32 	%f1449, 0fB94D4153, %f1448, %p207;
	selp.f32 	%f1450, 0f3C0885E4, 0f3D2AAABB, %p207;
	fma.rn.f32 	%f1451, %f1449, %f1445, %f1450;
	selp.f32 	%f1452, 0fBE2AAAA8, 0fBEFFFFFF, %p207;
	fma.rn.f32 	%f1453, %f1451, %f1445, %f1452;
	fma.rn.f32 	%f1454, %f1453, %f1447, %f1446;
	and.b32  	%r3263, %r3261, 2;
	setp.eq.s32 	%p208, %r3263, 0;
	mov.f32 	%f1455, 0f00000000;
	sub.f32 	%f1456, %f1455, %f1454;
	selp.f32 	%f1457, %f1454, %f1456, %p208;
	fma.rn.f32 	%f132, %f128, %f1457, %f122;
	mul.f32 	%f1458, %f132, 0f3F22F983;
	cvt.rni.s32.f32 	%r7120, %f1458;
	cvt.rn.f32.s32 	%f1459, %r7120;
	fma.rn.f32 	%f1460, %f1459, 0fBFC90FDA, %f132;
	fma.rn.f32 	%f1461, %f1459, 0fB3A22168, %f1460;
	fma.rn.f32 	%f4531, %f1459, 0fA7C234C5, %f1461;
	abs.f32 	%f134, %f132;
	setp.ltu.f32 	%p209, %f134, 0f47CE4780;
	mov.u32 	%r7116, %r7120;
	mov.f32 	%f4530, %f4531;
	@%p209 bra 	$L__BB1_217;
	setp.eq.f32 	%p210, %f134, 0f7F800000;
	@%p210 bra 	$L__BB1_216;
	mov.b32 	%r355, %f132;
	shl.b32 	%r3265, %r355, 8;
	or.b32  	%r356, %r3265, -2147483648;
	mov.b64 	%rd2838, 0;
	mov.b32 	%r7113, 0;
$L__BB1_212:
	.pragma "nounroll";
	mul.wide.u32 	%rd893, %r7113, 4;
	mov.u64 	%rd894, __cudart_i2opi_f;
	add.s64 	%rd895, %rd894, %rd893;
	ld.global.nc.u32 	%r3266, [%rd895];
	mad.wide.u32 	%rd896, %r3266, %r356, %rd2838;
	shr.u64 	%rd2838, %rd896, 32;
	add.s64 	%rd897, %rd2, %rd893;
	st.local.u32 	[%rd897], %rd896;
	add.s32 	%r7113, %r7113, 1;
	setp.ne.s32 	%p211, %r7113, 6;
	@%p211 bra 	$L__BB1_212;
	shr.u32 	%r3267, %r355, 23;
	st.local.u32 	[%rd2+24], %rd2838;
	and.b32  	%r359, %r3267, 31;
	and.b32  	%r3268, %r3267, 224;
	add.s32 	%r3269, %r3268, -128;
	shr.u32 	%r3270, %r3269, 5;
	mul.wide.u32 	%rd898, %r3270, 4;
	sub.s64 	%rd87, %rd2, %rd898;
	ld.local.u32 	%r7114, [%rd87+24];
	ld.local.u32 	%r7115, [%rd87+20];
	setp.eq.s32 	%p212, %r359, 0;
	@%p212 bra 	$L__BB1_215;
	shf.l.wrap.b32 	%r7114, %r7115, %r7114, %r359;
	ld.local.u32 	%r3271, [%rd87+16];
	shf.l.wrap.b32 	%r7115, %r3271, %r7115, %r359;
$L__BB1_215:
	shr.u32 	%r3272, %r7114, 30;
	shf.l.wrap.b32 	%r3273, %r7115, %r7114, 2;
	shl.b32 	%r3274, %r7115, 2;
	shr.u32 	%r3275, %r3273, 31;
	add.s32 	%r3276, %r3275, %r3272;
	neg.s32 	%r3277, %r3276;
	setp.lt.s32 	%p213, %r355, 0;
	selp.b32 	%r7116, %r3277, %r3276, %p213;
	xor.b32  	%r3278, %r3273, %r355;
	shr.s32 	%r3279, %r3273, 31;
	xor.b32  	%r3280, %r3279, %r3273;
	xor.b32  	%r3281, %r3279, %r3274;
	cvt.u64.u32 	%rd899, %r3280;
	shl.b64 	%rd900, %rd899, 32;
	cvt.u64.u32 	%rd901, %r3281;
	or.b64  	%rd902, %rd900, %rd901;
	cvt.rn.f64.s64 	%fd53, %rd902;
	mul.f64 	%fd54, %fd53, 0d3BF921FB54442D19;
	cvt.rn.f32.f64 	%f1462, %fd54;
	neg.f32 	%f1463, %f1462;
	setp.lt.s32 	%p214, %r3278, 0;
	selp.f32 	%f4530, %f1463, %f1462, %p214;
	bra.uni 	$L__BB1_217;
$L__BB1_216:
	mov.f32 	%f1464, 0f00000000;
	mul.rn.f32 	%f4530, %f132, %f1464;
	mov.b32 	%r7116, 0;
$L__BB1_217:
	setp.ltu.f32 	%p215, %f134, 0f47CE4780;
	mul.rn.f32 	%f1465, %f4530, %f4530;
	and.b32  	%r3283, %r7116, 1;
	setp.eq.b32 	%p216, %r3283, 1;
	selp.f32 	%f1466, 0f3F800000, %f4530, %p216;
	fma.rn.f32 	%f1467, %f1465, %f1466, 0f00000000;
	fma.rn.f32 	%f1468, %f1465, 0f37CBAC00, 0fBAB607ED;
	selp.f32 	%f1469, %f1468, 0fB94D4153, %p216;
	selp.f32 	%f1470, 0f3D2AAABB, 0f3C0885E4, %p216;
	fma.rn.f32 	%f1471, %f1469, %f1465, %f1470;
	selp.f32 	%f1472, 0fBEFFFFFF, 0fBE2AAAA8, %p216;
	fma.rn.f32 	%f1473, %f1471, %f1465, %f1472;
	fma.rn.f32 	%f1474, %f1473, %f1467, %f1466;
	and.b32  	%r3284, %r7116, 2;
	setp.eq.s32 	%p217, %r3284, 0;
	mov.f32 	%f1475, 0f00000000;
	sub.f32 	%f1476, %f1475, %f1474;
	selp.f32 	%f138, %f1474, %f1476, %p217;
	@%p215 bra 	$L__BB1_225;
	setp.eq.f32 	%p218, %f134, 0f7F800000;
	@%p218 bra 	$L__BB1_224;
	mov.b32 	%r368, %f132;
	shl.b32 	%r3286, %r368, 8;
	or.b32  	%r369, %r3286, -2147483648;
	mov.b64 	%rd2839, 0;
	mov.b32 	%r7117, 0;
$L__BB1_220:
	.pragma "nounroll";
	mul.wide.u32 	%rd904, %r7117, 4;
	mov.u64 	%rd905, __cudart_i2opi_f;
	add.s64 	%rd906, %rd905, %rd904;
	ld.global.nc.u32 	%r3287, [%rd906];
	mad.wide.u32 	%rd907, %r3287, %r369, %rd2839;
	shr.u64 	%rd2839, %rd907, 32;
	add.s64 	%rd908, %rd1, %rd904;
	st.local.u32 	[%rd908], %rd907;
	add.s32 	%r7117, %r7117, 1;
	setp.ne.s32 	%p219, %r7117, 6;
	@%p219 bra 	$L__BB1_220;
	shr.u32 	%r3288, %r368, 23;
	st.local.u32 	[%rd1+24], %rd2839;
	and.b32  	%r372, %r3288, 31;
	and.b32  	%r3289, %r3288, 224;
	add.s32 	%r3290, %r3289, -128;
	shr.u32 	%r3291, %r3290, 5;
	mul.wide.u32 	%rd909, %r3291, 4;
	sub.s64 	%rd90, %rd1, %rd909;
	ld.local.u32 	%r7118, [%rd90+24];
	ld.local.u32 	%r7119, [%rd90+20];
	setp.eq.s32 	%p220, %r372, 0;
	@%p220 bra 	$L__BB1_223;
	shf.l.wrap.b32 	%r7118, %r7119, %r7118, %r372;
	ld.local.u32 	%r3292, [%rd90+16];
	shf.l.wrap.b32 	%r7119, %r3292, %r7119, %r372;
$L__BB1_223:
	shr.u32 	%r3293, %r7118, 30;
	shf.l.wrap.b32 	%r3294, %r7119, %r7118, 2;
	shl.b32 	%r3295, %r7119, 2;
	shr.u32 	%r3296, %r3294, 31;
	add.s32 	%r3297, %r3296, %r3293;
	neg.s32 	%r3298, %r3297;
	setp.lt.s32 	%p221, %r368, 0;
	selp.b32 	%r7120, %r3298, %r3297, %p221;
	xor.b32  	%r3299, %r3294, %r368;
	shr.s32 	%r3300, %r3294, 31;
	xor.b32  	%r3301, %r3300, %r3294;
	xor.b32  	%r3302, %r3300, %r3295;
	cvt.u64.u32 	%rd910, %r3301;
	shl.b64 	%rd911, %rd910, 32;
	cvt.u64.u32 	%rd912, %r3302;
	or.b64  	%rd913, %rd911, %rd912;
	cvt.rn.f64.s64 	%fd55, %rd913;
	mul.f64 	%fd56, %fd55, 0d3BF921FB54442D19;
	cvt.rn.f32.f64 	%f1477, %fd56;
	neg.f32 	%f1478, %f1477;
	setp.lt.s32 	%p222, %r3299, 0;
	selp.f32 	%f4531, %f1478, %f1477, %p222;
	bra.uni 	$L__BB1_225;
$L__BB1_224:
	mov.f32 	%f1479, 0f00000000;
	mul.rn.f32 	%f4531, %f132, %f1479;
	mov.b32 	%r7120, 0;
$L__BB1_225:
	add.s32 	%r3304, %r7120, 1;
	mul.rn.f32 	%f1480, %f4531, %f4531;
	and.b32  	%r3305, %r7120, 1;
	setp.eq.b32 	%p223, %r3305, 1;
	selp.f32 	%f1481, %f4531, 0f3F800000, %p223;
	fma.rn.f32 	%f1482, %f1480, %f1481, 0f00000000;
	fma.rn.f32 	%f1483, %f1480, 0f37CBAC00, 0fBAB607ED;
	selp.f32 	%f1484, 0fB94D4153, %f1483, %p223;
	selp.f32 	%f1485, 0f3C0885E4, 0f3D2AAABB, %p223;
	fma.rn.f32 	%f1486, %f1484, %f1480, %f1485;
	selp.f32 	%f1487, 0fBE2AAAA8, 0fBEFFFFFF, %p223;
	fma.rn.f32 	%f1488, %f1486, %f1480, %f1487;
	fma.rn.f32 	%f1489, %f1488, %f1482, %f1481;
	and.b32  	%r3306, %r3304, 2;
	setp.eq.s32 	%p224, %r3306, 0;
	mov.f32 	%f1490, 0f00000000;
	sub.f32 	%f1491, %f1490, %f1489;
	selp.f32 	%f1492, %f1489, %f1491, %p224;
	fma.rn.f32 	%f142, %f138, %f1492, %f132;
	mul.f32 	%f1493, %f142, 0f3F22F983;
	cvt.rni.s32.f32 	%r7128, %f1493;
	cvt.rn.f32.s32 	%f1494, %r7128;
	fma.rn.f32 	%f1495, %f1494, 0fBFC90FDA, %f142;
	fma.rn.f32 	%f1496, %f1494, 0fB3A22168, %f1495;
	fma.rn.f32 	%f4533, %f1494, 0fA7C234C5, %f1496;
	abs.f32 	%f144, %f142;
	setp.ltu.f32 	%p225, %f144, 0f47CE4780;
	mov.u32 	%r7124, %r7128;
	mov.f32 	%f4532, %f4533;
	@%p225 bra 	$L__BB1_233;
	setp.eq.f32 	%p226, %f144, 0f7F800000;
	@%p226 bra 	$L__BB1_232;
	mov.b32 	%r382, %f142;
	shl.b32 	%r3308, %r382, 8;
	or.b32  	%r383, %r3308, -2147483648;
	mov.b64 	%rd2840, 0;
	mov.b32 	%r7121, 0;
$L__BB1_228:
	.pragma "nounroll";
	mul.wide.u32 	%rd915, %r7121, 4;
	mov.u64 	%rd916, __cudart_i2opi_f;
	add.s64 	%rd917, %rd916, %rd915;
	ld.global.nc.u32 	%r3309, [%rd917];
	mad.wide.u32 	%rd918, %r3309, %r383, %rd2840;
	shr.u64 	%rd2840, %rd918, 32;
	add.s64 	%rd919, %rd2, %rd915;
	st.local.u32 	[%rd919], %rd918;
	add.s32 	%r7121, %r7121, 1;
	setp.ne.s32 	%p227, %r7121, 6;
	@%p227 bra 	$L__BB1_228;
	shr.u32 	%r3310, %r382, 23;
	st.local.u32 	[%rd2+24], %rd2840;
	and.b32  	%r386, %r3310, 31;
	and.b32  	%r3311, %r3310, 224;
	add.s32 	%r3312, %r3311, -128;
	shr.u32 	%r3313, %r3312, 5;
	mul.wide.u32 	%rd920, %r3313, 4;
	sub.s64 	%rd93, %rd2, %rd920;
	ld.local.u32 	%r7122, [%rd93+24];
	ld.local.u32 	%r7123, [%rd93+20];
	setp.eq.s32 	%p228, %r386, 0;
	@%p228 bra 	$L__BB1_231;
	shf.l.wrap.b32 	%r7122, %r7123, %r7122, %r386;
	ld.local.u32 	%r3314, [%rd93+16];
	shf.l.wrap.b32 	%r7123, %r3314, %r7123, %r386;
$L__BB1_231:
	shr.u32 	%r3315, %r7122, 30;
	shf.l.wrap.b32 	%r3316, %r7123, %r7122, 2;
	shl.b32 	%r3317, %r7123, 2;
	shr.u32 	%r3318, %r3316, 31;
	add.s32 	%r3319, %r3318, %r3315;
	neg.s32 	%r3320, %r3319;
	setp.lt.s32 	%p229, %r382, 0;
	selp.b32 	%r7124, %r3320, %r3319, %p229;
	xor.b32  	%r3321, %r3316, %r382;
	shr.s32 	%r3322, %r3316, 31;
	xor.b32  	%r3323, %r3322, %r3316;
	xor.b32  	%r3324, %r3322, %r3317;
	cvt.u64.u32 	%rd921, %r3323;
	shl.b64 	%rd922, %rd921, 32;
	cvt.u64.u32 	%rd923, %r3324;
	or.b64  	%rd924, %rd922, %rd923;
	cvt.rn.f64.s64 	%fd57, %rd924;
	mul.f64 	%fd58, %fd57, 0d3BF921FB54442D19;
	cvt.rn.f32.f64 	%f1497, %fd58;
	neg.f32 	%f1498, %f1497;
	setp.lt.s32 	%p230, %r3321, 0;
	selp.f32 	%f4532, %f1498, %f1497, %p230;
	bra.uni 	$L__BB1_233;
$L__BB1_232:
	mov.f32 	%f1499, 0f00000000;
	mul.rn.f32 	%f4532, %f142, %f1499;
	mov.b32 	%r7124, 0;
$L__BB1_233:
	setp.ltu.f32 	%p231, %f144, 0f47CE4780;
	mul.rn.f32 	%f1500, %f4532, %f4532;
	and.b32  	%r3326, %r7124, 1;
	setp.eq.b32 	%p232, %r3326, 1;
	selp.f32 	%f1501, 0f3F800000, %f4532, %p232;
	fma.rn.f32 	%f1502, %f1500, %f1501, 0f00000000;
	fma.rn.f32 	%f1503, %f1500, 0f37CBAC00, 0fBAB607ED;
	selp.f32 	%f1504, %f1503, 0fB94D4153, %p232;
	selp.f32 	%f1505, 0f3D2AAABB, 0f3C0885E4, %p232;
	fma.rn.f32 	%f1506, %f1504, %f1500, %f1505;
	selp.f32 	%f1507, 0fBEFFFFFF, 0fBE2AAAA8, %p232;
	fma.rn.f32 	%f1508, %f1506, %f1500, %f1507;
	fma.rn.f32 	%f1509, %f1508, %f1502, %f1501;
	and.b32  	%r3327, %r7124, 2;
	setp.eq.s32 	%p233, %r3327, 0;
	mov.f32 	%f1510, 0f00000000;
	sub.f32 	%f1511, %f1510, %f1509;
	selp.f32 	%f148, %f1509, %f1511, %p233;
	@%p231 bra 	$L__BB1_241;
	setp.eq.f32 	%p234, %f144, 0f7F800000;
	@%p234 bra 	$L__BB1_240;
	mov.b32 	%r395, %f142;
	shl.b32 	%r3329, %r395, 8;
	or.b32  	%r396, %r3329, -2147483648;
	mov.b64 	%rd2841, 0;
	mov.b32 	%r7125, 0;
$L__BB1_236:
	.pragma "nounroll";
	mul.wide.u32 	%rd926, %r7125, 4;
	mov.u64 	%rd927, __cudart_i2opi_f;
	add.s64 	%rd928, %rd927, %rd926;
	ld.global.nc.u32 	%r3330, [%rd928];
	mad.wide.u32 	%rd929, %r3330, %r396, %rd2841;
	shr.u64 	%rd2841, %rd929, 32;
	add.s64 	%rd930, %rd1, %rd926;
	st.local.u32 	[%rd930], %rd929;
	add.s32 	%r7125, %r7125, 1;
	setp.ne.s32 	%p235, %r7125, 6;
	@%p235 bra 	$L__BB1_236;
	shr.u32 	%r3331, %r395, 23;
	st.local.u32 	[%rd1+24], %rd2841;
	and.b32  	%r399, %r3331, 31;
	and.b32  	%r3332, %r3331, 224;
	add.s32 	%r3333, %r3332, -128;
	shr.u32 	%r3334, %r3333, 5;
	mul.wide.u32 	%rd931, %r3334, 4;
	sub.s64 	%rd96, %rd1, %rd931;
	ld.local.u32 	%r7126, [%rd96+24];
	ld.local.u32 	%r7127, [%rd96+20];
	setp.eq.s32 	%p236, %r399, 0;
	@%p236 bra 	$L__BB1_239;
	shf.l.wrap.b32 	%r7126, %r7127, %r7126, %r399;
	ld.local.u32 	%r3335, [%rd96+16];
	shf.l.wrap.b32 	%r7127, %r3335, %r7127, %r399;
$L__BB1_239:
	shr.u32 	%r3336, %r7126, 30;
	shf.l.wrap.b32 	%r3337, %r7127, %r7126, 2;
	shl.b32 	%r3338, %r7127, 2;
	shr.u32 	%r3339, %r3337, 31;
	add.s32 	%r3340, %r3339, %r3336;
	neg.s32 	%r3341, %r3340;
	setp.lt.s32 	%p237, %r395, 0;
	selp.b32 	%r7128, %r3341, %r3340, %p237;
	xor.b32  	%r3342, %r3337, %r395;
	shr.s32 	%r3343, %r3337, 31;
	xor.b32  	%r3344, %r3343, %r3337;
	xor.b32  	%r3345, %r3343, %r3338;
	cvt.u64.u32 	%rd932, %r3344;
	shl.b64 	%rd933, %rd932, 32;
	cvt.u64.u32 	%rd934, %r3345;
	or.b64  	%rd935, %rd933, %rd934;
	cvt.rn.f64.s64 	%fd59, %rd935;
	mul.f64 	%fd60, %fd59, 0d3BF921FB54442D19;
	cvt.rn.f32.f64 	%f1512, %fd60;
	neg.f32 	%f1513, %f1512;
	setp.lt.s32 	%p238, %r3342, 0;
	selp.f32 	%f4533, %f1513, %f1512, %p238;
	bra.uni 	$L__BB1_241;
$L__BB1_240:
	mov.f32 	%f1514, 0f00000000;
	mul.rn.f32 	%f4533, %f142, %f1514;
	mov.b32 	%r7128, 0;
$L__BB1_241:
	add.s32 	%r3347, %r7128, 1;
	mul.rn.f32 	%f1515, %f4533, %f4533;
	and.b32  	%r3348, %r7128, 1;
	setp.eq.b32 	%p239, %r3348, 1;
	selp.f32 	%f1516, %f4533, 0f3F800000, %p239;
	fma.rn.f32 	%f1517, %f1515, %f1516, 0f00000000;
	fma.rn.f32 	%f1518, %f1515, 0f37CBAC00, 0fBAB607ED;
	selp.f32 	%f1519, 0fB94D4153, %f1518, %p239;
	selp.f32 	%f1520, 0f3C0885E4, 0f3D2AAABB, %p239;
	fma.rn.f32 	%f1521, %f1519, %f1515, %f1520;
	selp.f32 	%f1522, 0fBE2AAAA8, 0fBEFFFFFF, %p239;
	fma.rn.f32 	%f1523, %f1521, %f1515, %f1522;
	fma.rn.f32 	%f1524, %f1523, %f1517, %f1516;
	and.b32  	%r3349, %r3347, 2;
	setp.eq.s32 	%p240, %r3349, 0;
	mov.f32 	%f1525, 0f00000000;
	sub.f32 	%f1526, %f1525, %f1524;
	selp.f32 	%f1527, %f1524, %f1526, %p240;
	fma.rn.f32 	%f152, %f148, %f1527, %f142;
	mul.f32 	%f1528, %f152, 0f3F22F983;
	cvt.rni.s32.f32 	%r7136, %f1528;
	cvt.rn.f32.s32 	%f1529, %r7136;
	fma.rn.f32 	%f1530, %f1529, 0fBFC90FDA, %f152;
	fma.rn.f32 	%f1531, %f1529, 0fB3A22168, %f1530;
	fma.rn.f32 	%f4535, %f1529, 0fA7C234C5, %f1531;
	abs.f32 	%f154, %f152;
	setp.ltu.f32 	%p241, %f154, 0f47CE4780;
	mov.u32 	%r7132, %r7136;
	mov.f32 	%f4534, %f4535;
	@%p241 bra 	$L__BB1_249;
	setp.eq.f32 	%p242, %f154, 0f7F800000;
	@%p242 bra 	$L__BB1_248;
	mov.b32 	%r409, %f152;
	shl.b32 	%r3351, %r409, 8;
	or.b32  	%r410, %r3351, -2147483648;
	mov.b64 	%rd2842, 0;
	mov.b32 	%r7129, 0;
$L__BB1_244:
	.pragma "nounroll";
	mul.wide.u32 	%rd937, %r7129, 4;
	mov.u64 	%rd938, __cudart_i2opi_f;
	add.s64 	%rd939, %rd938, %rd937;
	ld.global.nc.u32 	%r3352, [%rd939];
	mad.wide.u32 	%rd940, %r3352, %r410, %rd2842;
	shr.u64 	%rd2842, %rd940, 32;
	add.s64 	%rd941, %rd2, %rd937;
	st.local.u32 	[%rd941], %rd940;
	add.s32 	%r7129, %r7129, 1;
	setp.ne.s32 	%p243, %r7129, 6;
	@%p243 bra 	$L__BB1_244;
	shr.u32 	%r3353, %r409, 23;
	st.local.u32 	[%rd2+24], %rd2842;
	and.b32  	%r413, %r3353, 31;
	and.b32  	%r3354, %r3353, 224;
	add.s32 	%r3355, %r3354, -128;
	shr.u32 	%r3356, %r3355, 5;
	mul.wide.u32 	%rd942, %r3356, 4;
	sub.s64 	%rd99, %rd2, %rd942;
	ld.local.u32 	%r7130, [%rd99+24];
	ld.local.u32 	%r7131, [%rd99+20];
	setp.eq.s32 	%p244, %r413, 0;
	@%p244 bra 	$L__BB1_247;
	shf.l.wrap.b32 	%r7130, %r7131, %r7130, %r413;
	ld.local.u32 	%r3357, [%rd99+16];
	shf.l.wrap.b32 	%r7131, %r3357, %r7131, %r413;
$L__BB1_247:
	shr.u32 	%r3358, %r7130, 30;
	shf.l.wrap.b32 	%r3359, %r7131, %r7130, 2;
	shl.b32 	%r3360, %r7131, 2;
	shr.u32 	%r3361, %r3359, 31;
	add.s32 	%r3362, %r3361, %r3358;
	neg.s32 	%r3363, %r3362;
	setp.lt.s32 	%p245, %r409, 0;
	selp.b32 	%r7132, %r3363, %r3362, %p245;
	xor.b32  	%r3364, %r3359, %r409;
	shr.s32 	%r3365, %r3359, 31;
	xor.b32  	%r3366, %r3365, %r3359;
	xor.b32  	%r3367, %r3365, %r3360;
	cvt.u64.u32 	%rd943, %r3366;
	shl.b64 	%rd944, %rd943, 32;
	cvt.u64.u32 	%rd945, %r3367;
	or.b64  	%rd946, %rd944, %rd945;
	cvt.rn.f64.s64 	%fd61, %rd946;
	mul.f64 	%fd62, %fd61, 0d3BF921FB54442D19;
	cvt.rn.f32.f64 	%f1532, %fd62;
	neg.f32 	%f1533, %f1532;
	setp.lt.s32 	%p246, %r3364, 0;
	selp.f32 	%f4534, %f1533, %f1532, %p246;
	bra.uni 	$L__BB1_249;
$L__BB1_248:
	mov.f32 	%f1534, 0f00000000;
	mul.rn.f32 	%f4534, %f152, %f1534;
	mov.b32 	%r7132, 0;
$L__BB1_249:
	setp.ltu.f32 	%p247, %f154, 0f47CE4780;
	mul.rn.f32 	%f1535, %f4534, %f4534;
	and.b32  	%r3369, %r7132, 1;
	setp.eq.b32 	%p248, %r3369, 1;
	selp.f32 	%f1536, 0f3F800000, %f4534, %p248;
	fma.rn.f32 	%f1537, %f1535, %f1536, 0f00000000;
	fma.rn.f32 	%f1538, %f1535, 0f37CBAC00, 0fBAB607ED;
	selp.f32 	%f1539, %f1538, 0fB94D4153, %p248;
	selp.f32 	%f1540, 0f3D2AAABB, 0f3C0885E4, %p248;
	fma.rn.f32 	%f1541, %f1539, %f1535, %f1540;
	selp.f32 	%f1542, 0fBEFFFFFF, 0fBE2AAAA8, %p248;
	fma.rn.f32 	%f1543, %f1541, %f1535, %f1542;
	fma.rn.f32 	%f1544, %f1543, %f1537, %f1536;
	and.b32  	%r3370, %r7132, 2;
	setp.eq.s32 	%p249, %r3370, 0;
	mov.f32 	%f1545, 0f00000000;
	sub.f32 	%f1546, %f1545, %f1544;
	selp.f32 	%f158, %f1544, %f1546, %p249;
	@%p247 bra 	$L__BB1_257;
	setp.eq.f32 	%p250, %f154, 0f7F800000;
	@%p250 bra 	$L__BB1_256;
	mov.b32 	%r422, %f152;
	shl.b32 	%r3372, %r422, 8;
	or.b32  	%r423, %r3372, -2147483648;
	mov.b64 	%rd2843, 0;
	mov.b32 	%r7133, 0;
$L__BB1_252:
	.pragma "nounroll";
	mul.wide.u32 	%rd948, %r7133, 4;
	mov.u64 	%rd949, __cudart_i2opi_f;
	add.s64 	%rd950, %rd949, %rd948;
	ld.global.nc.u32 	%r3373, [%rd950];
	mad.wide.u32 	%rd951, %r3373, %r423, %rd2843;
	shr.u64 	%rd2843, %rd951, 32;
	add.s64 	%rd952, %rd1, %rd948;
	st.local.u32 	[%rd952], %rd951;
	add.s32 	%r7133, %r7133, 1;
	setp.ne.s32 	%p251, %r7133, 6;
	@%p251 bra 	$L__BB1_252;
	shr.u32 	%r3374, %r422, 23;
	st.local.u32 	[%rd1+24], %rd2843;
	and.b32  	%r426, %r3374, 31;
	and.b32  	%r3375, %r3374, 224;
	add.s32 	%r3376, %r3375, -128;
	shr.u32 	%r3377, %r3376, 5;
	mul.wide.u32 	%rd953, %r3377, 4;
	sub.s64 	%rd102, %rd1, %rd953;
	ld.local.u32 	%r7134, [%rd102+24];
	ld.local.u32 	%r7135, [%rd102+20];
	setp.eq.s32 	%p252, %r426, 0;
	@%p252 bra 	$L__BB1_255;
	shf.l.wrap.b32 	%r7134, %r7135, %r7134, %r426;
	ld.local.u32 	%r3378, [%rd102+16];
	shf.l.wrap.b32 	%r7135, %r3378, %r7135, %r426;
$L__BB1_255:
	shr.u32 	%r3379, %r7134, 30;
	shf.l.wrap.b32 	%r3380, %r7135, %r7134, 2;
	shl.b32 	%r3381, %r7135, 2;
	shr.u32 	%r3382, %r3380, 31;
	add.s32 	%r3383, %r3382, %r3379;
	neg.s32 	%r3384, %r3383;
	setp.lt.s32 	%p253, %r422, 0;
	selp.b32 	%r7136, %r3384, %r3383, %p253;
	xor.b32  	%r3385, %r3380, %r422;
	shr.s32 	%r3386, %r3380, 31;
	xor.b32  	%r3387, %r3386, %r3380;
	xor.b32  	%r3388, %r3386, %r3381;
	cvt.u64.u32 	%rd954, %r3387;
	shl.b64 	%rd955, %rd954, 32;
	cvt.u64.u32 	%rd956, %r3388;
	or.b64  	%rd957, %rd955, %rd956;
	cvt.rn.f64.s64 	%fd63, %rd957;
	mul.f64 	%fd64, %fd63, 0d3BF921FB54442D19;
	cvt.rn.f32.f64 	%f1547, %fd64;
	neg.f32 	%f1548, %f1547;
	setp.lt.s32 	%p254, %r3385, 0;
	selp.f32 	%f4535, %f1548, %f1547, %p254;
	bra.uni 	$L__BB1_257;
$L__BB1_256:
	mov.f32 	%f1549, 0f00000000;
	mul.rn.f32 	%f4535, %f152, %f1549;
	mov.b32 	%r7136, 0;
$L__BB1_257:
	add.s32 	%r3390, %r7136, 1;
	mul.rn.f32 	%f1550, %f4535, %f4535;
	and.b32  	%r3391, %r7136, 1;
	setp.eq.b32 	%p255, %r3391, 1;
	selp.f32 	%f1551, %f4535, 0f3F800000, %p255;
	fma.rn.f32 	%f1552, %f1550, %f1551, 0f00000000;
	fma.rn.f32 	%f1553, %f1550, 0f37CBAC00, 0fBAB607ED;
	selp.f32 	%f1554, 0fB94D4153, %f1553, %p255;
	selp.f32 	%f1555, 0f3C0885E4, 0f3D2AAABB, %p255;
	fma.rn.f32 	%f1556, %f1554, %f1550, %f1555;
	selp.f32 	%f1557, 0fBE2AAAA8, 0fBEFFFFFF, %p255;
	fma.rn.f32 	%f1558, %f1556, %f1550, %f1557;
	fma.rn.f32 	%f1559, %f1558, %f1552, %f1551;
	and.b32  	%r3392, %r3390, 2;
	setp.eq.s32 	%p256, %r3392, 0;
	mov.f32 	%f1560, 0f00000000;
	sub.f32 	%f1561, %f1560, %f1559;
	selp.f32 	%f1562, %f1559, %f1561, %p256;
	fma.rn.f32 	%f162, %f158, %f1562, %f152;
	mul.f32 	%f1563, %f162, 0f3F22F983;
	cvt.rni.s32.f32 	%r7144, %f1563;
	cvt.rn.f32.s32 	%f1564, %r7144;
	fma.rn.f32 	%f1565, %f1564, 0fBFC90FDA, %f162;
	fma.rn.f32 	%f1566, %f1564, 0fB3A22168, %f1565;
	fma.rn.f32 	%f4537, %f1564, 0fA7C234C5, %f1566;
	abs.f32 	%f164, %f162;
	setp.ltu.f32 	%p257, %f164, 0f47CE4780;
	mov.u32 	%r7140, %r7144;
	mov.f32 	%f4536, %f4537;
	@%p257 bra 	$L__BB1_265;
	setp.eq.f32 	%p258, %f164, 0f7F800000;
	@%p258 bra 	$L__BB1_264;
	mov.b32 	%r436, %f162;
	shl.b32 	%r3394, %r436, 8;
	or.b32  	%r437, %r3394, -2147483648;
	mov.b64 	%rd2844, 0;
	mov.b32 	%r7137, 0;
$L__BB1_260:
	.pragma "nounroll";
	mul.wide.u32 	%rd959, %r7137, 4;
	mov.u64 	%rd960, __cudart_i2opi_f;
	add.s64 	%rd961, %rd960, %rd959;
	ld.global.nc.u32 	%r3395, [%rd961];
	mad.wide.u32 	%rd962, %r3395, %r437, %rd2844;
	shr.u64 	%rd2844, %rd962, 32;
	add.s64 	%rd963, %rd2, %rd959;
	st.local.u32 	[%rd963], %rd962;
	add.s32 	%r7137, %r7137, 1;
	setp.ne.s32 	%p259, %r7137, 6;
	@%p259 bra 	$L__BB1_260;
	shr.u32 	%r3396, %r436, 23;
	st.local.u32 	[%rd2+24], %rd2844;
	and.b32  	%r440, %r3396, 31;
	and.b32  	%r3397, %r3396, 224;
	add.s32 	%r3398, %r3397, -128;
	shr.u32 	%r3399, %r3398, 5;
	mul.wide.u32 	%rd964, %r3399, 4;
	sub.s64 	%rd105, %rd2, %rd964;
	ld.local.u32 	%r7138, [%rd105+24];
	ld.local.u32 	%r7139, [%rd105+20];
	setp.eq.s32 	%p260, %r440, 0;
	@%p260 bra 	$L__BB1_263;
	shf.l.wrap.b32 	%r7138, %r7139, %r7138, %r440;
	ld.local.u32 	%r3400, [%rd105+16];
	shf.l.wrap.b32 	%r7139, %r3400, %r7139, %r440;
$L__BB1_263:
	shr.u32 	%r3401, %r7138, 30;
	shf.l.wrap.b32 	%r3402, %r7139, %r7138, 2;
	shl.b32 	%r3403, %r7139, 2;
	shr.u32 	%r3404, %r3402, 31;
	add.s32 	%r3405, %r3404, %r3401;
	neg.s32 	%r3406, %r3405;
	setp.lt.s32 	%p261, %r436, 0;
	selp.b32 	%r7140, %r3406, %r3405, %p261;
	xor.b32  	%r3407, %r3402, %r436;
	shr.s32 	%r3408, %r3402, 31;
	xor.b32  	%r3409, %r3408, %r3402;
	xor.b32  	%r3410, %r3408, %r3403;
	cvt.u64.u32 	%rd965, %r3409;
	shl.b64 	%rd966, %rd965, 32;
	cvt.u64.u32 	%rd967, %r3410;
	or.b64  	%rd968, %rd966, %rd967;
	cvt.rn.f64.s64 	%fd65, %rd968;
	mul.f64 	%fd66, %fd65, 0d3BF921FB54442D19;
	cvt.rn.f32.f64 	%f1567, %fd66;
	neg.f32 	%f1568, %f1567;
	setp.lt.s32 	%p262, %r3407, 0;
	selp.f32 	%f4536, %f1568, %f1567, %p262;
	bra.uni 	$L__BB1_265;
$L__BB1_264:
	mov.f32 	%f1569, 0f00000000;
	mul.rn.f32 	%f4536, %f162, %f1569;
	mov.b32 	%r7140, 0;
$L__BB1_265:
	setp.ltu.f32 	%p263, %f164, 0f47CE4780;
	mul.rn.f32 	%f1570, %f4536, %f4536;
	and.b32  	%r3412, %r7140, 1;
	setp.eq.b32 	%p264, %r3412, 1;
	selp.f32 	%f1571, 0f3F800000, %f4536, %p264;
	fma.rn.f32 	%f1572, %f1570, %f1571, 0f00000000;
	fma.rn.f32 	%f1573, %f1570, 0f37CBAC00, 0fBAB607ED;
	selp.f32 	%f1574, %f1573, 0fB94D4153, %p264;
	selp.f32 	%f1575, 0f3D2AAABB, 0f3C0885E4, %p264;
	fma.rn.f32 	%f1576, %f1574, %f1570, %f1575;
	selp.f32 	%f1577, 0fBEFFFFFF, 0fBE2AAAA8, %p264;
	fma.rn.f32 	%f1578, %f1576, %f1570, %f1577;
	fma.rn.f32 	%f1579, %f1578, %f1572, %f1571;
	and.b32  	%r3413, %r7140, 2;
	setp.eq.s32 	%p265, %r3413, 0;
	mov.f32 	%f1580, 0f00000000;
	sub.f32 	%f1581, %f1580, %f1579;
	selp.f32 	%f168, %f1579, %f1581, %p265;
	@%p263 bra 	$L__BB1_273;
	setp.eq.f32 	%p266, %f164, 0f7F800000;
	@%p266 bra 	$L__BB1_272;
	mov.b32 	%r449, %f162;
	shl.b32 	%r3415, %r449, 8;
	or.b32  	%r450, %r3415, -2147483648;
	mov.b64 	%rd2845, 0;
	mov.b32 	%r7141, 0;
$L__BB1_268:
	.pragma "nounroll";
	mul.wide.u32 	%rd970, %r7141, 4;
	mov.u64 	%rd971, __cudart_i2opi_f;
	add.s64 	%rd972, %rd971, %rd970;
	ld.global.nc.u32 	%r3416, [%rd972];
	mad.wide.u32 	%rd973, %r3416, %r450, %rd2845;
	shr.u64 	%rd2845, %rd973, 32;
	add.s64 	%rd974, %rd1, %rd970;
	st.local.u32 	[%rd974], %rd973;
	add.s32 	%r7141, %r7141, 1;
	setp.ne.s32 	%p267, %r7141, 6;
	@%p267 bra 	$L__BB1_268;
	shr.u32 	%r3417, %r449, 23;
	st.local.u32 	[%rd1+24], %rd2845;
	and.b32  	%r453, %r3417, 31;
	and.b32  	%r3418, %r3417, 224;
	add.s32 	%r3419, %r3418, -128;
	shr.u32 	%r3420, %r3419, 5;
	mul.wide.u32 	%rd975, %r3420, 4;
	sub.s64 	%rd108, %rd1, %rd975;
	ld.local.u32 	%r7142, [%rd108+24];
	ld.local.u32 	%r7143, [%rd108+20];
	setp.eq.s32 	%p268, %r453, 0;
	@%p268 bra 	$L__BB1_271;
	shf.l.wrap.b32 	%r7142, %r7143, %r7142, %r453;
	ld.local.u32 	%r3421, [%rd108+16];
	shf.l.wrap.b32 	%r7143, %r3421, %r7143, %r453;
$L__BB1_271:
	shr.u32 	%r3422, %r7142, 30;
	shf.l.wrap.b32 	%r3423, %r7143, %r7142, 2;
	shl.b32 	%r3424, %r7143, 2;
	shr.u32 	%r3425, %r3423, 31;
	add.s32 	%r3426, %r3425, %r3422;
	neg.s32 	%r3427, %r3426;
	setp.lt.s32 	%p269, %r449, 0;
	selp.b32 	%r7144, %r3427, %r3426, %p269;
	xor.b32  	%r3428, %r3423, %r449;
	shr.s32 	%r3429, %r3423, 31;
	xor.b32  	%r3430, %r3429, %r3423;
	xor.b32  	%r3431, %r3429, %r3424;
	cvt.u64.u32 	%rd976, %r3430;
	shl.b64 	%rd977, %rd976, 32;
	cvt.u64.u32 	%rd978, %r3431;
	or.b64  	%rd979, %rd977, %rd978;
	cvt.rn.f64.s64 	%fd67, %rd979;
	mul.f64 	%fd68, %fd67, 0d3BF921FB54442D19;
	cvt.rn.f32.f64 	%f1582, %fd68;
	neg.f32 	%f1583, %f1582;
	setp.lt.s32 	%p270, %r3428, 0;
	selp.f32 	%f4537, %f1583, %f1582, %p270;
	bra.uni 	$L__BB1_273;
$L__BB1_272:
	mov.f32 	%f1584, 0f00000000;
	mul.rn.f32 	%f4537, %f162, %f1584;
	mov.b32 	%r7144, 0;
$L__BB1_273:
	add.s32 	%r3433, %r7144, 1;
	mul.rn.f32 	%f1585, %f4537, %f4537;
	and.b32  	%r3434, %r7144, 1;
	setp.eq.b32 	%p271, %r3434, 1;
	selp.f32 	%f1586, %f4537, 0f3F800000, %p271;
	fma.rn.f32 	%f1587, %f1585, %f1586, 0f00000000;
	fma.rn.f32 	%f1588, %f1585, 0f37CBAC00, 0fBAB607ED;
	selp.f32 	%f1589, 0fB94D4153, %f1588, %p271;
	selp.f32 	%f1590, 0f3C0885E4, 0f3D2AAABB, %p271;
	fma.rn.f32 	%f1591, %f1589, %f1585, %f1590;
	selp.f32 	%f1592, 0fBE2AAAA8, 0fBEFFFFFF, %p271;
	fma.rn.f32 	%f1593, %f1591, %f1585, %f1592;
	fma.rn.f32 	%f1594, %f1593, %f1587, %f1586;
	and.b32  	%r3435, %r3433, 2;
	setp.eq.s32 	%p272, %r3435, 0;
	mov.f32 	%f1595, 0f00000000;
	sub.f32 	%f1596, %f1595, %f1594;
	selp.f32 	%f1597, %f1594, %f1596, %p272;
	fma.rn.f32 	%f172, %f168, %f1597, %f162;
	mul.f32 	%f1598, %f172, 0f3F22F983;
	cvt.rni.s32.f32 	%r7152, %f1598;
	cvt.rn.f32.s32 	%f1599, %r7152;
	fma.rn.f32 	%f1600, %f1599, 0fBFC90FDA, %f172;
	fma.rn.f32 	%f1601, %f1599, 0fB3A22168, %f1600;
	fma.rn.f32 	%f4539, %f1599, 0fA7C234C5, %f1601;
	abs.f32 	%f174, %f172;
	setp.ltu.f32 	%p273, %f174, 0f47CE4780;
	mov.u32 	%r7148, %r7152;
	mov.f32 	%f4538, %f4539;
	@%p273 bra 	$L__BB1_281;
	setp.eq.f32 	%p274, %f174, 0f7F800000;
	@%p274 bra 	$L__BB1_280;
	mov.b32 	%r463, %f172;
	shl.b32 	%r3437, %r463, 8;
	or.b32  	%r464, %r3437, -2147483648;
	mov.b64 	%rd2846, 0;
	mov.b32 	%r7145, 0;
$L__BB1_276:
	.pragma "nounroll";
	mul.wide.u32 	%rd981, %r7145, 4;
	mov.u64 	%rd982, __cudart_i2opi_f;
	add.s64 	%rd983, %rd982, %rd981;
	ld.global.nc.u32 	%r3438, [%rd983];
	mad.wide.u32 	%rd984, %r3438, %r464, %rd2846;
	shr.u64 	%rd2846, %rd984, 32;
	add.s64 	%rd985, %rd2, %rd981;
	st.local.u32 	[%rd985], %rd984;
	add.s32 	%r7145, %r7145, 1;
	setp.ne.s32 	%p275, %r7145, 6;
	@%p275 bra 	$L__BB1_276;
	shr.u32 	%r3439, %r463, 23;
	st.local.u32 	[%rd2+24], %rd2846;
	and.b32  	%r467, %r3439, 31;
	and.b32  	%r3440, %r3439, 224;
	add.s32 	%r3441, %r3440, -128;
	shr.u32 	%r3442, %r3441, 5;
	mul.wide.u32 	%rd986, %r3442, 4;
	sub.s64 	%rd111, %rd2, %rd986;
	ld.local.u32 	%r7146, [%rd111+24];
	ld.local.u32 	%r7147, [%rd111+20];
	setp.eq.s32 	%p276, %r467, 0;
	@%p276 bra 	$L__BB1_279;
	shf.l.wrap.b32 	%r7146, %r7147, %r7146, %r467;
	ld.local.u32 	%r3443, [%rd111+16];
	shf.l.wrap.b32 	%r7147, %r3443, %r7147, %r467;
$L__BB1_279:
	shr.u32 	%r3444, %r7146, 30;
	shf.l.wrap.b32 	%r3445, %r7147, %r7146, 2;
	shl.b32 	%r3446, %r7147, 2;
	shr.u32 	%r3447, %r3445, 31;
	add.s32 	%r3448, %r3447, %r3444;
	neg.s32 	%r3449, %r3448;
	setp.lt.s32 	%p277, %r463, 0;
	selp.b32 	%r7148, %r3449, %r3448, %p277;
	xor.b32  	%r3450, %r3445, %r463;
	shr.s32 	%r3451, %r3445, 31;
	xor.b32  	%r3452, %r3451, %r3445;
	xor.b32  	%r3453, %r3451, %r3446;
	cvt.u64.u32 	%rd987, %r3452;
	shl.b64 	%rd988, %rd987, 32;
	cvt.u64.u32 	%rd989, %r3453;
	or.b64  	%rd990, %rd988, %rd989;
	cvt.rn.f64.s64 	%fd69, %rd990;
	mul.f64 	%fd70, %fd69, 0d3BF921FB54442D19;
	cvt.rn.f32.f64 	%f1602, %fd70;
	neg.f32 	%f1603, %f1602;
	setp.lt.s32 	%p278, %r3450, 0;
	selp.f32 	%f4538, %f1603, %f1602, %p278;
	bra.uni 	$L__BB1_281;
$L__BB1_280:
	mov.f32 	%f1604, 0f00000000;
	mul.rn.f32 	%f4538, %f172, %f1604;
	mov.b32 	%r7148, 0;
$L__BB1_281:
	setp.ltu.f32 	%p279, %f174, 0f47CE4780;
	mul.rn.f32 	%f1605, %f4538, %f4538;
	and.b32  	%r3455, %r7148, 1;
	setp.eq.b32 	%p280, %r3455, 1;
	selp.f32 	%f1606, 0f3F800000, %f4538, %p280;
	fma.rn.f32 	%f1607, %f1605, %f1606, 0f00000000;
	fma.rn.f32 	%f1608, %f1605, 0f37CBAC00, 0fBAB607ED;
	selp.f32 	%f1609, %f1608, 0fB94D4153, %p280;
	selp.f32 	%f1610, 0f3D2AAABB, 0f3C0885E4, %p280;
	fma.rn.f32 	%f1611, %f1609, %f1605, %f1610;
	selp.f32 	%f1612, 0fBEFFFFFF, 0fBE2AAAA8, %p280;
	fma.rn.f32 	%f1613, %f1611, %f1605, %f1612;
	fma.rn.f32 	%f1614, %f1613, %f1607, %f1606;
	and.b32  	%r3456, %r7148, 2;
	setp.eq.s32 	%p281, %r3456, 0;
	mov.f32 	%f1615, 0f00000000;
	sub.f32 	%f1616, %f1615, %f1614;
	selp.f32 	%f178, %f1614, %f1616, %p281;
	@%p279 bra 	$L__BB1_289;
	setp.eq.f32 	%p282, %f174, 0f7F800000;
	@%p282 bra 	$L__BB1_288;
	mov.b32 	%r476, %f172;
	shl.b32 	%r3458, %r476, 8;
	or.b32  	%r477, %r3458, -2147483648;
	mov.b64 	%rd2847, 0;
	mov.b32 	%r7149, 0;
$L__BB1_284:
	.pragma "nounroll";
	mul.wide.u32 	%rd992, %r7149, 4;
	mov.u64 	%rd993, __cudart_i2opi_f;
	add.s64 	%rd994, %rd993, %rd992;
	ld.global.nc.u32 	%r3459, [%rd994];
	mad.wide.u32 	%rd995, %r3459, %r477, %rd2847;
	shr.u64 	%rd2847, %rd995, 32;
	add.s64 	%rd996, %rd1, %rd992;
	st.local.u32 	[%rd996], %rd995;
	add.s32 	%r7149, %r7149, 1;
	setp.ne.s32 	%p283, %r7149, 6;
	@%p283 bra 	$L__BB1_284;
	shr.u32 	%r3460, %r476, 23;
	st.local.u32 	[%rd1+24], %rd2847;
	and.b32  	%r480, %r3460, 31;
	and.b32  	%r3461, %r3460, 224;
	add.s32 	%r3462, %r3461, -128;
	shr.u32 	%r3463, %r3462, 5;
	mul.wide.u32 	%rd997, %r3463, 4;
	sub.s64 	%rd114, %rd1, %rd997;
	ld.local.u32 	%r7150, [%rd114+24];
	ld.local.u32 	%r7151, [%rd114+20];
	setp.eq.s32 	%p284, %r480, 0;
	@%p284 bra 	$L__BB1_287;
	shf.l.wrap.b32 	%r7150, %r7151, %r7150, %r480;
	ld.local.u32 	%r3464, [%rd114+16];
	shf.l.wrap.b32 	%r7151, %r3464, %r7151, %r480;
$L__BB1_287:
	shr.u32 	%r3465, %r7150, 30;
	shf.l.wrap.b32 	%r3466, %r7151, %r7150, 2;
	shl.b32 	%r3467, %r7151, 2;
	shr.u32 	%r3468, %r3466, 31;
	add.s32 	%r3469, %r3468, %r3465;
	neg.s32 	%r3470, %r3469;
	setp.lt.s32 	%p285, %r476, 0;
	selp.b32 	%r7152, %r3470, %r3469, %p285;
	xor.b32  	%r3471, %r3466, %r476;
	shr.s32 	%r3472, %r3466, 31;
	xor.b32  	%r3473, %r3472, %r3466;
	xor.b32  	%r3474, %r3472, %r3467;
	cvt.u64.u32 	%rd998, %r3473;
	shl.b64 	%rd999, %rd998, 32;
	cvt.u64.u32 	%rd1000, %r3474;
	or.b64  	%rd1001, %rd999, %rd1000;
	cvt.rn.f64.s64 	%fd71, %rd1001;
	mul.f64 	%fd72, %fd71, 0d3BF921FB54442D19;
	cvt.rn.f32.f64 	%f1617, %fd72;
	neg.f32 	%f1618, %f1617;
	setp.lt.s32 	%p286, %r3471, 0;
	selp.f32 	%f4539, %f1618, %f1617, %p286;
	bra.uni 	$L__BB1_289;
$L__BB1_288:
	mov.f32 	%f1619, 0f00000000;
	mul.rn.f32 	%f4539, %f172, %f1619;
	mov.b32 	%r7152, 0;
$L__BB1_289:
	add.s32 	%r3476, %r7152, 1;
	mul.rn.f32 	%f1620, %f4539, %f4539;
	and.b32  	%r3477, %r7152, 1;
	setp.eq.b32 	%p287, %r3477, 1;
	selp.f32 	%f1621, %f4539, 0f3F800000, %p287;
	fma.rn.f32 	%f1622, %f1620, %f1621, 0f00000000;
	fma.rn.f32 	%f1623, %f1620, 0f37CBAC00, 0fBAB607ED;
	selp.f32 	%f1624, 0fB94D4153, %f1623, %p287;
	selp.f32 	%f1625, 0f3C0885E4, 0f3D2AAABB, %p287;
	fma.rn.f32 	%f1626, %f1624, %f1620, %f1625;
	selp.f32 	%f1627, 0fBE2AAAA8, 0fBEFFFFFF, %p287;
	fma.rn.f32 	%f1628, %f1626, %f1620, %f1627;
	fma.rn.f32 	%f1629, %f1628, %f1622, %f1621;
	and.b32  	%r3478, %r3476, 2;
	setp.eq.s32 	%p288, %r3478, 0;
	mov.f32 	%f1630, 0f00000000;
	sub.f32 	%f1631, %f1630, %f1629;
	selp.f32 	%f1632, %f1629, %f1631, %p288;
	fma.rn.f32 	%f182, %f178, %f1632, %f172;
	mul.f32 	%f1633, %f182, 0f3F22F983;
	cvt.rni.s32.f32 	%r7160, %f1633;
	cvt.rn.f32.s32 	%f1634, %r7160;
	fma.rn.f32 	%f1635, %f1634, 0fBFC90FDA, %f182;
	fma.rn.f32 	%f1636, %f1634, 0fB3A22168, %f1635;
	fma.rn.f32 	%f4541, %f1634, 0fA7C234C5, %f1636;
	abs.f32 	%f184, %f182;
	setp.ltu.f32 	%p289, %f184, 0f47CE4780;
	mov.u32 	%r7156, %r7160;
	mov.f32 	%f4540, %f4541;
	@%p289 bra 	$L__BB1_297;
	setp.eq.f32 	%p290, %f184, 0f7F800000;
	@%p290 bra 	$L__BB1_296;
	mov.b32 	%r490, %f182;
	shl.b32 	%r3480, %r490, 8;
	or.b32  	%r491, %r3480, -2147483648;
	mov.b64 	%rd2848, 0;
	mov.b32 	%r7153, 0;
$L__BB1_292:
	.pragma "nounroll";
	mul.wide.u32 	%rd1003, %r7153, 4;
	mov.u64 	%rd1004, __cudart_i2opi_f;
	add.s64 	%rd1005, %rd1004, %rd1003;
	ld.global.nc.u32 	%r3481, [%rd1005];
	mad.wide.u32 	%rd1006, %r3481, %r491, %rd2848;
	shr.u64 	%rd2848, %rd1006, 32;
	add.s64 	%rd1007, %rd2, %rd1003;
	st.local.u32 	[%rd1007], %rd1006;
	add.s32 	%r7153, %r7153, 1;
	setp.ne.s32 	%p291, %r7153, 6;
	@%p291 bra 	$L__BB1_292;
	shr.u32 	%r3482, %r490, 23;
	st.local.u32 	[%rd2+24], %rd2848;
	and.b32  	%r494, %r3482, 31;
	and.b32  	%r3483, %r3482, 224;
	add.s32 	%r3484, %r3483, -128;
	shr.u32 	%r3485, %r3484, 5;
	mul.wide.u32 	%rd1008, %r3485, 4;
	sub.s64 	%rd117, %rd2, %rd1008;
	ld.local.u32 	%r7154, [%rd117+24];
	ld.local.u32 	%r7155, [%rd117+20];
	setp.eq.s32 	%p292, %r494, 0;
	@%p292 bra 	$L__BB1_295;
	shf.l.wrap.b32 	%r7154, %r7155, %r7154, %r494;
	ld.local.u32 	%r3486, [%rd117+16];
	shf.l.wrap.b32 	%r7155, %r3486, %r7155, %r494;
$L__BB1_295:
	shr.u32 	%r3487, %r7154, 30;
	shf.l.wrap.b32 	%r3488, %r7155, %r7154, 2;
	shl.b32 	%r3489, %r7155, 2;
	shr.u32 	%r3490, %r3488, 31;
	add.s32 	%r3491, %r3490, %r3487;
	neg.s32 	%r3492, %r3491;
	setp.lt.s32 	%p293, %r490, 0;
	selp.b32 	%r7156, %r3492, %r3491, %p293;
	xor.b32  	%r3493, %r3488, %r490;
	shr.s32 	%r3494, %r3488, 31;
	xor.b32  	%r3495, %r3494, %r3488;
	xor.b32  	%r3496, %r3494, %r3489;
	cvt.u64.u32 	%rd1009, %r3495;
	shl.b64 	%rd1010, %rd1009, 32;
	cvt.u64.u32 	%rd1011, %r3496;
	or.b64  	%rd1012, %rd1010, %rd1011;
	cvt.rn.f64.s64 	%fd73, %rd1012;
	mul.f64 	%fd74, %fd73, 0d3BF921FB54442D19;
	cvt.rn.f32.f64 	%f1637, %fd74;
	neg.f32 	%f1638, %f1637;
	setp.lt.s32 	%p294, %r3493, 0;
	selp.f32 	%f4540, %f1638, %f1637, %p294;
	bra.uni 	$L__BB1_297;
$L__BB1_296:
	mov.f32 	%f1639, 0f00000000;
	mul.rn.f32 	%f4540, %f182, %f1639;
	mov.b32 	%r7156, 0;
$L__BB1_297:
	setp.ltu.f32 	%p295, %f184, 0f47CE4780;
	mul.rn.f32 	%f1640, %f4540, %f4540;
	and.b32  	%r3498, %r7156, 1;
	setp.eq.b32 	%p296, %r3498, 1;
	selp.f32 	%f1641, 0f3F800000, %f4540, %p296;
	fma.rn.f32 	%f1642, %f1640, %f1641, 0f00000000;
	fma.rn.f32 	%f1643, %f1640, 0f37CBAC00, 0fBAB607ED;
	selp.f32 	%f1644, %f1643, 0fB94D4153, %p296;
	selp.f32 	%f1645, 0f3D2AAABB, 0f3C0885E4, %p296;
	fma.rn.f32 	%f1646, %f1644, %f1640, %f1645;
	selp.f32 	%f1647, 0fBEFFFFFF, 0fBE2AAAA8, %p296;
	fma.rn.f32 	%f1648, %f1646, %f1640, %f1647;
	fma.rn.f32 	%f1649, %f1648, %f1642, %f1641;
	and.b32  	%r3499, %r7156, 2;
	setp.eq.s32 	%p297, %r3499, 0;
	mov.f32 	%f1650, 0f00000000;
	sub.f32 	%f1651, %f1650, %f1649;
	selp.f32 	%f188, %f1649, %f1651, %p297;
	@%p295 bra 	$L__BB1_305;
	setp.eq.f32 	%p298, %f184, 0f7F800000;
	@%p298 bra 	$L__BB1_304;
	mov.b32 	%r503, %f182;
	shl.b32 	%r3501, %r503, 8;
	or.b32  	%r504, %r3501, -2147483648;
	mov.b64 	%rd2849, 0;
	mov.b32 	%r7157, 0;
$L__BB1_300:
	.pragma "nounroll";
	mul.wide.u32 	%rd1014, %r7157, 4;
	mov.u64 	%rd1015, __cudart_i2opi_f;
	add.s64 	%rd1016, %rd1015, %rd1014;
	ld.global.nc.u32 	%r3502, [%rd1016];
	mad.wide.u32 	%rd1017, %r3502, %r504, %rd2849;
	shr.u64 	%rd2849, %rd1017, 32;
	add.s64 	%rd1018, %rd1, %rd1014;
	st.local.u32 	[%rd1018], %rd1017;
	add.s32 	%r7157, %r7157, 1;
	setp.ne.s32 	%p299, %r7157, 6;
	@%p299 bra 	$L__BB1_300;
	shr.u32 	%r3503, %r503, 23;
	st.local.u32 	[%rd1+24], %rd2849;
	and.b32  	%r507, %r3503, 31;
	and.b32  	%r3504, %r3503, 224;
	add.s32 	%r3505, %r3504, -128;
	shr.u32 	%r3506, %r3505, 5;
	mul.wide.u32 	%rd1019, %r3506, 4;
	sub.s64 	%rd120, %rd1, %rd1019;
	ld.local.u32 	%r7158, [%rd120+24];
	ld.local.u32 	%r7159, [%rd120+20];
	setp.eq.s32 	%p300, %r507, 0;
	@%p300 bra 	$L__BB1_303;
	shf.l.wrap.b32 	%r7158, %r7159, %r7158, %r507;
	ld.local.u32 	%r3507, [%rd120+16];
	shf.l.wrap.b32 	%r7159, %r3507, %r7159, %r507;
$L__BB1_303:
	shr.u32 	%r3508, %r7158, 30;
	shf.l.wrap.b32 	%r3509, %r7159, %r7158, 2;
	shl.b32 	%r3510, %r7159, 2;
	shr.u32 	%r3511, %r3509, 31;
	add.s32 	%r3512, %r3511, %r3508;
	neg.s32 	%r3513, %r3512;
	setp.lt.s32 	%p301, %r503, 0;
	selp.b32 	%r7160, %r3513, %r3512, %p301;
	xor.b32  	%r3514, %r3509, %r503;
	shr.s32 	%r3515, %r3509, 31;
	xor.b32  	%r3516, %r3515, %r3509;
	xor.b32  	%r3517, %r3515, %r3510;
	cvt.u64.u32 	%rd1020, %r3516;
	shl.b64 	%rd1021, %rd1020, 32;
	cvt.u64.u32 	%rd1022, %r3517;
	or.b64  	%rd1023, %rd1021, %rd1022;
	cvt.rn.f64.s64 	%fd75, %rd1023;
	mul.f64 	%fd76, %fd75, 0d3BF921FB54442D19;
	cvt.rn.f32.f64 	%f1652, %fd76;
	neg.f32 	%f1653, %f1652;
	setp.lt.s32 	%p302, %r3514, 0;
	selp.f32 	%f4541, %f1653, %f1652, %p302;
	bra.uni 	$L__BB1_305;
$L__BB1_304:
	mov.f32 	%f1654, 0f00000000;
	mul.rn.f32 	%f4541, %f182, %f1654;
	mov.b32 	%r7160, 0;
$L__BB1_305:
	add.s32 	%r3519, %r7160, 1;
	mul.rn.f32 	%f1655, %f4541, %f4541;
	and.b32  	%r3520, %r7160, 1;
	setp.eq.b32 	%p303, %r3520, 1;
	selp.f32 	%f1656, %f4541, 0f3F800000, %p303;
	fma.rn.f32 	%f1657, %f1655, %f1656, 0f00000000;
	fma.rn.f32 	%f1658, %f1655, 0f37CBAC00, 0fBAB607ED;
	selp.f32 	%f1659, 0fB94D4153, %f1658, %p303;
	selp.f32 	%f1660, 0f3C0885E4, 0f3D2AAABB, %p303;
	fma.rn.f32 	%f1661, %f1659, %f1655, %f1660;
	selp.f32 	%f1662, 0fBE2AAAA8, 0fBEFFFFFF, %p303;
	fma.rn.f32 	%f1663, %f1661, %f1655, %f1662;
	fma.rn.f32 	%f1664, %f1663, %f1657, %f1656;
	and.b32  	%r3521, %r3519, 2;
	setp.eq.s32 	%p304, %r3521, 0;
	mov.f32 	%f1665, 0f00000000;
	sub.f32 	%f1666, %f1665, %f1664;
	selp.f32 	%f1667, %f1664, %f1666, %p304;
	fma.rn.f32 	%f192, %f188, %f1667, %f182;
	mul.f32 	%f1668, %f192, 0f3F22F983;
	cvt.rni.s32.f32 	%r7168, %f1668;
	cvt.rn.f32.s32 	%f1669, %r7168;
	fma.rn.f32 	%f1670, %f1669, 0fBFC90FDA, %f192;
	fma.rn.f32 	%f1671, %f1669, 0fB3A22168, %f1670;
	fma.rn.f32 	%f4543, %f1669, 0fA7C234C5, %f1671;
	abs.f32 	%f194, %f192;
	setp.ltu.f32 	%p305, %f194, 0f47CE4780;
	mov.u32 	%r7164, %r7168;
	mov.f32 	%f4542, %f4543;
	@%p305 bra 	$L__BB1_313;
	setp.eq.f32 	%p306, %f194, 0f7F800000;
	@%p306 bra 	$L__BB1_312;
	mov.b32 	%r517, %f192;
	shl.b32 	%r3523, %r517, 8;
	or.b32  	%r518, %r3523, -2147483648;
	mov.b64 	%rd2850, 0;
	mov.b32 	%r7161, 0;
$L__BB1_308:
	.pragma "nounroll";
	mul.wide.u32 	%rd1025, %r7161, 4;
	mov.u64 	%rd1026, __cudart_i2opi_f;
	add.s64 	%rd1027, %rd1026, %rd1025;
	ld.global.nc.u32 	%r3524, [%rd1027];
	mad.wide.u32 	%rd1028, %r3524, %r518, %rd2850;
	shr.u64 	%rd2850, %rd1028, 32;
	add.s64 	%rd1029, %rd2, %rd1025;
	st.local.u32 	[%rd1029], %rd1028;
	add.s32 	%r7161, %r7161, 1;
	setp.ne.s32 	%p307, %r7161, 6;
	@%p307 bra 	$L__BB1_308;
	shr.u32 	%r3525, %r517, 23;
	st.local.u32 	[%rd2+24], %rd2850;
	and.b32  	%r521, %r3525, 31;
	and.b32  	%r3526, %r3525, 224;
	add.s32 	%r3527, %r3526, -128;
	shr.u32 	%r3528, %r3527, 5;
	mul.wide.u32 	%rd1030, %r3528, 4;
	sub.s64 	%rd123, %rd2, %rd1030;
	ld.local.u32 	%r7162, [%rd123+24];
	ld.local.u32 	%r7163, [%rd123+20];
	setp.eq.s32 	%p308, %r521, 0;
	@%p308 bra 	$L__BB1_311;
	shf.l.wrap.b32 	%r7162, %r7163, %r7162, %r521;
	ld.local.u32 	%r3529, [%rd123+16];
	shf.l.wrap.b32 	%r7163, %r3529, %r7163, %r521;
$L__BB1_311:
	shr.u32 	%r3530, %r7162, 30;
	shf.l.wrap.b32 	%r3531, %r7163, %r7162, 2;
	shl.b32 	%r3532, %r7163, 2;
	shr.u32 	%r3533, %r3531, 31;
	add.s32 	%r3534, %r3533, %r3530;
	neg.s32 	%r3535, %r3534;
	setp.lt.s32 	%p309, %r517, 0;
	selp.b32 	%r7164, %r3535, %r3534, %p309;
	xor.b32  	%r3536, %r3531, %r517;
	shr.s32 	%r3537, %r3531, 31;
	xor.b32  	%r3538, %r3537, %r3531;
	xor.b32  	%r3539, %r3537, %r3532;
	cvt.u64.u32 	%rd1031, %r3538;
	shl.b64 	%rd1032, %rd1031, 32;
	cvt.u64.u32 	%rd1033, %r3539;
	or.b64  	%rd1034, %rd1032, %rd1033;
	cvt.rn.f64.s64 	%fd77, %rd1034;
	mul.f64 	%fd78, %fd77, 0d3BF921FB54442D19;
	cvt.rn.f32.f64 	%f1672, %fd78;
	neg.f32 	%f1673, %f1672;
	setp.lt.s32 	%p310, %r3536, 0;
	selp.f32 	%f4542, %f1673, %f1672, %p310;
	bra.uni 	$L__BB1_313;
$L__BB1_312:
	mov.f32 	%f1674, 0f00000000;
	mul.rn.f32 	%f4542, %f192, %f1674;
	mov.b32 	%r7164, 0;
$L__BB1_313:
	setp.ltu.f32 	%p311, %f194, 0f47CE4780;
	mul.rn.f32 	%f1675, %f4542, %f4542;
	and.b32  	%r3541, %r7164, 1;
	setp.eq.b32 	%p312, %r3541, 1;
	selp.f32 	%f1676, 0f3F800000, %f4542, %p312;
	fma.rn.f32 	%f1677, %f1675, %f1676, 0f00000000;
	fma.rn.f32 	%f1678, %f1675, 0f37CBAC00, 0fBAB607ED;
	selp.f32 	%f1679, %f1678, 0fB94D4153, %p312;
	selp.f32 	%f1680, 0f3D2AAABB, 0f3C0885E4, %p312;
	fma.rn.f32 	%f1681, %f1679, %f1675, %f1680;
	selp.f32 	%f1682, 0fBEFFFFFF, 0fBE2AAAA8, %p312;
	fma.rn.f32 	%f1683, %f1681, %f1675, %f1682;
	fma.rn.f32 	%f1684, %f1683, %f1677, %f1676;
	and.b32  	%r3542, %r7164, 2;
	setp.eq.s32 	%p313, %r3542, 0;
	mov.f32 	%f1685, 0f00000000;
	sub.f32 	%f1686, %f1685, %f1684;
	selp.f32 	%f198, %f1684, %f1686, %p313;
	@%p311 bra 	$L__BB1_321;
	setp.eq.f32 	%p314, %f194, 0f7F800000;
	@%p314 bra 	$L__BB1_320;
	mov.b32 	%r530, %f192;
	shl.b32 	%r3544, %r530, 8;
	or.b32  	%r531, %r3544, -2147483648;
	mov.b64 	%rd2851, 0;
	mov.b32 	%r7165, 0;
$L__BB1_316:
	.pragma "nounroll";
	mul.wide.u32 	%rd1036, %r7165, 4;
	mov.u64 	%rd1037, __cudart_i2opi_f;
	add.s64 	%rd1038, %rd1037, %rd1036;
	ld.global.nc.u32 	%r3545, [%rd1038];
	mad.wide.u32 	%rd1039, %r3545, %r531, %rd2851;
	shr.u64 	%rd2851, %rd1039, 32;
	add.s64 	%rd1040, %rd1, %rd1036;
	st.local.u32 	[%rd1040], %rd1039;
	add.s32 	%r7165, %r7165, 1;
	setp.ne.s32 	%p315, %r7165, 6;
	@%p315 bra 	$L__BB1_316;
	shr.u32 	%r3546, %r530, 23;
	st.local.u32 	[%rd1+24], %rd2851;
	and.b32  	%r534, %r3546, 31;
	and.b32  	%r3547, %r3546, 224;
	add.s32 	%r3548, %r3547, -128;
	shr.u32 	%r3549, %r3548, 5;
	mul.wide.u32 	%rd1041, %r3549, 4;
	sub.s64 	%rd126, %rd1, %rd1041;
	ld.local.u32 	%r7166, [%rd126+24];
	ld.local.u32 	%r7167, [%rd126+20];
	setp.eq.s32 	%p316, %r534, 0;
	@%p316 bra 	$L__BB1_319;
	shf.l.wrap.b32 	%r7166, %r7167, %r7166, %r534;
	ld.local.u32 	%r3550, [%rd126+16];
	shf.l.wrap.b32 	%r7167, %r3550, %r7167, %r534;
$L__BB1_319:
	shr.u32 	%r3551, %r7166, 30;
	shf.l.wrap.b32 	%r3552, %r7167, %r7166, 2;
	shl.b32 	%r3553, %r7167, 2;
	shr.u32 	%r3554, %r3552, 31;
	add.s32 	%r3555, %r3554, %r3551;
	neg.s32 	%r3556, %r3555;
	setp.lt.s32 	%p317, %r530, 0;
	selp.b32 	%r7168, %r3556, %r3555, %p317;
	xor.b32  	%r3557, %r3552, %r530;
	shr.s32 	%r3558, %r3552, 31;
	xor.b32  	%r3559, %r3558, %r3552;
	xor.b32  	%r3560, %r3558, %r3553;
	cvt.u64.u32 	%rd1042, %r3559;
	shl.b64 	%rd1043, %rd1042, 32;
	cvt.u64.u32 	%rd1044, %r3560;
	or.b64  	%rd1045, %rd1043, %rd1044;
	cvt.rn.f64.s64 	%fd79, %rd1045;
	mul.f64 	%fd80, %fd79, 0d3BF921FB54442D19;
	cvt.rn.f32.f64 	%f1687, %fd80;
	neg.f32 	%f1688, %f1687;
	setp.lt.s32 	%p318, %r3557, 0;
	selp.f32 	%f4543, %f1688, %f1687, %p318;
	bra.uni 	$L__BB1_321;
$L__BB1_320:
	mov.f32 	%f1689, 0f00000000;
	mul.rn.f32 	%f4543, %f192, %f1689;
	mov.b32 	%r7168, 0;
$L__BB1_321:
	add.s32 	%r3562, %r7168, 1;
	mul.rn.f32 	%f1690, %f4543, %f4543;
	and.b32  	%r3563, %r7168, 1;
	setp.eq.b32 	%p319, %r3563, 1;
	selp.f32 	%f1691, %f4543, 0f3F800000, %p319;
	fma.rn.f32 	%f1692, %f1690, %f1691, 0f00000000;
	fma.rn.f32 	%f1693, %f1690, 0f37CBAC00, 0fBAB607ED;
	selp.f32 	%f1694, 0fB94D4153, %f1693, %p319;
	selp.f32 	%f1695, 0f3C0885E4, 0f3D2AAABB, %p319;
	fma.rn.f32 	%f1696, %f1694, %f1690, %f1695;
	selp.f32 	%f1697, 0fBE2AAAA8, 0fBEFFFFFF, %p319;
	fma.rn.f32 	%f1698, %f1696, %f1690, %f1697;
	fma.rn.f32 	%f1699, %f1698, %f1692, %f1691;
	and.b32  	%r3564, %r3562, 2;
	setp.eq.s32 	%p320, %r3564, 0;
	mov.f32 	%f1700, 0f00000000;
	sub.f32 	%f1701, %f1700, %f1699;
	selp.f32 	%f1702, %f1699, %f1701, %p320;
	fma.rn.f32 	%f202, %f198, %f1702, %f192;
	mul.f32 	%f1703, %f202, 0f3F22F983;
	cvt.rni.s32.f32 	%r7176, %f1703;
	cvt.rn.f32.s32 	%f1704, %r7176;
	fma.rn.f32 	%f1705, %f1704, 0fBFC90FDA, %f202;
	fma.rn.f32 	%f1706, %f1704, 0fB3A22168, %f1705;
	fma.rn.f32 	%f4545, %f1704, 0fA7C234C5, %f1706;
	abs.f32 	%f204, %f202;
	setp.ltu.f32 	%p321, %f204, 0f47CE4780;
	mov.u32 	%r7172, %r7176;
	mov.f32 	%f4544, %f4545;
	@%p321 bra 	$L__BB1_329;
	setp.eq.f32 	%p322, %f204, 0f7F800000;
	@%p322 bra 	$L__BB1_328;
	mov.b32 	%r544, %f202;
	shl.b32 	%r3566, %r544, 8;
	or.b32  	%r545, %r3566, -2147483648;
	mov.b64 	%rd2852, 0;
	mov.b32 	%r7169, 0;
$L__BB1_324:
	.pragma "nounroll";
	mul.wide.u32 	%rd1047, %r7169, 4;
	mov.u64 	%rd1048, __cudart_i2opi_f;
	add.s64 	%rd1049, %rd1048, %rd1047;
	ld.global.nc.u32 	%r3567, [%rd1049];
	mad.wide.u32 	%rd1050, %r3567, %r545, %rd2852;
	shr.u64 	%rd2852, %rd1050, 32;
	add.s64 	%rd1051, %rd2, %rd1047;
	st.local.u32 	[%rd1051], %rd1050;
	add.s32 	%r7169, %r7169, 1;
	setp.ne.s32 	%p323, %r7169, 6;
	@%p323 bra 	$L__BB1_324;
	shr.u32 	%r3568, %r544, 23;
	st.local.u32 	[%rd2+24], %rd2852;
	and.b32  	%r548, %r3568, 31;
	and.b32  	%r3569, %r3568, 224;
	add.s32 	%r3570, %r3569, -128;
	shr.u32 	%r3571, %r3570, 5;
	mul.wide.u32 	%rd1052, %r3571, 4;
	sub.s64 	%rd129, %rd2, %rd1052;
	ld.local.u32 	%r7170, [%rd129+24];
	ld.local.u32 	%r7171, [%rd129+20];
	setp.eq.s32 	%p324, %r548, 0;
	@%p324 bra 	$L__BB1_327;
	shf.l.wrap.b32 	%r7170, %r7171, %r7170, %r548;
	ld.local.u32 	%r3572, [%rd129+16];
	shf.l.wrap.b32 	%r7171, %r3572, %r7171, %r548;
$L__BB1_327:
	shr.u32 	%r3573, %r7170, 30;
	shf.l.wrap.b32 	%r3574, %r7171, %r7170, 2;
	shl.b32 	%r3575, %r7171, 2;
	shr.u32 	%r3576, %r3574, 31;
	add.s32 	%r3577, %r3576, %r3573;
	neg.s32 	%r3578, %r3577;
	setp.lt.s32 	%p325, %r544, 0;
	selp.b32 	%r7172, %r3578, %r3577, %p325;
	xor.b32  	%r3579, %r3574, %r544;
	shr.s32 	%r3580, %r3574, 31;
	xor.b32  	%r3581, %r3580, %r3574;
	xor.b32  	%r3582, %r3580, %r3575;
	cvt.u64.u32 	%rd1053, %r3581;
	shl.b64 	%rd1054, %rd1053, 32;
	cvt.u64.u32 	%rd1055, %r3582;
	or.b64  	%rd1056, %rd1054, %rd1055;
	cvt.rn.f64.s64 	%fd81, %rd1056;
	mul.f64 	%fd82, %fd81, 0d3BF921FB54442D19;
	cvt.rn.f32.f64 	%f1707, %fd82;
	neg.f32 	%f1708, %f1707;
	setp.lt.s32 	%p326, %r3579, 0;
	selp.f32 	%f4544, %f1708, %f1707, %p326;
	bra.uni 	$L__BB1_329;
$L__BB1_328:
	mov.f32 	%f1709, 0f00000000;
	mul.rn.f32 	%f4544, %f202, %f1709;
	mov.b32 	%r7172, 0;
$L__BB1_329:
	setp.ltu.f32 	%p327, %f204, 0f47CE4780;
	mul.rn.f32 	%f1710, %f4544, %f4544;
	and.b32  	%r3584, %r7172, 1;
	setp.eq.b32 	%p328, %r3584, 1;
	selp.f32 	%f1711, 0f3F800000, %f4544, %p328;
	fma.rn.f32 	%f1712, %f1710, %f1711, 0f00000000;
	fma.rn.f32 	%f1713, %f1710, 0f37CBAC00, 0fBAB607ED;
	selp.f32 	%f1714, %f1713, 0fB94D4153, %p328;
	selp.f32 	%f1715, 0f3D2AAABB, 0f3C0885E4, %p328;
	fma.rn.f32 	%f1716, %f1714, %f1710, %f1715;
	selp.f32 	%f1717, 0fBEFFFFFF, 0fBE2AAAA8, %p328;
	fma.rn.f32 	%f1718, %f1716, %f1710, %f1717;
	fma.rn.f32 	%f1719, %f1718, %f1712, %f1711;
	and.b32  	%r3585, %r7172, 2;
	setp.eq.s32 	%p329, %r3585, 0;
	mov.f32 	%f1720, 0f00000000;
	sub.f32 	%f1721, %f1720, %f1719;
	selp.f32 	%f208, %f1719, %f1721, %p329;
	@%p327 bra 	$L__BB1_337;
	setp.eq.f32 	%p330, %f204, 0f7F800000;
	@%p330 bra 	$L__BB1_336;
	mov.b32 	%r557, %f202;
	shl.b32 	%r3587, %r557, 8;
	or.b32  	%r558, %r3587, -2147483648;
	mov.b64 	%rd2853, 0;
	mov.b32 	%r7173, 0;
$L__BB1_332:
	.pragma "nounroll";
	mul.wide.u32 	%rd1058, %r7173, 4;
	mov.u64 	%rd1059, __cudart_i2opi_f;
	add.s64 	%rd1060, %rd1059, %rd1058;
	ld.global.nc.u32 	%r3588, [%rd1060];
	mad.wide.u32 	%rd1061, %r3588, %r558, %rd2853;
	shr.u64 	%rd2853, %rd1061, 32;
	add.s64 	%rd1062, %rd1, %rd1058;
	st.local.u32 	[%rd1062], %rd1061;
	add.s32 	%r7173, %r7173, 1;
	setp.ne.s32 	%p331, %r7173, 6;
	@%p331 bra 	$L__BB1_332;
	shr.u32 	%r3589, %r557, 23;
	st.local.u32 	[%rd1+24], %rd2853;
	and.b32  	%r561, %r3589, 31;
	and.b32  	%r3590, %r3589, 224;
	add.s32 	%r3591, %r3590, -128;
	shr.u32 	%r3592, %r3591, 5;
	mul.wide.u32 	%rd1063, %r3592, 4;
	sub.s64 	%rd132, %rd1, %rd1063;
	ld.local.u32 	%r7174, [%rd132+24];
	ld.local.u32 	%r7175, [%rd132+20];
	setp.eq.s32 	%p332, %r561, 0;
	@%p332 bra 	$L__BB1_335;
	shf.l.wrap.b32 	%r7174, %r7175, %r7174, %r561;
	ld.local.u32 	%r3593, [%rd132+16];
	shf.l.wrap.b32 	%r7175, %r3593, %r7175, %r561;
$L__BB1_335:
	shr.u32 	%r3594, %r7174, 30;
	shf.l.wrap.b32 	%r3595, %r7175, %r7174, 2;
	shl.b32 	%r3596, %r7175, 2;
	shr.u32 	%r3597, %r3595, 31;
	add.s32 	%r3598, %r3597, %r3594;
	neg.s32 	%r3599, %r3598;
	setp.lt.s32 	%p333, %r557, 0;
	selp.b32 	%r7176, %r3599, %r3598, %p333;
	xor.b32  	%r3600, %r3595, %r557;
	shr.s32 	%r3601, %r3595, 31;
	xor.b32  	%r3602, %r3601, %r3595;
	xor.b32  	%r3603, %r3601, %r3596;
	cvt.u64.u32 	%rd1064, %r3602;
	shl.b64 	%rd1065, %rd1064, 32;
	cvt.u64.u32 	%rd1066, %r3603;
	or.b64  	%rd1067, %rd1065, %rd1066;
	cvt.rn.f64.s64 	%fd83, %rd1067;
	mul.f64 	%fd84, %fd83, 0d3BF921FB54442D19;
	cvt.rn.f32.f64 	%f1722, %fd84;
	neg.f32 	%f1723, %f1722;
	setp.lt.s32 	%p334, %r3600, 0;
	selp.f32 	%f4545, %f1723, %f1722, %p334;
	bra.uni 	$L__BB1_337;
$L__BB1_336:
	mov.f32 	%f1724, 0f00000000;
	mul.rn.f32 	%f4545, %f202, %f1724;
	mov.b32 	%r7176, 0;
$L__BB1_337:
	add.s32 	%r3605, %r7176, 1;
	mul.rn.f32 	%f1725, %f4545, %f4545;
	and.b32  	%r3606, %r7176, 1;
	setp.eq.b32 	%p335, %r3606, 1;
	selp.f32 	%f1726, %f4545, 0f3F800000, %p335;
	fma.rn.f32 	%f1727, %f1725, %f1726, 0f00000000;
	fma.rn.f32 	%f1728, %f1725, 0f37CBAC00, 0fBAB607ED;
	selp.f32 	%f1729, 0fB94D4153, %f1728, %p335;
	selp.f32 	%f1730, 0f3C0885E4, 0f3D2AAABB, %p335;
	fma.rn.f32 	%f1731, %f1729, %f1725, %f1730;
	selp.f32 	%f1732, 0fBE2AAAA8, 0fBEFFFFFF, %p335;
	fma.rn.f32 	%f1733, %f1731, %f1725, %f1732;
	fma.rn.f32 	%f1734, %f1733, %f1727, %f1726;
	and.b32  	%r3607, %r3605, 2;
	setp.eq.s32 	%p336, %r3607, 0;
	mov.f32 	%f1735, 0f00000000;
	sub.f32 	%f1736, %f1735, %f1734;
	selp.f32 	%f1737, %f1734, %f1736, %p336;
	fma.rn.f32 	%f212, %f208, %f1737, %f202;
	mul.f32 	%f1738, %f212, 0f3F22F983;
	cvt.rni.s32.f32 	%r7184, %f1738;
	cvt.rn.f32.s32 	%f1739, %r7184;
	fma.rn.f32 	%f1740, %f1739, 0fBFC90FDA, %f212;
	fma.rn.f32 	%f1741, %f1739, 0fB3A22168, %f1740;
	fma.rn.f32 	%f4547, %f1739, 0fA7C234C5, %f1741;
	abs.f32 	%f214, %f212;
	setp.ltu.f32 	%p337, %f214, 0f47CE4780;
	mov.u32 	%r7180, %r7184;
	mov.f32 	%f4546, %f4547;
	@%p337 bra 	$L__BB1_345;
	setp.eq.f32 	%p338, %f214, 0f7F800000;
	@%p338 bra 	$L__BB1_344;
	mov.b32 	%r571, %f212;
	shl.b32 	%r3609, %r571, 8;
	or.b32  	%r572, %r3609, -2147483648;
	mov.b64 	%rd2854, 0;
	mov.b32 	%r7177, 0;
$L__BB1_340:
	.pragma "nounroll";
	mul.wide.u32 	%rd1069, %r7177, 4;
	mov.u64 	%rd1070, __cudart_i2opi_f;
	add.s64 	%rd1071, %rd1070, %rd1069;
	ld.global.nc.u32 	%r3610, [%rd1071];
	mad.wide.u32 	%rd1072, %r3610, %r572, %rd2854;
	shr.u64 	%rd2854, %rd1072, 32;
	add.s64 	%rd1073, %rd2, %rd1069;
	st.local.u32 	[%rd1073], %rd1072;
	add.s32 	%r7177, %r7177, 1;
	setp.ne.s32 	%p339, %r7177, 6;
	@%p339 bra 	$L__BB1_340;
	shr.u32 	%r3611, %r571, 23;
	st.local.u32 	[%rd2+24], %rd2854;
	and.b32  	%r575, %r3611, 31;
	and.b32  	%r3612, %r3611, 224;
	add.s32 	%r3613, %r3612, -128;
	shr.u32 	%r3614, %r3613, 5;
	mul.wide.u32 	%rd1074, %r3614, 4;
	sub.s64 	%rd135, %rd2, %rd1074;
	ld.local.u32 	%r7178, [%rd135+24];
	ld.local.u32 	%r7179, [%rd135+20];
	setp.eq.s32 	%p340, %r575, 0;
	@%p340 bra 	$L__BB1_343;
	shf.l.wrap.b32 	%r7178, %r7179, %r7178, %r575;
	ld.local.u32 	%r3615, [%rd135+16];
	shf.l.wrap.b32 	%r7179, %r3615, %r7179, %r575;
$L__BB1_343:
	shr.u32 	%r3616, %r7178, 30;
	shf.l.wrap.b32 	%r3617, %r7179, %r7178, 2;
	shl.b32 	%r3618, %r7179, 2;
	shr.u32 	%r3619, %r3617, 31;
	add.s32 	%r3620, %r3619, %r3616;
	neg.s32 	%r3621, %r3620;
	setp.lt.s32 	%p341, %r571, 0;
	selp.b32 	%r7180, %r3621, %r3620, %p341;
	xor.b32  	%r3622, %r3617, %r571;
	shr.s32 	%r3623, %r3617, 31;
	xor.b32  	%r3624, %r3623, %r3617;
	xor.b32  	%r3625, %r3623, %r3618;
	cvt.u64.u32 	%rd1075, %r3624;
	shl.b64 	%rd1076, %rd1075, 32;
	cvt.u64.u32 	%rd1077, %r3625;
	or.b64  	%rd1078, %rd1076, %rd1077;
	cvt.rn.f64.s64 	%fd85, %rd1078;
	mul.f64 	%fd86, %fd85, 0d3BF921FB54442D19;
	cvt.rn.f32.f64 	%f1742, %fd86;
	neg.f32 	%f1743, %f1742;
	setp.lt.s32 	%p342, %r3622, 0;
	selp.f32 	%f4546, %f1743, %f1742, %p342;
	bra.uni 	$L__BB1_345;
$L__BB1_344:
	mov.f32 	%f1744, 0f00000000;
	mul.rn.f32 	%f4546, %f212, %f1744;
	mov.b32 	%r7180, 0;
$L__BB1_345:
	setp.ltu.f32 	%p343, %f214, 0f47CE4780;
	mul.rn.f32 	%f1745, %f4546, %f4546;
	and.b32  	%r3627, %r7180, 1;
	setp.eq.b32 	%p344, %r3627, 1;
	selp.f32 	%f1746, 0f3F800000, %f4546, %p344;
	fma.rn.f32 	%f1747, %f1745, %f1746, 0f00000000;
	fma.rn.f32 	%f1748, %f1745, 0f37CBAC00, 0fBAB607ED;
	selp.f32 	%f1749, %f1748, 0fB94D4153, %p344;
	selp.f32 	%f1750, 0f3D2AAABB, 0f3C0885E4, %p344;
	fma.rn.f32 	%f1751, %f1749, %f1745, %f1750;
	selp.f32 	%f1752, 0fBEFFFFFF, 0fBE2AAAA8, %p344;
	fma.rn.f32 	%f1753, %f1751, %f1745, %f1752;
	fma.rn.f32 	%f1754, %f1753, %f1747, %f1746;
	and.b32  	%r3628, %r7180, 2;
	setp.eq.s32 	%p345, %r3628, 0;
	mov.f32 	%f1755, 0f00000000;
	sub.f32 	%f1756, %f1755, %f1754;
	selp.f32 	%f218, %f1754, %f1756, %p345;
	@%p343 bra 	$L__BB1_353;
	setp.eq.f32 	%p346, %f214, 0f7F800000;
	@%p346 bra 	$L__BB1_352;
	mov.b32 	%r584, %f212;
	shl.b32 	%r3630, %r584, 8;
	or.b32  	%r585, %r3630, -2147483648;
	mov.b64 	%rd2855, 0;
	mov.b32 	%r7181, 0;
$L__BB1_348:
	.pragma "nounroll";
	mul.wide.u32 	%rd1080, %r7181, 4;
	mov.u64 	%rd1081, __cudart_i2opi_f;
	add.s64 	%rd1082, %rd1081, %rd1080;
	ld.global.nc.u32 	%r3631, [%rd1082];
	mad.wide.u32 	%rd1083, %r3631, %r585, %rd2855;
	shr.u64 	%rd2855, %rd1083, 32;
	add.s64 	%rd1084, %rd1, %rd1080;
	st.local.u32 	[%rd1084], %rd1083;
	add.s32 	%r7181, %r7181, 1;
	setp.ne.s32 	%p347, %r7181, 6;
	@%p347 bra 	$L__BB1_348;
	shr.u32 	%r3632, %r584, 23;
	st.local.u32 	[%rd1+24], %rd2855;
	and.b32  	%r588, %r3632, 31;
	and.b32  	%r3633, %r3632, 224;
	add.s32 	%r3634, %r3633, -128;
	shr.u32 	%r3635, %r3634, 5;
	mul.wide.u32 	%rd1085, %r3635, 4;
	sub.s64 	%rd138, %rd1, %rd1085;
	ld.local.u32 	%r7182, [%rd138+24];
	ld.local.u32 	%r7183, [%rd138+20];
	setp.eq.s32 	%p348, %r588, 0;
	@%p348 bra 	$L__BB1_351;
	shf.l.wrap.b32 	%r7182, %r7183, %r7182, %r588;
	ld.local.u32 	%r3636, [%rd138+16];
	shf.l.wrap.b32 	%r7183, %r3636, %r7183, %r588;
$L__BB1_351:
	shr.u32 	%r3637, %r7182, 30;
	shf.l.wrap.b32 	%r3638, %r7183, %r7182, 2;
	shl.b32 	%r3639, %r7183, 2;
	shr.u32 	%r3640, %r3638, 31;
	add.s32 	%r3641, %r3640, %r3637;
	neg.s32 	%r3642, %r3641;
	setp.lt.s32 	%p349, %r584, 0;
	selp.b32 	%r7184, %r3642, %r3641, %p349;
	xor.b32  	%r3643, %r3638, %r584;
	shr.s32 	%r3644, %r3638, 31;
	xor.b32  	%r3645, %r3644, %r3638;
	xor.b32  	%r3646, %r3644, %r3639;
	cvt.u64.u32 	%rd1086, %r3645;
	shl.b64 	%rd1087, %rd1086, 32;
	cvt.u64.u32 	%rd1088, %r3646;
	or.b64  	%rd1089, %rd1087, %rd1088;
	cvt.rn.f64.s64 	%fd87, %rd1089;
	mul.f64 	%fd88, %fd87, 0d3BF921FB54442D19;
	cvt.rn.f32.f64 	%f1757, %fd88;
	neg.f32 	%f1758, %f1757;
	setp.lt.s32 	%p350, %r3643, 0;
	selp.f32 	%f4547, %f1758, %f1757, %p350;
	bra.uni 	$L__BB1_353;
$L__BB1_352:
	mov.f32 	%f1759, 0f00000000;
	mul.rn.f32 	%f4547, %f212, %f1759;
	mov.b32 	%r7184, 0;
$L__BB1_353:
	add.s32 	%r3648, %r7184, 1;
	mul.rn.f32 	%f1760, %f4547, %f4547;
	and.b32  	%r3649, %r7184, 1;
	setp.eq.b32 	%p351, %r3649, 1;
	selp.f32 	%f1761, %f4547, 0f3F800000, %p351;
	fma.rn.f32 	%f1762, %f1760, %f1761, 0f00000000;
	fma.rn.f32 	%f1763, %f1760, 0f37CBAC00, 0fBAB607ED;
	selp.f32 	%f1764, 0fB94D4153, %f1763, %p351;
	selp.f32 	%f1765, 0f3C0885E4, 0f3D2AAABB, %p351;
	fma.rn.f32 	%f1766, %f1764, %f1760, %f1765;
	selp.f32 	%f1767, 0fBE2AAAA8, 0fBEFFFFFF, %p351;
	fma.rn.f32 	%f1768, %f1766, %f1760, %f1767;
	fma.rn.f32 	%f1769, %f1768, %f1762, %f1761;
	and.b32  	%r3650, %r3648, 2;
	setp.eq.s32 	%p352, %r3650, 0;
	mov.f32 	%f1770, 0f00000000;
	sub.f32 	%f1771, %f1770, %f1769;
	selp.f32 	%f1772, %f1769, %f1771, %p352;
	fma.rn.f32 	%f222, %f218, %f1772, %f212;
	mul.f32 	%f1773, %f222, 0f3F22F983;
	cvt.rni.s32.f32 	%r7192, %f1773;
	cvt.rn.f32.s32 	%f1774, %r7192;
	fma.rn.f32 	%f1775, %f1774, 0fBFC90FDA, %f222;
	fma.rn.f32 	%f1776, %f1774, 0fB3A22168, %f1775;
	fma.rn.f32 	%f4549, %f1774, 0fA7C234C5, %f1776;
	abs.f32 	%f224, %f222;
	setp.ltu.f32 	%p353, %f224, 0f47CE4780;
	mov.u32 	%r7188, %r7192;
	mov.f32 	%f4548, %f4549;
	@%p353 bra 	$L__BB1_361;
	setp.eq.f32 	%p354, %f224, 0f7F800000;
	@%p354 bra 	$L__BB1_360;
	mov.b32 	%r598, %f222;
	shl.b32 	%r3652, %r598, 8;
	or.b32  	%r599, %r3652, -2147483648;
	mov.b64 	%rd2856, 0;
	mov.b32 	%r7185, 0;
$L__BB1_356:
	.pragma "nounroll";
	mul.wide.u32 	%rd1091, %r7185, 4;
	mov.u64 	%rd1092, __cudart_i2opi_f;
	add.s64 	%rd1093, %rd1092, %rd1091;
	ld.global.nc.u32 	%r3653, [%rd1093];
	mad.wide.u32 	%rd1094, %r3653, %r599, %rd2856;
	shr.u64 	%rd2856, %rd1094, 32;
	add.s64 	%rd1095, %rd2, %rd1091;
	st.local.u32 	[%rd1095], %rd1094;
	add.s32 	%r7185, %r7185, 1;
	setp.ne.s32 	%p355, %r7185, 6;
	@%p355 bra 	$L__BB1_356;
	shr.u32 	%r3654, %r598, 23;
	st.local.u32 	[%rd2+24], %rd2856;
	and.b32  	%r602, %r3654, 31;
	and.b32  	%r3655, %r3654, 224;
	add.s32 	%r3656, %r3655, -128;
	shr.u32 	%r3657, %r3656, 5;
	mul.wide.u32 	%rd1096, %r3657, 4;
	sub.s64 	%rd141, %rd2, %rd1096;
	ld.local.u32 	%r7186, [%rd141+24];
	ld.local.u32 	%r7187, [%rd141+20];
	setp.eq.s32 	%p356, %r602, 0;
	@%p356 bra 	$L__BB1_359;
	shf.l.wrap.b32 	%r7186, %r7187, %r7186, %r602;
	ld.local.u32 	%r3658, [%rd141+16];
	shf.l.wrap.b32 	%r7187, %r3658, %r7187, %r602;
$L__BB1_359:
	shr.u32 	%r3659, %r7186, 30;
	shf.l.wrap.b32 	%r3660, %r7187, %r7186, 2;
	shl.b32 	%r3661, %r7187, 2;
	shr.u32 	%r3662, %r3660, 31;
	add.s32 	%r3663, %r3662, %r3659;
	neg.s32 	%r3664, %r3663;
	setp.lt.s32 	%p357, %r598, 0;
	selp.b32 	%r7188, %r3664, %r3663, %p357;
	xor.b32  	%r3665, %r3660, %r598;
	shr.s32 	%r3666, %r3660, 31;
	xor.b32  	%r3667, %r3666, %r3660;
	xor.b32  	%r3668, %r3666, %r3661;
	cvt.u64.u32 	%rd1097, %r3667;
	shl.b64 	%rd1098, %rd1097, 32;
	cvt.u64.u32 	%rd1099, %r3668;
	or.b64  	%rd1100, %rd1098, %rd1099;
	cvt.rn.f64.s64 	%fd89, %rd1100;
	mul.f64 	%fd90, %fd89, 0d3BF921FB54442D19;
	cvt.rn.f32.f64 	%f1777, %fd90;
	neg.f32 	%f1778, %f1777;
	setp.lt.s32 	%p358, %r3665, 0;
	selp.f32 	%f4548, %f1778, %f1777, %p358;
	bra.uni 	$L__BB1_361;
$L__BB1_360:
	mov.f32 	%f1779, 0f00000000;
	mul.rn.f32 	%f4548, %f222, %f1779;
	mov.b32 	%r7188, 0;
$L__BB1_361:
	setp.ltu.f32 	%p359, %f224, 0f47CE4780;
	mul.rn.f32 	%f1780, %f4548, %f4548;
	and.b32  	%r3670, %r7188, 1;
	setp.eq.b32 	%p360, %r3670, 1;
	selp.f32 	%f1781, 0f3F800000, %f4548, %p360;
	fma.rn.f32 	%f1782, %f1780, %f1781, 0f00000000;
	fma.rn.f32 	%f1783, %f1780, 0f37CBAC00, 0fBAB607ED;
	selp.f32 	%f1784, %f1783, 0fB94D4153, %p360;
	selp.f32 	%f1785, 0f3D2AAABB, 0f3C0885E4, %p360;
	fma.rn.f32 	%f1786, %f1784, %f1780, %f1785;
	selp.f32 	%f1787, 0fBEFFFFFF, 0fBE2AAAA8, %p360;
	fma.rn.f32 	%f1788, %f1786, %f1780, %f1787;
	fma.rn.f32 	%f1789, %f1788, %f1782, %f1781;
	and.b32  	%r3671, %r7188, 2;
	setp.eq.s32 	%p361, %r3671, 0;
	mov.f32 	%f1790, 0f00000000;
	sub.f32 	%f1791, %f1790, %f1789;
	selp.f32 	%f228, %f1789, %f1791, %p361;
	@%p359 bra 	$L__BB1_369;
	setp.eq.f32 	%p362, %f224, 0f7F800000;
	@%p362 bra 	$L__BB1_368;
	mov.b32 	%r611, %f222;
	shl.b32 	%r3673, %r611, 8;
	or.b32  	%r612, %r3673, -2147483648;
	mov.b64 	%rd2857, 0;
	mov.b32 	%r7189, 0;
$L__BB1_364:
	.pragma "nounroll";
	mul.wide.u32 	%rd1102, %r7189, 4;
	mov.u64 	%rd1103, __cudart_i2opi_f;
	add.s64 	%rd1104, %rd1103, %rd1102;
	ld.global.nc.u32 	%r3674, [%rd1104];
	mad.wide.u32 	%rd1105, %r3674, %r612, %rd2857;
	shr.u64 	%rd2857, %rd1105, 32;
	add.s64 	%rd1106, %rd1, %rd1102;
	st.local.u32 	[%rd1106], %rd1105;
	add.s32 	%r7189, %r7189, 1;
	setp.ne.s32 	%p363, %r7189, 6;
	@%p363 bra 	$L__BB1_364;
	shr.u32 	%r3675, %r611, 23;
	st.local.u32 	[%rd1+24], %rd2857;
	and.b32  	%r615, %r3675, 31;
	and.b32  	%r3676, %r3675, 224;
	add.s32 	%r3677, %r3676, -128;
	shr.u32 	%r3678, %r3677, 5;
	mul.wide.u32 	%rd1107, %r3678, 4;
	sub.s64 	%rd144, %rd1, %rd1107;
	ld.local.u32 	%r7190, [%rd144+24];
	ld.local.u32 	%r7191, [%rd144+20];
	setp.eq.s32 	%p364, %r615, 0;
	@%p364 bra 	$L__BB1_367;
	shf.l.wrap.b32 	%r7190, %r7191, %r7190, %r615;
	ld.local.u32 	%r3679, [%rd144+16];
	shf.l.wrap.b32 	%r7191, %r3679, %r7191, %r615;
$L__BB1_367:
	shr.u32 	%r3680, %r7190, 30;
	shf.l.wrap.b32 	%r3681, %r7191, %r7190, 2;
	shl.b32 	%r3682, %r7191, 2;
	shr.u32 	%r3683, %r3681, 31;
	add.s32 	%r3684, %r3683, %r3680;
	neg.s32 	%r3685, %r3684;
	setp.lt.s32 	%p365, %r611, 0;
	selp.b32 	%r7192, %r3685, %r3684, %p365;
	xor.b32  	%r3686, %r3681, %r611;
	shr.s32 	%r3687, %r3681, 31;
	xor.b32  	%r3688, %r3687, %r3681;
	xor.b32  	%r3689, %r3687, %r3682;
	cvt.u64.u32 	%rd1108, %r3688;
	shl.b64 	%rd1109, %rd1108, 32;
	cvt.u64.u32 	%rd1110, %r3689;
	or.b64  	%rd1111, %rd1109, %rd1110;
	cvt.rn.f64.s64 	%fd91, %rd1111;
	mul.f64 	%fd92, %fd91, 0d3BF921FB54442D19;
	cvt.rn.f32.f64 	%f1792, %fd92;
	neg.f32 	%f1793, %f1792;
	setp.lt.s32 	%p366, %r3686, 0;
	selp.f32 	%f4549, %f1793, %f1792, %p366;
	bra.uni 	$L__BB1_369;
$L__BB1_368:
	mov.f32 	%f1794, 0f00000000;
	mul.rn.f32 	%f4549, %f222, %f1794;
	mov.b32 	%r7192, 0;
$L__BB1_369:
	add.s32 	%r3691, %r7192, 1;
	mul.rn.f32 	%f1795, %f4549, %f4549;
	and.b32  	%r3692, %r7192, 1;
	setp.eq.b32 	%p367, %r3692, 1;
	selp.f32 	%f1796, %f4549, 0f3F800000, %p367;
	fma.rn.f32 	%f1797, %f1795, %f1796, 0f00000000;
	fma.rn.f32 	%f1798, %f1795, 0f37CBAC00, 0fBAB607ED;
	selp.f32 	%f1799, 0fB94D4153, %f1798, %p367;
	selp.f32 	%f1800, 0f3C0885E4, 0f3D2AAABB, %p367;
	fma.rn.f32 	%f1801, %f1799, %f1795, %f1800;
	selp.f32 	%f1802, 0fBE2AAAA8, 0fBEFFFFFF, %p367;
	fma.rn.f32 	%f1803, %f1801, %f1795, %f1802;
	fma.rn.f32 	%f1804, %f1803, %f1797, %f1796;
	and.b32  	%r3693, %r3691, 2;
	setp.eq.s32 	%p368, %r3693, 0;
	mov.f32 	%f1805, 0f00000000;
	sub.f32 	%f1806, %f1805, %f1804;
	selp.f32 	%f1807, %f1804, %f1806, %p368;
	fma.rn.f32 	%f232, %f228, %f1807, %f222;
	mul.f32 	%f1808, %f232, 0f3F22F983;
	cvt.rni.s32.f32 	%r7200, %f1808;
	cvt.rn.f32.s32 	%f1809, %r7200;
	fma.rn.f32 	%f1810, %f1809, 0fBFC90FDA, %f232;
	fma.rn.f32 	%f1811, %f1809, 0fB3A22168, %f1810;
	fma.rn.f32 	%f4551, %f1809, 0fA7C234C5, %f1811;
	abs.f32 	%f234, %f232;
	setp.ltu.f32 	%p369, %f234, 0f47CE4780;
	mov.u32 	%r7196, %r7200;
	mov.f32 	%f4550, %f4551;
	@%p369 bra 	$L__BB1_377;
	setp.eq.f32 	%p370, %f234, 0f7F800000;
	@%p370 bra 	$L__BB1_376;
	mov.b32 	%r625, %f232;
	shl.b32 	%r3695, %r625, 8;
	or.b32  	%r626, %r3695, -2147483648;
	mov.b64 	%rd2858, 0;
	mov.b32 	%r7193, 0;
$L__BB1_372:
	.pragma "nounroll";
	mul.wide.u32 	%rd1113, %r7193, 4;
	mov.u64 	%rd1114, __cudart_i2opi_f;
	add.s64 	%rd1115, %rd1114, %rd1113;
	ld.global.nc.u32 	%r3696, [%rd1115];
	mad.wide.u32 	%rd1116, %r3696, %r626, %rd2858;
	shr.u64 	%rd2858, %rd1116, 32;
	add.s64 	%rd1117, %rd2, %rd1113;
	st.local.u32 	[%rd1117], %rd1116;
	add.s32 	%r7193, %r7193, 1;
	setp.ne.s32 	%p371, %r7193, 6;
	@%p371 bra 	$L__BB1_372;
	shr.u32 	%r3697, %r625, 23;
	st.local.u32 	[%rd2+24], %rd2858;
	and.b32  	%r629, %r3697, 31;
	and.b32  	%r3698, %r3697, 224;
	add.s32 	%r3699, %r3698, -128;
	shr.u32 	%r3700, %r3699, 5;
	mul.wide.u32 	%rd1118, %r3700, 4;
	sub.s64 	%rd147, %rd2, %rd1118;
	ld.local.u32 	%r7194, [%rd147+24];
	ld.local.u32 	%r7195, [%rd147+20];
	setp.eq.s32 	%p372, %r629, 0;
	@%p372 bra 	$L__BB1_375;
	shf.l.wrap.b32 	%r7194, %r7195, %r7194, %r629;
	ld.local.u32 	%r3701, [%rd147+16];
	shf.l.wrap.b32 	%r7195, %r3701, %r7195, %r629;
$L__BB1_375:
	shr.u32 	%r3702, %r7194, 30;
	shf.l.wrap.b32 	%r3703, %r7195, %r7194, 2;
	shl.b32 	%r3704, %r7195, 2;
	shr.u32 	%r3705, %r3703, 31;
	add.s32 	%r3706, %r3705, %r3702;
	neg.s32 	%r3707, %r3706;
	setp.lt.s32 	%p373, %r625, 0;
	selp.b32 	%r7196, %r3707, %r3706, %p373;
	xor.b32  	%r3708, %r3703, %r625;
	shr.s32 	%r3709, %r3703, 31;
	xor.b32  	%r3710, %r3709, %r3703;
	xor.b32  	%r3711, %r3709, %r3704;
	cvt.u64.u32 	%rd1119, %r3710;
	shl.b64 	%rd1120, %rd1119, 32;
	cvt.u64.u32 	%rd1121, %r3711;
	or.b64  	%rd1122, %rd1120, %rd1121;
	cvt.rn.f64.s64 	%fd93, %rd1122;
	mul.f64 	%fd94, %fd93, 0d3BF921FB54442D19;
	cvt.rn.f32.f64 	%f1812, %fd94;
	neg.f32 	%f1813, %f1812;
	setp.lt.s32 	%p374, %r3708, 0;
	selp.f32 	%f4550, %f1813, %f1812, %p374;
	bra.uni 	$L__BB1_377;
$L__BB1_376:
	mov.f32 	%f1814, 0f00000000;
	mul.rn.f32 	%f4550, %f232, %f1814;
	mov.b32 	%r7196, 0;
$L__BB1_377:
	setp.ltu.f32 	%p375, %f234, 0f47CE4780;
	mul.rn.f32 	%f1815, %f4550, %f4550;
	and.b32  	%r3713, %r7196, 1;
	setp.eq.b32 	%p376, %r3713, 1;
	selp.f32 	%f1816, 0f3F800000, %f4550, %p376;
	fma.rn.f32 	%f1817, %f1815, %f1816, 0f00000000;
	fma.rn.f32 	%f1818, %f1815, 0f37CBAC00, 0fBAB607ED;
	selp.f32 	%f1819, %f1818, 0fB94D4153, %p376;
	selp.f32 	%f1820, 0f3D2AAABB, 0f3C0885E4, %p376;
	fma.rn.f32 	%f1821, %f1819, %f1815, %f1820;
	selp.f32 	%f1822, 0fBEFFFFFF, 0fBE2AAAA8, %p376;
	fma.rn.f32 	%f1823, %f1821, %f1815, %f1822;
	fma.rn.f32 	%f1824, %f1823, %f1817, %f1816;
	and.b32  	%r3714, %r7196, 2;
	setp.eq.s32 	%p377, %r3714, 0;
	mov.f32 	%f1825, 0f00000000;
	sub.f32 	%f1826, %f1825, %f1824;
	selp.f32 	%f238, %f1824, %f1826, %p377;
	@%p375 bra 	$L__BB1_385;
	setp.eq.f32 	%p378, %f234, 0f7F800000;
	@%p378 bra 	$L__BB1_384;
	mov.b32 	%r638, %f232;
	shl.b32 	%r3716, %r638, 8;
	or.b32  	%r639, %r3716, -2147483648;
	mov.b64 	%rd2859, 0;
	mov.b32 	%r7197, 0;
$L__BB1_380:
	.pragma "nounroll";
	mul.wide.u32 	%rd1124, %r7197, 4;
	mov.u64 	%rd1125, __cudart_i2opi_f;
	add.s64 	%rd1126, %rd1125, %rd1124;
	ld.global.nc.u32 	%r3717, [%rd1126];
	mad.wide.u32 	%rd1127, %r3717, %r639, %rd2859;
	shr.u64 	%rd2859, %rd1127, 32;
	add.s64 	%rd1128, %rd1, %rd1124;
	st.local.u32 	[%rd1128], %rd1127;
	add.s32 	%r7197, %r7197, 1;
	setp.ne.s32 	%p379, %r7197, 6;
	@%p379 bra 	$L__BB1_380;
	shr.u32 	%r3718, %r638, 23;
	st.local.u32 	[%rd1+24], %rd2859;
	and.b32  	%r642, %r3718, 31;
	and.b32  	%r3719, %r3718, 224;
	add.s32 	%r3720, %r3719, -128;
	shr.u32 	%r3721, %r3720, 5;
	mul.wide.u32 	%rd1129, %r3721, 4;
	sub.s64 	%rd150, %rd1, %rd1129;
	ld.local.u32 	%r7198, [%rd150+24];
	ld.local.u32 	%r7199, [%rd150+20];
	setp.eq.s32 	%p380, %r642, 0;
	@%p380 bra 	$L__BB1_383;
	shf.l.wrap.b32 	%r7198, %r7199, %r7198, %r642;
	ld.local.u32 	%r3722, [%rd150+16];
	shf.l.wrap.b32 	%r7199, %r3722, %r7199, %r642;
$L__BB1_383:
	shr.u32 	%r3723, %r7198, 30;
	shf.l.wrap.b32 	%r3724, %r7199, %r7198, 2;
	shl.b32 	%r3725, %r7199, 2;
	shr.u32 	%r3726, %r3724, 31;
	add.s32 	%r3727, %r3726, %r3723;
	neg.s32 	%r3728, %r3727;
	setp.lt.s32 	%p381, %r638, 0;
	selp.b32 	%r7200, %r3728, %r3727, %p381;
	xor.b32  	%r3729, %r3724, %r638;
	shr.s32 	%r3730, %r3724, 31;
	xor.b32  	%r3731, %r3730, %r3724;
	xor.b32  	%r3732, %r3730, %r3725;
	cvt.u64.u32 	%rd1130, %r3731;
	shl.b64 	%rd1131, %rd1130, 32;
	cvt.u64.u32 	%rd1132, %r3732;
	or.b64  	%rd1133, %rd1131, %rd1132;
	cvt.rn.f64.s64 	%fd95, %rd1133;
	mul.f64 	%fd96, %fd95, 0d3BF921FB54442D19;
	cvt.rn.f32.f64 	%f1827, %fd96;
	neg.f32 	%f1828, %f1827;
	setp.lt.s32 	%p382, %r3729, 0;
	selp.f32 	%f4551, %f1828, %f1827, %p382;
	bra.uni 	$L__BB1_385;
$L__BB1_384:
	mov.f32 	%f1829, 0f00000000;
	mul.rn.f32 	%f4551, %f232, %f1829;
	mov.b32 	%r7200, 0;
$L__BB1_385:
	add.s32 	%r3734, %r7200, 1;
	mul.rn.f32 	%f1830, %f4551, %f4551;
	and.b32  	%r3735, %r7200, 1;
	setp.eq.b32 	%p383, %r3735, 1;
	selp.f32 	%f1831, %f4551, 0f3F800000, %p383;
	fma.rn.f32 	%f1832, %f1830, %f1831, 0f00000000;
	fma.rn.f32 	%f1833, %f1830, 0f37CBAC00, 0fBAB607ED;
	selp.f32 	%f1834, 0fB94D4153, %f1833, %p383;
	selp.f32 	%f1835, 0f3C0885E4, 0f3D2AAABB, %p383;
	fma.rn.f32 	%f1836, %f1834, %f1830, %f1835;
	selp.f32 	%f1837, 0fBE2AAAA8, 0fBEFFFFFF, %p383;
	fma.rn.f32 	%f1838, %f1836, %f1830, %f1837;
	fma.rn.f32 	%f1839, %f1838, %f1832, %f1831;
	and.b32  	%r3736, %r3734, 2;
	setp.eq.s32 	%p384, %r3736, 0;
	mov.f32 	%f1840, 0f00000000;
	sub.f32 	%f1841, %f1840, %f1839;
	selp.f32 	%f1842, %f1839, %f1841, %p384;
	fma.rn.f32 	%f242, %f238, %f1842, %f232;
	mul.f32 	%f1843, %f242, 0f3F22F983;
	cvt.rni.s32.f32 	%r7208, %f1843;
	cvt.rn.f32.s32 	%f1844, %r7208;
	fma.rn.f32 	%f1845, %f1844, 0fBFC90FDA, %f242;
	fma.rn.f32 	%f1846, %f1844, 0fB3A22168, %f1845;
	fma.rn.f32 	%f4553, %f1844, 0fA7C234C5, %f1846;
	abs.f32 	%f244, %f242;
	setp.ltu.f32 	%p385, %f244, 0f47CE4780;
	mov.u32 	%r7204, %r7208;
	mov.f32 	%f4552, %f4553;
	@%p385 bra 	$L__BB1_393;
	setp.eq.f32 	%p386, %f244, 0f7F800000;
	@%p386 bra 	$L__BB1_392;
	mov.b32 	%r652, %f242;
	shl.b32 	%r3738, %r652, 8;
	or.b32  	%r653, %r3738, -2147483648;
	mov.b64 	%rd2860, 0;
	mov.b32 	%r7201, 0;
$L__BB1_388:
	.pragma "nounroll";
	mul.wide.u32 	%rd1135, %r7201, 4;
	mov.u64 	%rd1136, __cudart_i2opi_f;
	add.s64 	%rd1137, %rd1136, %rd1135;
	ld.global.nc.u32 	%r3739, [%rd1137];
	mad.wide.u32 	%rd1138, %r3739, %r653, %rd2860;
	shr.u64 	%rd2860, %rd1138, 32;
	add.s64 	%rd1139, %rd2, %rd1135;
	st.local.u32 	[%rd1139], %rd1138;
	add.s32 	%r7201, %r7201, 1;
	setp.ne.s32 	%p387, %r7201, 6;
	@%p387 bra 	$L__BB1_388;
	shr.u32 	%r3740, %r652, 23;
	st.local.u32 	[%rd2+24], %rd2860;
	and.b32  	%r656, %r3740, 31;
	and.b32  	%r3741, %r3740, 224;
	add.s32 	%r3742, %r3741, -128;
	shr.u32 	%r3743, %r3742, 5;
	mul.wide.u32 	%rd1140, %r3743, 4;
	sub.s64 	%rd153, %rd2, %rd1140;
	ld.local.u32 	%r7202, [%rd153+24];
	ld.local.u32 	%r7203, [%rd153+20];
	setp.eq.s32 	%p388, %r656, 0;
	@%p388 bra 	$L__BB1_391;
	shf.l.wrap.b32 	%r7202, %r7203, %r7202, %r656;
	ld.local.u32 	%r3744, [%rd153+16];
	shf.l.wrap.b32 	%r7203, %r3744, %r7203, %r656;
$L__BB1_391:
	shr.u32 	%r3745, %r7202, 30;
	shf.l.wrap.b32 	%r3746, %r7203, %r7202, 2;
	shl.b32 	%r3747, %r7203, 2;
	shr.u32 	%r3748, %r3746, 31;
	add.s32 	%r3749, %r3748, %r3745;
	neg.s32 	%r3750, %r3749;
	setp.lt.s32 	%p389, %r652, 0;
	selp.b32 	%r7204, %r3750, %r3749, %p389;
	xor.b32  	%r3751, %r3746, %r652;
	shr.s32 	%r3752, %r3746, 31;
	xor.b32  	%r3753, %r3752, %r3746;
	xor.b32  	%r3754, %r3752, %r3747;
	cvt.u64.u32 	%rd1141, %r3753;
	shl.b64 	%rd1142, %rd1141, 32;
	cvt.u64.u32 	%rd1143, %r3754;
	or.b64  	%rd1144, %rd1142, %rd1143;
	cvt.rn.f64.s64 	%fd97, %rd1144;
	mul.f64 	%fd98, %fd97, 0d3BF921FB54442D19;
	cvt.rn.f32.f64 	%f1847, %fd98;
	neg.f32 	%f1848, %f1847;
	setp.lt.s32 	%p390, %r3751, 0;
	selp.f32 	%f4552, %f1848, %f1847, %p390;
	bra.uni 	$L__BB1_393;
$L__BB1_392:
	mov.f32 	%f1849, 0f00000000;
	mul.rn.f32 	%f4552, %f242, %f1849;
	mov.b32 	%r7204, 0;
$L__BB1_393:
	setp.ltu.f32 	%p391, %f244, 0f47CE4780;
	mul.rn.f32 	%f1850, %f4552, %f4552;
	and.b32  	%r3756, %r7204, 1;
	setp.eq.b32 	%p392, %r3756, 1;
	selp.f32 	%f1851, 0f3F800000, %f4552, %p392;
	fma.rn.f32 	%f1852, %f1850, %f1851, 0f00000000;
	fma.rn.f32 	%f1853, %f1850, 0f37CBAC00, 0fBAB607ED;
	selp.f32 	%f1854, %f1853, 0fB94D4153, %p392;
	selp.f32 	%f1855, 0f3D2AAABB, 0f3C0885E4, %p392;
	fma.rn.f32 	%f1856, %f1854, %f1850, %f1855;
	selp.f32 	%f1857, 0fBEFFFFFF, 0fBE2AAAA8, %p392;
	fma.rn.f32 	%f1858, %f1856, %f1850, %f1857;
	fma.rn.f32 	%f1859, %f1858, %f1852, %f1851;
	and.b32  	%r3757, %r7204, 2;
	setp.eq.s32 	%p393, %r3757, 0;
	mov.f32 	%f1860, 0f00000000;
	sub.f32 	%f1861, %f1860, %f1859;
	selp.f32 	%f248, %f1859, %f1861, %p393;
	@%p391 bra 	$L__BB1_401;
	setp.eq.f32 	%p394, %f244, 0f7F800000;
	@%p394 bra 	$L__BB1_400;
	mov.b32 	%r665, %f242;
	shl.b32 	%r3759, %r665, 8;
	or.b32  	%r666, %r3759, -2147483648;
	mov.b64 	%rd2861, 0;
	mov.b32 	%r7205, 0;
$L__BB1_396:
	.pragma "nounroll";
	mul.wide.u32 	%rd1146, %r7205, 4;
	mov.u64 	%rd1147, __cudart_i2opi_f;
	add.s64 	%rd1148, %rd1147, %rd1146;
	ld.global.nc.u32 	%r3760, [%rd1148];
	mad.wide.u32 	%rd1149, %r3760, %r666, %rd2861;
	shr.u64 	%rd2861, %rd1149, 32;
	add.s64 	%rd1150, %rd1, %rd1146;
	st.local.u32 	[%rd1150], %rd1149;
	add.s32 	%r7205, %r7205, 1;
	setp.ne.s32 	%p395, %r7205, 6;
	@%p395 bra 	$L__BB1_396;
	shr.u32 	%r3761, %r665, 23;
	st.local.u32 	[%rd1+24], %rd2861;
	and.b32  	%r669, %r3761, 31;
	and.b32  	%r3762, %r3761, 224;
	add.s32 	%r3763, %r3762, -128;
	shr.u32 	%r3764, %r3763, 5;
	mul.wide.u32 	%rd1151, %r3764, 4;
	sub.s64 	%rd156, %rd1, %rd1151;
	ld.local.u32 	%r7206, [%rd156+24];
	ld.local.u32 	%r7207, [%rd156+20];
	setp.eq.s32 	%p396, %r669, 0;
	@%p396 bra 	$L__BB1_399;
	shf.l.wrap.b32 	%r7206, %r7207, %r7206, %r669;
	ld.local.u32 	%r3765, [%rd156+16];
	shf.l.wrap.b32 	%r7207, %r3765, %r7207, %r669;
$L__BB1_399:
	shr.u32 	%r3766, %r7206, 30;
	shf.l.wrap.b32 	%r3767, %r7207, %r7206, 2;
	shl.b32 	%r3768, %r7207, 2;
	shr.u32 	%r3769, %r3767, 31;
	add.s32 	%r3770, %r3769, %r3766;
	neg.s32 	%r3771, %r3770;
	setp.lt.s32 	%p397, %r665, 0;
	selp.b32 	%r7208, %r3771, %r3770, %p397;
	xor.b32  	%r3772, %r3767, %r665;
	shr.s32 	%r3773, %r3767, 31;
	xor.b32  	%r3774, %r3773, %r3767;
	xor.b32  	%r3775, %r3773, %r3768;
	cvt.u64.u32 	%rd1152, %r3774;
	shl.b64 	%rd1153, %rd1152, 32;
	cvt.u64.u32 	%rd1154, %r3775;
	or.b64  	%rd1155, %rd1153, %rd1154;
	cvt.rn.f64.s64 	%fd99, %rd1155;
	mul.f64 	%fd100, %fd99, 0d3BF921FB54442D19;
	cvt.rn.f32.f64 	%f1862, %fd100;
	neg.f32 	%f1863, %f1862;
	setp.lt.s32 	%p398, %r3772, 0;
	selp.f32 	%f4553, %f1863, %f1862, %p398;
	bra.uni 	$L__BB1_401;
$L__BB1_400:
	mov.f32 	%f1864, 0f00000000;
	mul.rn.f32 	%f4553, %f242, %f1864;
	mov.b32 	%r7208, 0;
$L__BB1_401:
	add.s32 	%r3777, %r7208, 1;
	mul.rn.f32 	%f1865, %f4553, %f4553;
	and.b32  	%r3778, %r7208, 1;
	setp.eq.b32 	%p399, %r3778, 1;
	selp.f32 	%f1866, %f4553, 0f3F800000, %p399;
	fma.rn.f32 	%f1867, %f1865, %f1866, 0f00000000;
	fma.rn.f32 	%f1868, %f1865, 0f37CBAC00, 0fBAB607ED;
	selp.f32 	%f1869, 0fB94D4153, %f1868, %p399;
	selp.f32 	%f1870, 0f3C0885E4, 0f3D2AAABB, %p399;
	fma.rn.f32 	%f1871, %f1869, %f1865, %f1870;
	selp.f32 	%f1872, 0fBE2AAAA8, 0fBEFFFFFF, %p399;
	fma.rn.f32 	%f1873, %f1871, %f1865, %f1872;
	fma.rn.f32 	%f1874, %f1873, %f1867, %f1866;
	and.b32  	%r3779, %r3777, 2;
	setp.eq.s32 	%p400, %r3779, 0;
	mov.f32 	%f1875, 0f00000000;
	sub.f32 	%f1876, %f1875, %f1874;
	selp.f32 	%f1877, %f1874, %f1876, %p400;
	fma.rn.f32 	%f252, %f248, %f1877, %f242;
	mul.f32 	%f1878, %f252, 0f3F22F983;
	cvt.rni.s32.f32 	%r7216, %f1878;
	cvt.rn.f32.s32 	%f1879, %r7216;
	fma.rn.f32 	%f1880, %f1879, 0fBFC90FDA, %f252;
	fma.rn.f32 	%f1881, %f1879, 0fB3A22168, %f1880;
	fma.rn.f32 	%f4555, %f1879, 0fA7C234C5, %f1881;
	abs.f32 	%f254, %f252;
	setp.ltu.f32 	%p401, %f254, 0f47CE4780;
	mov.u32 	%r7212, %r7216;
	mov.f32 	%f4554, %f4555;
	@%p401 bra 	$L__BB1_409;
	setp.eq.f32 	%p402, %f254, 0f7F800000;
	@%p402 bra 	$L__BB1_408;
	mov.b32 	%r679, %f252;
	shl.b32 	%r3781, %r679, 8;
	or.b32  	%r680, %r3781, -2147483648;
	mov.b64 	%rd2862, 0;
	mov.b32 	%r7209, 0;
$L__BB1_404:
	.pragma "nounroll";
	mul.wide.u32 	%rd1157, %r7209, 4;
	mov.u64 	%rd1158, __cudart_i2opi_f;
	add.s64 	%rd1159, %rd1158, %rd1157;
	ld.global.nc.u32 	%r3782, [%rd1159];
	mad.wide.u32 	%rd1160, %r3782, %r680, %rd2862;
	shr.u64 	%rd2862, %rd1160, 32;
	add.s64 	%rd1161, %rd2, %rd1157;
	st.local.u32 	[%rd1161], %rd1160;
	add.s32 	%r7209, %r7209, 1;
	setp.ne.s32 	%p403, %r7209, 6;
	@%p403 bra 	$L__BB1_404;
	shr.u32 	%r3783, %r679, 23;
	st.local.u32 	[%rd2+24], %rd2862;
	and.b32  	%r683, %r3783, 31;
	and.b32  	%r3784, %r3783, 224;
	add.s32 	%r3785, %r3784, -128;
	shr.u32 	%r3786, %r3785, 5;
	mul.wide.u32 	%rd1162, %r3786, 4;
	sub.s64 	%rd159, %rd2, %rd1162;
	ld.local.u32 	%r7210, [%rd159+24];
	ld.local.u32 	%r7211, [%rd159+20];
	setp.eq.s32 	%p404, %r683, 0;
	@%p404 bra 	$L__BB1_407;
	shf.l.wrap.b32 	%r7210, %r7211, %r7210, %r683;
	ld.local.u32 	%r3787, [%rd159+16];
	shf.l.wrap.b32 	%r7211, %r3787, %r7211, %r683;
$L__BB1_407:
	shr.u32 	%r3788, %r7210, 30;
	shf.l.wrap.b32 	%r3789, %r7211, %r7210, 2;
	shl.b32 	%r3790, %r7211, 2;
	shr.u32 	%r3791, %r3789, 31;
	add.s32 	%r3792, %r3791, %r3788;
	neg.s32 	%r3793, %r3792;
	setp.lt.s32 	%p405, %r679, 0;
	selp.b32 	%r7212, %r3793, %r3792, %p405;
	xor.b32  	%r3794, %r3789, %r679;
	shr.s32 	%r3795, %r3789, 31;
	xor.b32  	%r3796, %r3795, %r3789;
	xor.b32  	%r3797, %r3795, %r3790;
	cvt.u64.u32 	%rd1163, %r3796;
	shl.b64 	%rd1164, %rd1163, 32;
	cvt.u64.u32 	%rd1165, %r3797;
	or.b64  	%rd1166, %rd1164, %rd1165;
	cvt.rn.f64.s64 	%fd101, %rd1166;
	mul.f64 	%fd102, %fd101, 0d3BF921FB54442D19;
	cvt.rn.f32.f64 	%f1882, %fd102;
	neg.f32 	%f1883, %f1882;
	setp.lt.s32 	%p406, %r3794, 0;
	selp.f32 	%f4554, %f1883, %f1882, %p406;
	bra.uni 	$L__BB1_409;
$L__BB1_408:
	mov.f32 	%f1884, 0f00000000;
	mul.rn.f32 	%f4554, %f252, %f1884;
	mov.b32 	%r7212, 0;
$L__BB1_409:
	setp.ltu.f32 	%p407, %f254, 0f47CE4780;
	mul.rn.f32 	%f1885, %f4554, %f4554;
	and.b32  	%r3799, %r7212, 1;
	setp.eq.b32 	%p408, %r3799, 1;
	selp.f32 	%f1886, 0f3F800000, %f4554, %p408;
	fma.rn.f32 	%f1887, %f1885, %f1886, 0f00000000;
	fma.rn.f32 	%f1888, %f1885, 0f37CBAC00, 0fBAB607ED;
	selp.f32 	%f1889, %f1888, 0fB94D4153, %p408;
	selp.f32 	%f1890, 0f3D2AAABB, 0f3C0885E4, %p408;
	fma.rn.f32 	%f1891, %f1889, %f1885, %f1890;
	selp.f32 	%f1892, 0fBEFFFFFF, 0fBE2AAAA8, %p408;
	fma.rn.f32 	%f1893, %f1891, %f1885, %f1892;
	fma.rn.f32 	%f1894, %f1893, %f1887, %f1886;
	and.b32  	%r3800, %r7212, 2;
	setp.eq.s32 	%p409, %r3800, 0;
	mov.f32 	%f1895, 0f00000000;
	sub.f32 	%f1896, %f1895, %f1894;
	selp.f32 	%f258, %f1894, %f1896, %p409;
	@%p407 bra 	$L__BB1_417;
	setp.eq.f32 	%p410, %f254, 0f7F800000;
	@%p410 bra 	$L__BB1_416;
	mov.b32 	%r692, %f252;
	shl.b32 	%r3802, %r692, 8;
	or.b32  	%r693, %r3802, -2147483648;
	mov.b64 	%rd2863, 0;
	mov.b32 	%r7213, 0;
$L__BB1_412:
	.pragma "nounroll";
	mul.wide.u32 	%rd1168, %r7213, 4;
	mov.u64 	%rd1169, __cudart_i2opi_f;
	add.s64 	%rd1170, %rd1169, %rd1168;
	ld.global.nc.u32 	%r3803, [%rd1170];
	mad.wide.u32 	%rd1171, %r3803, %r693, %rd2863;
	shr.u64 	%rd2863, %rd1171, 32;
	add.s64 	%rd1172, %rd1, %rd1168;
	st.local.u32 	[%rd1172], %rd1171;
	add.s32 	%r7213, %r7213, 1;
	setp.ne.s32 	%p411, %r7213, 6;
	@%p411 bra 	$L__BB1_412;
	shr.u32 	%r3804, %r692, 23;
	st.local.u32 	[%rd1+24], %rd2863;
	and.b32  	%r696, %r3804, 31;
	and.b32  	%r3805, %r3804, 224;
	add.s32 	%r3806, %r3805, -128;
	shr.u32 	%r3807, %r3806, 5;
	mul.wide.u32 	%rd1173, %r3807, 4;
	sub.s64 	%rd162, %rd1, %rd1173;
	ld.local.u32 	%r7214, [%rd162+24];
	ld.local.u32 	%r7215, [%rd162+20];
	setp.eq.s32 	%p412, %r696, 0;
	@%p412 bra 	$L__BB1_415;
	shf.l.wrap.b32 	%r7214, %r7215, %r7214, %r696;
	ld.local.u32 	%r3808, [%rd162+16];
	shf.l.wrap.b32 	%r7215, %r3808, %r7215, %r696;
$L__BB1_415:
	shr.u32 	%r3809, %r7214, 30;
	shf.l.wrap.b32 	%r3810, %r7215, %r7214, 2;
	shl.b32 	%r3811, %r7215, 2;
	shr.u32 	%r3812, %r3810, 31;
	add.s32 	%r3813, %r3812, %r3809;
	neg.s32 	%r3814, %r3813;
	setp.lt.s32 	%p413, %r692, 0;
	selp.b32 	%r7216, %r3814, %r3813, %p413;
	xor.b32  	%r3815, %r3810, %r692;
	shr.s32 	%r3816, %r3810, 31;
	xor.b32  	%r3817, %r3816, %r3810;
	xor.b32  	%r3818, %r3816, %r3811;
	cvt.u64.u32 	%rd1174, %r3817;
	shl.b64 	%rd1175, %rd1174, 32;
	cvt.u64.u32 	%rd1176, %r3818;
	or.b64  	%rd1177, %rd1175, %rd1176;
	cvt.rn.f64.s64 	%fd103, %rd1177;
	mul.f64 	%fd104, %fd103, 0d3BF921FB54442D19;
	cvt.rn.f32.f64 	%f1897, %fd104;
	neg.f32 	%f1898, %f1897;
	setp.lt.s32 	%p414, %r3815, 0;
	selp.f32 	%f4555, %f1898, %f1897, %p414;
	bra.uni 	$L__BB1_417;
$L__BB1_416:
	mov.f32 	%f1899, 0f00000000;
	mul.rn.f32 	%f4555, %f252, %f1899;
	mov.b32 	%r7216, 0;
$L__BB1_417:
	add.s32 	%r3820, %r7216, 1;
	mul.rn.f32 	%f1900, %f4555, %f4555;
	and.b32  	%r3821, %r7216, 1;
	setp.eq.b32 	%p415, %r3821, 1;
	selp.f32 	%f1901, %f4555, 0f3F800000, %p415;
	fma.rn.f32 	%f1902, %f1900, %f1901, 0f00000000;
	fma.rn.f32 	%f1903, %f1900, 0f37CBAC00, 0fBAB607ED;
	selp.f32 	%f1904, 0fB94D4153, %f1903, %p415;
	selp.f32 	%f1905, 0f3C0885E4, 0f3D2AAABB, %p415;
	fma.rn.f32 	%f1906, %f1904, %f1900, %f1905;
	selp.f32 	%f1907, 0fBE2AAAA8, 0fBEFFFFFF, %p415;
	fma.rn.f32 	%f1908, %f1906, %f1900, %f1907;
	fma.rn.f32 	%f1909, %f1908, %f1902, %f1901;
	and.b32  	%r3822, %r3820, 2;
	setp.eq.s32 	%p416, %r3822, 0;
	mov.f32 	%f1910, 0f00000000;
	sub.f32 	%f1911, %f1910, %f1909;
	selp.f32 	%f1912, %f1909, %f1911, %p416;
	fma.rn.f32 	%f262, %f258, %f1912, %f252;
	mul.f32 	%f1913, %f262, 0f3F22F983;
	cvt.rni.s32.f32 	%r7224, %f1913;
	cvt.rn.f32.s32 	%f1914, %r7224;
	fma.rn.f32 	%f1915, %f1914, 0fBFC90FDA, %f262;
	fma.rn.f32 	%f1916, %f1914, 0fB3A22168, %f1915;
	fma.rn.f32 	%f4557, %f1914, 0fA7C234C5, %f1916;
	abs.f32 	%f264, %f262;
	setp.ltu.f32 	%p417, %f264, 0f47CE4780;
	mov.u32 	%r7220, %r7224;
	mov.f32 	%f4556, %f4557;
	@%p417 bra 	$L__BB1_425;
	setp.eq.f32 	%p418, %f264, 0f7F800000;
	@%p418 bra 	$L__BB1_424;
	mov.b32 	%r706, %f262;
	shl.b32 	%r3824, %r706, 8;
	or.b32  	%r707, %r3824, -2147483648;
	mov.b64 	%rd2864, 0;
	mov.b32 	%r7217, 0;
$L__BB1_420:
	.pragma "nounroll";
	mul.wide.u32 	%rd1179, %r7217, 4;
	mov.u64 	%rd1180, __cudart_i2opi_f;
	add.s64 	%rd1181, %rd1180, %rd1179;
	ld.global.nc.u32 	%r3825, [%rd1181];
	mad.wide.u32 	%rd1182, %r3825, %r707, %rd2864;
	shr.u64 	%rd2864, %rd1182, 32;
	add.s64 	%rd1183, %rd2, %rd1179;
	st.local.u32 	[%rd1183], %rd1182;
	add.s32 	%r7217, %r7217, 1;
	setp.ne.s32 	%p419, %r7217, 6;
	@%p419 bra 	$L__BB1_420;
	shr.u32 	%r3826, %r706, 23;
	st.local.u32 	[%rd2+24], %rd2864;
	and.b32  	%r710, %r3826, 31;
	and.b32  	%r3827, %r3826, 224;
	add.s32 	%r3828, %r3827, -128;
	shr.u32 	%r3829, %r3828, 5;
	mul.wide.u32 	%rd1184, %r3829, 4;
	sub.s64 	%rd165, %rd2, %rd1184;
	ld.local.u32 	%r7218, [%rd165+24];
	ld.local.u32 	%r7219, [%rd165+20];
	setp.eq.s32 	%p420, %r710, 0;
	@%p420 bra 	$L__BB1_423;
	shf.l.wrap.b32 	%r7218, %r7219, %r7218, %r710;
	ld.local.u32 	%r3830, [%rd165+16];
	shf.l.wrap.b32 	%r7219, %r3830, %r7219, %r710;
$L__BB1_423:
	shr.u32 	%r3831, %r7218, 30;
	shf.l.wrap.b32 	%r3832, %r7219, %r7218, 2;
	shl.b32 	%r3833, %r7219, 2;
	shr.u32 	%r3834, %r3832, 31;
	add.s32 	%r3835, %r3834, %r3831;
	neg.s32 	%r3836, %r3835;
	setp.lt.s32 	%p421, %r706, 0;
	selp.b32 	%r7220, %r3836, %r3835, %p421;
	xor.b32  	%r3837, %r3832, %r706;
	shr.s32 	%r3838, %r3832, 31;
	xor.b32  	%r3839, %r3838, %r3832;
	xor.b32  	%r3840, %r3838, %r3833;
	cvt.u64.u32 	%rd1185, %r3839;
	shl.b64 	%rd1186, %rd1185, 32;
	cvt.u64.u32 	%rd1187, %r3840;
	or.b64  	%rd1188, %rd1186, %rd1187;
	cvt.rn.f64.s64 	%fd105, %rd1188;
	mul.f64 	%fd106, %fd105, 0d3BF921FB54442D19;
	cvt.rn.f32.f64 	%f1917, %fd106;
	neg.f32 	%f1918, %f1917;
	setp.lt.s32 	%p422, %r3837, 0;
	selp.f32 	%f4556, %f1918, %f1917, %p422;
	bra.uni 	$L__BB1_425;
$L__BB1_424:
	mov.f32 	%f1919, 0f00000000;
	mul.rn.f32 	%f4556, %f262, %f1919;
	mov.b32 	%r7220, 0;
$L__BB1_425:
	setp.ltu.f32 	%p423, %f264, 0f47CE4780;
	mul.rn.f32 	%f1920, %f4556, %f4556;
	and.b32  	%r3842, %r7220, 1;
	setp.eq.b32 	%p424, %r3842, 1;
	selp.f32 	%f1921, 0f3F800000, %f4556, %p424;
	fma.rn.f32 	%f1922, %f1920, %f1921, 0f00000000;
	fma.rn.f32 	%f1923, %f1920, 0f37CBAC00, 0fBAB607ED;
	selp.f32 	%f1924, %f1923, 0fB94D4153, %p424;
	selp.f32 	%f1925, 0f3D2AAABB, 0f3C0885E4, %p424;
	fma.rn.f32 	%f1926, %f1924, %f1920, %f1925;
	selp.f32 	%f1927, 0fBEFFFFFF, 0fBE2AAAA8, %p424;
	fma.rn.f32 	%f1928, %f1926, %f1920, %f1927;
	fma.rn.f32 	%f1929, %f1928, %f1922, %f1921;
	and.b32  	%r3843, %r7220, 2;
	setp.eq.s32 	%p425, %r3843, 0;
	mov.f32 	%f1930, 0f00000000;
	sub.f32 	%f1931, %f1930, %f1929;
	selp.f32 	%f268, %f1929, %f1931, %p425;
	@%p423 bra 	$L__BB1_433;
	setp.eq.f32 	%p426, %f264, 0f7F800000;
	@%p426 bra 	$L__BB1_432;
	mov.b32 	%r719, %f262;
	shl.b32 	%r3845, %r719, 8;
	or.b32  	%r720, %r3845, -2147483648;
	mov.b64 	%rd2865, 0;
	mov.b32 	%r7221, 0;
$L__BB1_428:
	.pragma "nounroll";
	mul.wide.u32 	%rd1190, %r7221, 4;
	mov.u64 	%rd1191, __cudart_i2opi_f;
	add.s64 	%rd1192, %rd1191, %rd1190;
	ld.global.nc.u32 	%r3846, [%rd1192];
	mad.wide.u32 	%rd1193, %r3846, %r720, %rd2865;
	shr.u64 	%rd2865, %rd1193, 32;
	add.s64 	%rd1194, %rd1, %rd1190;
	st.local.u32 	[%rd1194], %rd1193;
	add.s32 	%r7221, %r7221, 1;
	setp.ne.s32 	%p427, %r7221, 6;
	@%p427 bra 	$L__BB1_428;
	shr.u32 	%r3847, %r719, 23;
	st.local.u32 	[%rd1+24], %rd2865;
	and.b32  	%r723, %r3847, 31;
	and.b32  	%r3848, %r3847, 224;
	add.s32 	%r3849, %r3848, -128;
	shr.u32 	%r3850, %r3849, 5;
	mul.wide.u32 	%rd1195, %r3850, 4;
	sub.s64 	%rd168, %rd1, %rd1195;
	ld.local.u32 	%r7222, [%rd168+24];
	ld.local.u32 	%r7223, [%rd168+20];
	setp.eq.s32 	%p428, %r723, 0;
	@%p428 bra 	$L__BB1_431;
	shf.l.wrap.b32 	%r7222, %r7223, %r7222, %r723;
	ld.local.u32 	%r3851, [%rd168+16];
	shf.l.wrap.b32 	%r7223, %r3851, %r7223, %r723;
$L__BB1_431:
	shr.u32 	%r3852, %r7222, 30;
	shf.l.wrap.b32 	%r3853, %r7223, %r7222, 2;
	shl.b32 	%r3854, %r7223, 2;
	shr.u32 	%r3855, %r3853, 31;
	add.s32 	%r3856, %r3855, %r3852;
	neg.s32 	%r3857, %r3856;
	setp.lt.s32 	%p429, %r719, 0;
	selp.b32 	%r7224, %r3857, %r3856, %p429;
	xor.b32  	%r3858, %r3853, %r719;
	shr.s32 	%r3859, %r3853, 31;
	xor.b32  	%r3860, %r3859, %r3853;
	xor.b32  	%r3861, %r3859, %r3854;
	cvt.u64.u32 	%rd1196, %r3860;
	shl.b64 	%rd1197, %rd1196, 32;
	cvt.u64.u32 	%rd1198, %r3861;
	or.b64  	%rd1199, %rd1197, %rd1198;
	cvt.rn.f64.s64 	%fd107, %rd1199;
	mul.f64 	%fd108, %fd107, 0d3BF921FB54442D19;
	cvt.rn.f32.f64 	%f1932, %fd108;
	neg.f32 	%f1933, %f1932;
	setp.lt.s32 	%p430, %r3858, 0;
	selp.f32 	%f4557, %f1933, %f1932, %p430;
	bra.uni 	$L__BB1_433;
$L__BB1_432:
	mov.f32 	%f1934, 0f00000000;
	mul.rn.f32 	%f4557, %f262, %f1934;
	mov.b32 	%r7224, 0;
$L__BB1_433:
	add.s32 	%r3863, %r7224, 1;
	mul.rn.f32 	%f1935, %f4557, %f4557;
	and.b32  	%r3864, %r7224, 1;
	setp.eq.b32 	%p431, %r3864, 1;
	selp.f32 	%f1936, %f4557, 0f3F800000, %p431;
	fma.rn.f32 	%f1937, %f1935, %f1936, 0f00000000;
	fma.rn.f32 	%f1938, %f1935, 0f37CBAC00, 0fBAB607ED;
	selp.f32 	%f1939, 0fB94D4153, %f1938, %p431;
	selp.f32 	%f1940, 0f3C0885E4, 0f3D2AAABB, %p431;
	fma.rn.f32 	%f1941, %f1939, %f1935, %f1940;
	selp.f32 	%f1942, 0fBE2AAAA8, 0fBEFFFFFF, %p431;
	fma.rn.f32 	%f1943, %f1941, %f1935, %f1942;
	fma.rn.f32 	%f1944, %f1943, %f1937, %f1936;
	and.b32  	%r3865, %r3863, 2;
	setp.eq.s32 	%p432, %r3865, 0;
	mov.f32 	%f1945, 0f00000000;
	sub.f32 	%f1946, %f1945, %f1944;
	selp.f32 	%f1947, %f1944, %f1946, %p432;
	fma.rn.f32 	%f272, %f268, %f1947, %f262;
	mul.f32 	%f1948, %f272, 0f3F22F983;
	cvt.rni.s32.f32 	%r7232, %f1948;
	cvt.rn.f32.s32 	%f1949, %r7232;
	fma.rn.f32 	%f1950, %f1949, 0fBFC90FDA, %f272;
	fma.rn.f32 	%f1951, %f1949, 0fB3A22168, %f1950;
	fma.rn.f32 	%f4559, %f1949, 0fA7C234C5, %f1951;
	abs.f32 	%f274, %f272;
	setp.ltu.f32 	%p433, %f274, 0f47CE4780;
	mov.u32 	%r7228, %r7232;
	mov.f32 	%f4558, %f4559;
	@%p433 bra 	$L__BB1_441;
	setp.eq.f32 	%p434, %f274, 0f7F800000;
	@%p434 bra 	$L__BB1_440;
	mov.b32 	%r733, %f272;
	shl.b32 	%r3867, %r733, 8;
	or.b32  	%r734, %r3867, -2147483648;
	mov.b64 	%rd2866, 0;
	mov.b32 	%r7225, 0;
$L__BB1_436:
	.pragma "nounroll";
	mul.wide.u32 	%rd1201, %r7225, 4;
	mov.u64 	%rd1202, __cudart_i2opi_f;
	add.s64 	%rd1203, %rd1202, %rd1201;
	ld.global.nc.u32 	%r3868, [%rd1203];
	mad.wide.u32 	%rd1204, %r3868, %r734, %rd2866;
	shr.u64 	%rd2866, %rd1204, 32;
	add.s64 	%rd1205, %rd2, %rd1201;
	st.local.u32 	[%rd1205], %rd1204;
	add.s32 	%r7225, %r7225, 1;
	setp.ne.s32 	%p435, %r7225, 6;
	@%p435 bra 	$L__BB1_436;
	shr.u32 	%r3869, %r733, 23;
	st.local.u32 	[%rd2+24], %rd2866;
	and.b32  	%r737, %r3869, 31;
	and.b32  	%r3870, %r3869, 224;
	add.s32 	%r3871, %r3870, -128;
	shr.u32 	%r3872, %r3871, 5;
	mul.wide.u32 	%rd1206, %r3872, 4;
	sub.s64 	%rd171, %rd2, %rd1206;
	ld.local.u32 	%r7226, [%rd171+24];
	ld.local.u32 	%r7227, [%rd171+20];
	setp.eq.s32 	%p436, %r737, 0;
	@%p436 bra 	$L__BB1_439;
	shf.l.wrap.b32 	%r7226, %r7227, %r7226, %r737;
	ld.local.u32 	%r3873, [%rd171+16];
	shf.l.wrap.b32 	%r7227, %r3873, %r7227, %r737;
$L__BB1_439:
	shr.u32 	%r3874, %r7226, 30;
	shf.l.wrap.b32 	%r3875, %r7227, %r7226, 2;
	shl.b32 	%r3876, %r7227, 2;
	shr.u32 	%r3877, %r3875, 31;
	add.s32 	%r3878, %r3877, %r3874;
	neg.s32 	%r3879, %r3878;
	setp.lt.s32 	%p437, %r733, 0;
	selp.b32 	%r7228, %r3879, %r3878, %p437;
	xor.b32  	%r3880, %r3875, %r733;
	shr.s32 	%r3881, %r3875, 31;
	xor.b32  	%r3882, %r3881, %r3875;
	xor.b32  	%r3883, %r3881, %r3876;
	cvt.u64.u32 	%rd1207, %r3882;
	shl.b64 	%rd1208, %rd1207, 32;
	cvt.u64.u32 	%rd1209, %r3883;
	or.b64  	%rd1210, %rd1208, %rd1209;
	cvt.rn.f64.s64 	%fd109, %rd1210;
	mul.f64 	%fd110, %fd109, 0d3BF921FB54442D19;
	cvt.rn.f32.f64 	%f1952, %fd110;
	neg.f32 	%f1953, %f1952;
	setp.lt.s32 	%p438, %r3880, 0;
	selp.f32 	%f4558, %f1953, %f1952, %p438;
	bra.uni 	$L__BB1_441;
$L__BB1_440:
	mov.f32 	%f1954, 0f00000000;
	mul.rn.f32 	%f4558, %f272, %f1954;
	mov.b32 	%r7228, 0;
$L__BB1_441:
	setp.ltu.f32 	%p439, %f274, 0f47CE4780;
	mul.rn.f32 	%f1955, %f4558, %f4558;
	and.b32  	%r3885, %r7228, 1;
	setp.eq.b32 	%p440, %r3885, 1;
	selp.f32 	%f1956, 0f3F800000, %f4558, %p440;
	fma.rn.f32 	%f1957, %f1955, %f1956, 0f00000000;
	fma.rn.f32 	%f1958, %f1955, 0f37CBAC00, 0fBAB607ED;
	selp.f32 	%f1959, %f1958, 0fB94D4153, %p440;
	selp.f32 	%f1960, 0f3D2AAABB, 0f3C0885E4, %p440;
	fma.rn.f32 	%f1961, %f1959, %f1955, %f1960;
	selp.f32 	%f1962, 0fBEFFFFFF, 0fBE2AAAA8, %p440;
	fma.rn.f32 	%f1963, %f1961, %f1955, %f1962;
	fma.rn.f32 	%f1964, %f1963, %f1957, %f1956;
	and.b32  	%r3886, %r7228, 2;
	setp.eq.s32 	%p441, %r3886, 0;
	mov.f32 	%f1965, 0f00000000;
	sub.f32 	%f1966, %f1965, %f1964;
	selp.f32 	%f278, %f1964, %f1966, %p441;
	@%p439 bra 	$L__BB1_449;
	setp.eq.f32 	%p442, %f274, 0f7F800000;
	@%p442 bra 	$L__BB1_448;
	mov.b32 	%r746, %f272;
	shl.b32 	%r3888, %r746, 8;
	or.b32  	%r747, %r3888, -2147483648;
	mov.b64 	%rd2867, 0;
	mov.b32 	%r7229, 0;
$L__BB1_444:
	.pragma "nounroll";
	mul.wide.u32 	%rd1212, %r7229, 4;
	mov.u64 	%rd1213, __cudart_i2opi_f;
	add.s64 	%rd1214, %rd1213, %rd1212;
	ld.global.nc.u32 	%r3889, [%rd1214];
	mad.wide.u32 	%rd1215, %r3889, %r747, %rd2867;
	shr.u64 	%rd2867, %rd1215, 32;
	add.s64 	%rd1216, %rd1, %rd1212;
	st.local.u32 	[%rd1216], %rd1215;
	add.s32 	%r7229, %r7229, 1;
	setp.ne.s32 	%p443, %r7229, 6;
	@%p443 bra 	$L__BB1_444;
	shr.u32 	%r3890, %r746, 23;
	st.local.u32 	[%rd1+24], %rd2867;
	and.b32  	%r750, %r3890, 31;
	and.b32  	%r3891, %r3890, 224;
	add.s32 	%r3892, %r3891, -128;
	shr.u32 	%r3893, %r3892, 5;
	mul.wide.u32 	%rd1217, %r3893, 4;
	sub.s64 	%rd174, %rd1, %rd1217;
	ld.local.u32 	%r7230, [%rd174+24];
	ld.local.u32 	%r7231, [%rd174+20];
	setp.eq.s32 	%p444, %r750, 0;
	@%p444 bra 	$L__BB1_447;
	shf.l.wrap.b32 	%r7230, %r7231, %r7230, %r750;
	ld.local.u32 	%r3894, [%rd174+16];
	shf.l.wrap.b32 	%r7231, %r3894, %r7231, %r750;
$L__BB1_447:
	shr.u32 	%r3895, %r7230, 30;
	shf.l.wrap.b32 	%r3896, %r7231, %r7230, 2;
	shl.b32 	%r3897, %r7231, 2;
	shr.u32 	%r3898, %r3896, 31;
	add.s32 	%r3899, %r3898, %r3895;
	neg.s32 	%r3900, %r3899;
	setp.lt.s32 	%p445, %r746, 0;
	selp.b32 	%r7232, %r3900, %r3899, %p445;
	xor.b32  	%r3901, %r3896, %r746;
	shr.s32 	%r3902, %r3896, 31;
	xor.b32  	%r3903, %r3902, %r3896;
	xor.b32  	%r3904, %r3902, %r3897;
	cvt.u64.u32 	%rd1218, %r3903;
	shl.b64 	%rd1219, %rd1218, 32;
	cvt.u64.u32 	%rd1220, %r3904;
	or.b64  	%rd1221, %rd1219, %rd1220;
	cvt.rn.f64.s64 	%fd111, %rd1221;
	mul.f64 	%fd112, %fd111, 0d3BF921FB54442D19;
	cvt.rn.f32.f64 	%f1967, %fd112;
	neg.f32 	%f1968, %f1967;
	setp.lt.s32 	%p446, %r3901, 0;
	selp.f32 	%f4559, %f1968, %f1967, %p446;
	bra.uni 	$L__BB1_449;
$L__BB1_448:
	mov.f32 	%f1969, 0f00000000;
	mul.rn.f32 	%f4559, %f272, %f1969;
	mov.b32 	%r7232, 0;
$L__BB1_449:
	add.s32 	%r3906, %r7232, 1;
	mul.rn.f32 	%f1970, %f4559, %f4559;
	and.b32  	%r3907, %r7232, 1;
	setp.eq.b32 	%p447, %r3907, 1;
	selp.f32 	%f1971, %f4559, 0f3F800000, %p447;
	fma.rn.f32 	%f1972, %f1970, %f1971, 0f00000000;
	fma.rn.f32 	%f1973, %f1970, 0f37CBAC00, 0fBAB607ED;
	selp.f32 	%f1974, 0fB94D4153, %f1973, %p447;
	selp.f32 	%f1975, 0f3C0885E4, 0f3D2AAABB, %p447;
	fma.rn.f32 	%f1976, %f1974, %f1970, %f1975;
	selp.f32 	%f1977, 0fBE2AAAA8, 0fBEFFFFFF, %p447;
	fma.rn.f32 	%f1978, %f1976, %f1970, %f1977;
	fma.rn.f32 	%f1979, %f1978, %f1972, %f1971;
	and.b32  	%r3908, %r3906, 2;
	setp.eq.s32 	%p448, %r3908, 0;
	mov.f32 	%f1980, 0f00000000;
	sub.f32 	%f1981, %f1980, %f1979;
	selp.f32 	%f1982, %f1979, %f1981, %p448;
	fma.rn.f32 	%f282, %f278, %f1982, %f272;
	mul.f32 	%f1983, %f282, 0f3F22F983;
	cvt.rni.s32.f32 	%r7240, %f1983;
	cvt.rn.f32.s32 	%f1984, %r7240;
	fma.rn.f32 	%f1985, %f1984, 0fBFC90FDA, %f282;
	fma.rn.f32 	%f1986, %f1984, 0fB3A22168, %f1985;
	fma.rn.f32 	%f4561, %f1984, 0fA7C234C5, %f1986;
	abs.f32 	%f284, %f282;
	setp.ltu.f32 	%p449, %f284, 0f47CE4780;
	mov.u32 	%r7236, %r7240;
	mov.f32 	%f4560, %f4561;
	@%p449 bra 	$L__BB1_457;
	setp.eq.f32 	%p450, %f284, 0f7F800000;
	@%p450 bra 	$L__BB1_456;
	mov.b32 	%r760, %f282;
	shl.b32 	%r3910, %r760, 8;
	or.b32  	%r761, %r3910, -2147483648;
	mov.b64 	%rd2868, 0;
	mov.b32 	%r7233, 0;
$L__BB1_452:
	.pragma "nounroll";
	mul.wide.u32 	%rd1223, %r7233, 4;
	mov.u64 	%rd1224, __cudart_i2opi_f;
	add.s64 	%rd1225, %rd1224, %rd1223;
	ld.global.nc.u32 	%r3911, [%rd1225];
	mad.wide.u32 	%rd1226, %r3911, %r761, %rd2868;
	shr.u64 	%rd2868, %rd1226, 32;
	add.s64 	%rd1227, %rd2, %rd1223;
	st.local.u32 	[%rd1227], %rd1226;
	add.s32 	%r7233, %r7233, 1;
	setp.ne.s32 	%p451, %r7233, 6;
	@%p451 bra 	$L__BB1_452;
	shr.u32 	%r3912, %r760, 23;
	st.local.u32 	[%rd2+24], %rd2868;
	and.b32  	%r764, %r3912, 31;
	and.b32  	%r3913, %r3912, 224;
	add.s32 	%r3914, %r3913, -128;
	shr.u32 	%r3915, %r3914, 5;
	mul.wide.u32 	%rd1228, %r3915, 4;
	sub.s64 	%rd177, %rd2, %rd1228;
	ld.local.u32 	%r7234, [%rd177+24];
	ld.local.u32 	%r7235, [%rd177+20];
	setp.eq.s32 	%p452, %r764, 0;
	@%p452 bra 	$L__BB1_455;
	shf.l.wrap.b32 	%r7234, %r7235, %r7234, %r764;
	ld.local.u32 	%r3916, [%rd177+16];
	shf.l.wrap.b32 	%r7235, %r3916, %r7235, %r764;
$L__BB1_455:
	shr.u32 	%r3917, %r7234, 30;
	shf.l.wrap.b32 	%r3918, %r7235, %r7234, 2;
	shl.b32 	%r3919, %r7235, 2;
	shr.u32 	%r3920, %r3918, 31;
	add.s32 	%r3921, %r3920, %r3917;
	neg.s32 	%r3922, %r3921;
	setp.lt.s32 	%p453, %r760, 0;
	selp.b32 	%r7236, %r3922, %r3921, %p453;
	xor.b32  	%r3923, %r3918, %r760;
	shr.s32 	%r3924, %r3918, 31;
	xor.b32  	%r3925, %r3924, %r3918;
	xor.b32  	%r3926, %r3924, %r3919;
	cvt.u64.u32 	%rd1229, %r3925;
	shl.b64 	%rd1230, %rd1229, 32;
	cvt.u64.u32 	%rd1231, %r3926;
	or.b64  	%rd1232, %rd1230, %rd1231;
	cvt.rn.f64.s64 	%fd113, %rd1232;
	mul.f64 	%fd114, %fd113, 0d3BF921FB54442D19;
	cvt.rn.f32.f64 	%f1987, %fd114;
	neg.f32 	%f1988, %f1987;
	setp.lt.s32 	%p454, %r3923, 0;
	selp.f32 	%f4560, %f1988, %f1987, %p454;
	bra.uni 	$L__BB1_457;
$L__BB1_456:
	mov.f32 	%f1989, 0f00000000;
	mul.rn.f32 	%f4560, %f282, %f1989;
	mov.b32 	%r7236, 0;
$L__BB1_457:
	setp.ltu.f32 	%p455, %f284, 0f47CE4780;
	mul.rn.f32 	%f1990, %f4560, %f4560;
	and.b32  	%r3928, %r7236, 1;
	setp.eq.b32 	%p456, %r3928, 1;
	selp.f32 	%f1991, 0f3F800000, %f4560, %p456;
	fma.rn.f32 	%f1992, %f1990, %f1991, 0f00000000;
	fma.rn.f32 	%f1993, %f1990, 0f37CBAC00, 0fBAB607ED;
	selp.f32 	%f1994, %f1993, 0fB94D4153, %p456;
	selp.f32 	%f1995, 0f3D2AAABB, 0f3C0885E4, %p456;
	fma.rn.f32 	%f1996, %f1994, %f1990, %f1995;
	selp.f32 	%f1997, 0fBEFFFFFF, 0fBE2AAAA8, %p456;
	fma.rn.f32 	%f1998, %f1996, %f1990, %f1997;
	fma.rn.f32 	%f1999, %f1998, %f1992, %f1991;
	and.b32  	%r3929, %r7236, 2;
	setp.eq.s32 	%p457, %r3929, 0;
	mov.f32 	%f2000, 0f00000000;
	sub.f32 	%f2001, %f2000, %f1999;
	selp.f32 	%f288, %f1999, %f2001, %p457;
	@%p455 bra 	$L__BB1_465;
	setp.eq.f32 	%p458, %f284, 0f7F800000;
	@%p458 bra 	$L__BB1_464;
	mov.b32 	%r773, %f282;
	shl.b32 	%r3931, %r773, 8;
	or.b32  	%r774, %r3931, -2147483648;
	mov.b64 	%rd2869, 0;
	mov.b32 	%r7237, 0;
$L__BB1_460:
	.pragma "nounroll";
	mul.wide.u32 	%rd1234, %r7237, 4;
	mov.u64 	%rd1235, __cudart_i2opi_f;
	add.s64 	%rd1236, %rd1235, %rd1234;
	ld.global.nc.u32 	%r3932, [%rd1236];
	mad.wide.u32 	%rd1237, %r3932, %r774, %rd2869;
	shr.u64 	%rd2869, %rd1237, 32;
	add.s64 	%rd1238, %rd1, %rd1234;
	st.local.u32 	[%rd1238], %rd1237;
	add.s32 	%r7237, %r7237, 1;
	setp.ne.s32 	%p459, %r7237, 6;
	@%p459 bra 	$L__BB1_460;
	shr.u32 	%r3933, %r773, 23;
	st.local.u32 	[%rd1+24], %rd2869;
	and.b32  	%r777, %r3933, 31;
	and.b32  	%r3934, %r3933, 224;
	add.s32 	%r3935, %r3934, -128;
	shr.u32 	%r3936, %r3935, 5;
	mul.wide.u32 	%rd1239, %r3936, 4;
	sub.s64 	%rd180, %rd1, %rd1239;
	ld.local.u32 	%r7238, [%rd180+24];
	ld.local.u32 	%r7239, [%rd180+20];
	setp.eq.s32 	%p460, %r777, 0;
	@%p460 bra 	$L__BB1_463;
	shf.l.wrap.b32 	%r7238, %r7239, %r7238, %r777;
	ld.local.u32 	%r3937, [%rd180+16];
	shf.l.wrap.b32 	%r7239, %r3937, %r7239, %r777;
$L__BB1_463:
	shr.u32 	%r3938, %r7238, 30;
	shf.l.wrap.b32 	%r3939, %r7239, %r7238, 2;
	shl.b32 	%r3940, %r7239, 2;
	shr.u32 	%r3941, %r3939, 31;
	add.s32 	%r3942, %r3941, %r3938;
	neg.s32 	%r3943, %r3942;
	setp.lt.s32 	%p461, %r773, 0;
	selp.b32 	%r7240, %r3943, %r3942, %p461;
	xor.b32  	%r3944, %r3939, %r773;
	shr.s32 	%r3945, %r3939, 31;
	xor.b32  	%r3946, %r3945, %r3939;
	xor.b32  	%r3947, %r3945, %r3940;
	cvt.u64.u32 	%rd1240, %r3946;
	shl.b64 	%rd1241, %rd1240, 32;
	cvt.u64.u32 	%rd1242, %r3947;
	or.b64  	%rd1243, %rd1241, %rd1242;
	cvt.rn.f64.s64 	%fd115, %rd1243;
	mul.f64 	%fd116, %fd115, 0d3BF921FB54442D19;
	cvt.rn.f32.f64 	%f2002, %fd116;
	neg.f32 	%f2003, %f2002;
	setp.lt.s32 	%p462, %r3944, 0;
	selp.f32 	%f4561, %f2003, %f2002, %p462;
	bra.uni 	$L__BB1_465;
$L__BB1_464:
	mov.f32 	%f2004, 0f00000000;
	mul.rn.f32 	%f4561, %f282, %f2004;
	mov.b32 	%r7240, 0;
$L__BB1_465:
	add.s32 	%r3949, %r7240, 1;
	mul.rn.f32 	%f2005, %f4561, %f4561;
	and.b32  	%r3950, %r7240, 1;
	setp.eq.b32 	%p463, %r3950, 1;
	selp.f32 	%f2006, %f4561, 0f3F800000, %p463;
	fma.rn.f32 	%f2007, %f2005, %f2006, 0f00000000;
	fma.rn.f32 	%f2008, %f2005, 0f37CBAC00, 0fBAB607ED;
	selp.f32 	%f2009, 0fB94D4153, %f2008, %p463;
	selp.f32 	%f2010, 0f3C0885E4, 0f3D2AAABB, %p463;
	fma.rn.f32 	%f2011, %f2009, %f2005, %f2010;
	selp.f32 	%f2012, 0fBE2AAAA8, 0fBEFFFFFF, %p463;
	fma.rn.f32 	%f2013, %f2011, %f2005, %f2012;
	fma.rn.f32 	%f2014, %f2013, %f2007, %f2006;
	and.b32  	%r3951, %r3949, 2;
	setp.eq.s32 	%p464, %r3951, 0;
	mov.f32 	%f2015, 0f00000000;
	sub.f32 	%f2016, %f2015, %f2014;
	selp.f32 	%f2017, %f2014, %f2016, %p464;
	fma.rn.f32 	%f292, %f288, %f2017, %f282;
	mul.f32 	%f2018, %f292, 0f3F22F983;
	cvt.rni.s32.f32 	%r7248, %f2018;
	cvt.rn.f32.s32 	%f2019, %r7248;
	fma.rn.f32 	%f2020, %f2019, 0fBFC90FDA, %f292;
	fma.rn.f32 	%f2021, %f2019, 0fB3A22168, %f2020;
	fma.rn.f32 	%f4563, %f2019, 0fA7C234C5, %f2021;
	abs.f32 	%f294, %f292;
	setp.ltu.f32 	%p465, %f294, 0f47CE4780;
	mov.u32 	%r7244, %r7248;
	mov.f32 	%f4562, %f4563;
	@%p465 bra 	$L__BB1_473;
	setp.eq.f32 	%p466, %f294, 0f7F800000;
	@%p466 bra 	$L__BB1_472;
	mov.b32 	%r787, %f292;
	shl.b32 	%r3953, %r787, 8;
	or.b32  	%r788, %r3953, -2147483648;
	mov.b64 	%rd2870, 0;
	mov.b32 	%r7241, 0;
$L__BB1_468:
	.pragma "nounroll";
	mul.wide.u32 	%rd1245, %r7241, 4;
	mov.u64 	%rd1246, __cudart_i2opi_f;
	add.s64 	%rd1247, %rd1246, %rd1245;
	ld.global.nc.u32 	%r3954, [%rd1247];
	mad.wide.u32 	%rd1248, %r3954, %r788, %rd2870;
	shr.u64 	%rd2870, %rd1248, 32;
	add.s64 	%rd1249, %rd2, %rd1245;
	st.local.u32 	[%rd1249], %rd1248;
	add.s32 	%r7241, %r7241, 1;
	setp.ne.s32 	%p467, %r7241, 6;
	@%p467 bra 	$L__BB1_468;
	shr.u32 	%r3955, %r787, 23;
	st.local.u32 	[%rd2+24], %rd2870;
	and.b32  	%r791, %r3955, 31;
	and.b32  	%r3956, %r3955, 224;
	add.s32 	%r3957, %r3956, -128;
	shr.u32 	%r3958, %r3957, 5;
	mul.wide.u32 	%rd1250, %r3958, 4;
	sub.s64 	%rd183, %rd2, %rd1250;
	ld.local.u32 	%r7242, [%rd183+24];
	ld.local.u32 	%r7243, [%rd183+20];
	setp.eq.s32 	%p468, %r791, 0;
	@%p468 bra 	$L__BB1_471;
	shf.l.wrap.b32 	%r7242, %r7243, %r7242, %r791;
	ld.local.u32 	%r3959, [%rd183+16];
	shf.l.wrap.b32 	%r7243, %r3959, %r7243, %r791;
$L__BB1_471:
	shr.u32 	%r3960, %r7242, 30;
	shf.l.wrap.b32 	%r3961, %r7243, %r7242, 2;
	shl.b32 	%r3962, %r7243, 2;
	shr.u32 	%r3963, %r3961, 31;
	add.s32 	%r3964, %r3963, %r3960;
	neg.s32 	%r3965, %r3964;
	setp.lt.s32 	%p469, %r787, 0;
	selp.b32 	%r7244, %r3965, %r3964, %p469;
	xor.b32  	%r3966, %r3961, %r787;
	shr.s32 	%r3967, %r3961, 31;
	xor.b32  	%r3968, %r3967, %r3961;
	xor.b32  	%r3969, %r3967, %r3962;
	cvt.u64.u32 	%rd1251, %r3968;
	shl.b64 	%rd1252, %rd1251, 32;
	cvt.u64.u32 	%rd1253, %r3969;
	or.b64  	%rd1254, %rd1252, %rd1253;
	cvt.rn.f64.s64 	%fd117, %rd1254;
	mul.f64 	%fd118, %fd117, 0d3BF921FB54442D19;
	cvt.rn.f32.f64 	%f2022, %fd118;
	neg.f32 	%f2023, %f2022;
	setp.lt.s32 	%p470, %r3966, 0;
	selp.f32 	%f4562, %f2023, %f2022, %p470;
	bra.uni 	$L__BB1_473;
$L__BB1_472:
	mov.f32 	%f2024, 0f00000000;
	mul.rn.f32 	%f4562, %f292, %f2024;
	mov.b32 	%r7244, 0;
$L__BB1_473:
	setp.ltu.f32 	%p471, %f294, 0f47CE4780;
	mul.rn.f32 	%f2025, %f4562, %f4562;
	and.b32  	%r3971, %r7244, 1;
	setp.eq.b32 	%p472, %r3971, 1;
	selp.f32 	%f2026, 0f3F800000, %f4562, %p472;
	fma.rn.f32 	%f2027, %f2025, %f2026, 0f00000000;
	fma.rn.f32 	%f2028, %f2025, 0f37CBAC00, 0fBAB607ED;
	selp.f32 	%f2029, %f2028, 0fB94D4153, %p472;
	selp.f32 	%f2030, 0f3D2AAABB, 0f3C0885E4, %p472;
	fma.rn.f32 	%f2031, %f2029, %f2025, %f2030;
	selp.f32 	%f2032, 0fBEFFFFFF, 0fBE2AAAA8, %p472;
	fma.rn.f32 	%f2033, %f2031, %f2025, %f2032;
	fma.rn.f32 	%f2034, %f2033, %f2027, %f2026;
	and.b32  	%r3972, %r7244, 2;
	setp.eq.s32 	%p473, %r3972, 0;
	mov.f32 	%f2035, 0f00000000;
	sub.f32 	%f2036, %f2035, %f2034;
	selp.f32 	%f298, %f2034, %f2036, %p473;
	@%p471 bra 	$L__BB1_481;
	setp.eq.f32 	%p474, %f294, 0f7F800000;
	@%p474 bra 	$L__BB1_480;
	mov.b32 	%r800, %f292;
	shl.b32 	%r3974, %r800, 8;
	or.b32  	%r801, %r3974, -2147483648;
	mov.b64 	%rd2871, 0;
	mov.b32 	%r7245, 0;
$L__BB1_476:
	.pragma "nounroll";
	mul.wide.u32 	%rd1256, %r7245, 4;
	mov.u64 	%rd1257, __cudart_i2opi_f;
	add.s64 	%rd1258, %rd1257, %rd1256;
	ld.global.nc.u32 	%r3975, [%rd1258];
	mad.wide.u32 	%rd1259, %r3975, %r801, %rd2871;
	shr.u64 	%rd2871, %rd1259, 32;
	add.s64 	%rd1260, %rd1, %rd1256;
	st.local.u32 	[%rd1260], %rd1259;
	add.s32 	%r7245, %r7245, 1;
	setp.ne.s32 	%p475, %r7245, 6;
	@%p475 bra 	$L__BB1_476;
	shr.u32 	%r3976, %r800, 23;
	st.local.u32 	[%rd1+24], %rd2871;
	and.b32  	%r804, %r3976, 31;
	and.b32  	%r3977, %r3976, 224;
	add.s32 	%r3978, %r3977, -128;
	shr.u32 	%r3979, %r3978, 5;
	mul.wide.u32 	%rd1261, %r3979, 4;
	sub.s64 	%rd186, %rd1, %rd1261;
	ld.local.u32 	%r7246, [%rd186+24];
	ld.local.u32 	%r7247, [%rd186+20];
	setp.eq.s32 	%p476, %r804, 0;
	@%p476 bra 	$L__BB1_479;
	shf.l.wrap.b32 	%r7246, %r7247, %r7246, %r804;
	ld.local.u32 	%r3980, [%rd186+16];
	shf.l.wrap.b32 	%r7247, %r3980, %r7247, %r804;
$L__BB1_479:
	shr.u32 	%r3981, %r7246, 30;
	shf.l.wrap.b32 	%r3982, %r7247, %r7246, 2;
	shl.b32 	%r3983, %r7247, 2;
	shr.u32 	%r3984, %r3982, 31;
	add.s32 	%r3985, %r3984, %r3981;
	neg.s32 	%r3986, %r3985;
	setp.lt.s32 	%p477, %r800, 0;
	selp.b32 	%r7248, %r3986, %r3985, %p477;
	xor.b32  	%r3987, %r3982, %r800;
	shr.s32 	%r3988, %r3982, 31;
	xor.b32  	%r3989, %r3988, %r3982;
	xor.b32  	%r3990, %r3988, %r3983;
	cvt.u64.u32 	%rd1262, %r3989;
	shl.b64 	%rd1263, %rd1262, 32;
	cvt.u64.u32 	%rd1264, %r3990;
	or.b64  	%rd1265, %rd1263, %rd1264;
	cvt.rn.f64.s64 	%fd119, %rd1265;
	mul.f64 	%fd120, %fd119, 0d3BF921FB54442D19;
	cvt.rn.f32.f64 	%f2037, %fd120;
	neg.f32 	%f2038, %f2037;
	setp.lt.s32 	%p478, %r3987, 0;
	selp.f32 	%f4563, %f2038, %f2037, %p478;
	bra.uni 	$L__BB1_481;
$L__BB1_480:
	mov.f32 	%f2039, 0f00000000;
	mul.rn.f32 	%f4563, %f292, %f2039;
	mov.b32 	%r7248, 0;
$L__BB1_481:
	add.s32 	%r3992, %r7248, 1;
	mul.rn.f32 	%f2040, %f4563, %f4563;
	and.b32  	%r3993, %r7248, 1;
	setp.eq.b32 	%p479, %r3993, 1;
	selp.f32 	%f2041, %f4563, 0f3F800000, %p479;
	fma.rn.f32 	%f2042, %f2040, %f2041, 0f00000000;
	fma.rn.f32 	%f2043, %f2040, 0f37CBAC00, 0fBAB607ED;
	selp.f32 	%f2044, 0fB94D4153, %f2043, %p479;
	selp.f32 	%f2045, 0f3C0885E4, 0f3D2AAABB, %p479;
	fma.rn.f32 	%f2046, %f2044, %f2040, %f2045;
	selp.f32 	%f2047, 0fBE2AAAA8, 0fBEFFFFFF, %p479;
	fma.rn.f32 	%f2048, %f2046, %f2040, %f2047;
	fma.rn.f32 	%f2049, %f2048, %f2042, %f2041;
	and.b32  	%r3994, %r3992, 2;
	setp.eq.s32 	%p480, %r3994, 0;
	mov.f32 	%f2050, 0f00000000;
	sub.f32 	%f2051, %f2050, %f2049;
	selp.f32 	%f2052, %f2049, %f2051, %p480;
	fma.rn.f32 	%f302, %f298, %f2052, %f292;
	mul.f32 	%f2053, %f302, 0f3F22F983;
	cvt.rni.s32.f32 	%r7256, %f2053;
	cvt.rn.f32.s32 	%f2054, %r7256;
	fma.rn.f32 	%f2055, %f2054, 0fBFC90FDA, %f302;
	fma.rn.f32 	%f2056, %f2054, 0fB3A22168, %f2055;
	fma.rn.f32 	%f4565, %f2054, 0fA7C234C5, %f2056;
	abs.f32 	%f304, %f302;
	setp.ltu.f32 	%p481, %f304, 0f47CE4780;
	mov.u32 	%r7252, %r7256;
	mov.f32 	%f4564, %f4565;
	@%p481 bra 	$L__BB1_489;
	setp.eq.f32 	%p482, %f304, 0f7F800000;
	@%p482 bra 	$L__BB1_488;
	mov.b32 	%r814, %f302;
	shl.b32 	%r3996, %r814, 8;
	or.b32  	%r815, %r3996, -2147483648;
	mov.b64 	%rd2872, 0;
	mov.b32 	%r7249, 0;
$L__BB1_484:
	.pragma "nounroll";
	mul.wide.u32 	%rd1267, %r7249, 4;
	mov.u64 	%rd1268, __cudart_i2opi_f;
	add.s64 	%rd1269, %rd1268, %rd1267;
	ld.global.nc.u32 	%r3997, [%rd1269];
	mad.wide.u32 	%rd1270, %r3997, %r815, %rd2872;
	shr.u64 	%rd2872, %rd1270, 32;
	add.s64 	%rd1271, %rd2, %rd1267;
	st.local.u32 	[%rd1271], %rd1270;
	add.s32 	%r7249, %r7249, 1;
	setp.ne.s32 	%p483, %r7249, 6;
	@%p483 bra 	$L__BB1_484;
	shr.u32 	%r3998, %r814, 23;
	st.local.u32 	[%rd2+24], %rd2872;
	and.b32  	%r818, %r3998, 31;
	and.b32  	%r3999, %r3998, 224;
	add.s32 	%r4000, %r3999, -128;
	shr.u32 	%r4001, %r4000, 5;
	mul.wide.u32 	%rd1272, %r4001, 4;
	sub.s64 	%rd189, %rd2, %rd1272;
	ld.local.u32 	%r7250, [%rd189+24];
	ld.local.u32 	%r7251, [%rd189+20];
	setp.eq.s32 	%p484, %r818, 0;
	@%p484 bra 	$L__BB1_487;
	shf.l.wrap.b32 	%r7250, %r7251, %r7250, %r818;
	ld.local.u32 	%r4002, [%rd189+16];
	shf.l.wrap.b32 	%r7251, %r4002, %r7251, %r818;
$L__BB1_487:
	shr.u32 	%r4003, %r7250, 30;
	shf.l.wrap.b32 	%r4004, %r7251, %r7250, 2;
	shl.b32 	%r4005, %r7251, 2;
	shr.u32 	%r4006, %r4004, 31;
	add.s32 	%r4007, %r4006, %r4003;
	neg.s32 	%r4008, %r4007;
	setp.lt.s32 	%p485, %r814, 0;
	selp.b32 	%r7252, %r4008, %r4007, %p485;
	xor.b32  	%r4009, %r4004, %r814;
	shr.s32 	%r4010, %r4004, 31;
	xor.b32  	%r4011, %r4010, %r4004;
	xor.b32  	%r4012, %r4010, %r4005;
	cvt.u64.u32 	%rd1273, %r4011;
	shl.b64 	%rd1274, %rd1273, 32;
	cvt.u64.u32 	%rd1275, %r4012;
	or.b64  	%rd1276, %rd1274, %rd1275;
	cvt.rn.f64.s64 	%fd121, %rd1276;
	mul.f64 	%fd122, %fd121, 0d3BF921FB54442D19;
	cvt.rn.f32.f64 	%f2057, %fd122;
	neg.f32 	%f2058, %f2057;
	setp.lt.s32 	%p486, %r4009, 0;
	selp.f32 	%f4564, %f2058, %f2057, %p486;
	bra.uni 	$L__BB1_489;
$L__BB1_488:
	mov.f32 	%f2059, 0f00000000;
	mul.rn.f32 	%f4564, %f302, %f2059;
	mov.b32 	%r7252, 0;
$L__BB1_489:
	setp.ltu.f32 	%p487, %f304, 0f47CE4780;
	mul.rn.f32 	%f2060, %f4564, %f4564;
	and.b32  	%r4014, %r7252, 1;
	setp.eq.b32 	%p488, %r4014, 1;
	selp.f32 	%f2061, 0f3F800000, %f4564, %p488;
	fma.rn.f32 	%f2062, %f2060, %f2061, 0f00000000;
	fma.rn.f32 	%f2063, %f2060, 0f37CBAC00, 0fBAB607ED;
	selp.f32 	%f2064, %f2063, 0fB94D4153, %p488;
	selp.f32 	%f2065, 0f3D2AAABB, 0f3C0885E4, %p488;
	fma.rn.f32 	%f2066, %f2064, %f2060, %f2065;
	selp.f32 	%f2067, 0fBEFFFFFF, 0fBE2AAAA8, %p488;
	fma.rn.f32 	%f2068, %f2066, %f2060, %f2067;
	fma.rn.f32 	%f2069, %f2068, %f2062, %f2061;
	and.b32  	%r4015, %r7252, 2;
	setp.eq.s32 	%p489, %r4015, 0;
	mov.f32 	%f2070, 0f00000000;
	sub.f32 	%f2071, %f2070, %f2069;
	selp.f32 	%f308, %f2069, %f2071, %p489;
	@%p487 bra 	$L__BB1_497;
	setp.eq.f32 	%p490, %f304, 0f7F800000;
	@%p490 bra 	$L__BB1_496;
	mov.b32 	%r827, %f302;
	shl.b32 	%r4017, %r827, 8;
	or.b32  	%r828, %r4017, -2147483648;
	mov.b64 	%rd2873, 0;
	mov.b32 	%r7253, 0;
$L__BB1_492:
	.pragma "nounroll";
	mul.wide.u32 	%rd1278, %r7253, 4;
	mov.u64 	%rd1279, __cudart_i2opi_f;
	add.s64 	%rd1280, %rd1279, %rd1278;
	ld.global.nc.u32 	%r4018, [%rd1280];
	mad.wide.u32 	%rd1281, %r4018, %r828, %rd2873;
	shr.u64 	%rd2873, %rd1281, 32;
	add.s64 	%rd1282, %rd1, %rd1278;
	st.local.u32 	[%rd1282], %rd1281;
	add.s32 	%r7253, %r7253, 1;
	setp.ne.s32 	%p491, %r7253, 6;
	@%p491 bra 	$L__BB1_492;
	shr.u32 	%r4019, %r827, 23;
	st.local.u32 	[%rd1+24], %rd2873;
	and.b32  	%r831, %r4019, 31;
	and.b32  	%r4020, %r4019, 224;
	add.s32 	%r4021, %r4020, -128;
	shr.u32 	%r4022, %r4021, 5;
	mul.wide.u32 	%rd1283, %r4022, 4;
	sub.s64 	%rd192, %rd1, %rd1283;
	ld.local.u32 	%r7254, [%rd192+24];
	ld.local.u32 	%r7255, [%rd192+20];
	setp.eq.s32 	%p492, %r831, 0;
	@%p492 bra 	$L__BB1_495;
	shf.l.wrap.b32 	%r7254, %r7255, %r7254, %r831;
	ld.local.u32 	%r4023, [%rd192+16];
	shf.l.wrap.b32 	%r7255, %r4023, %r7255, %r831;
$L__BB1_495:
	shr.u32 	%r4024, %r7254, 30;
	shf.l.wrap.b32 	%r4025, %r7255, %r7254, 2;
	shl.b32 	%r4026, %r7255, 2;
	shr.u32 	%r4027, %r4025, 31;
	add.s32 	%r4028, %r4027, %r4024;
	neg.s32 	%r4029, %r4028;
	setp.lt.s32 	%p493, %r827, 0;
	selp.b32 	%r7256, %r4029, %r4028, %p493;
	xor.b32  	%r4030, %r4025, %r827;
	shr.s32 	%r4031, %r4025, 31;
	xor.b32  	%r4032, %r4031, %r4025;
	xor.b32  	%r4033, %r4031, %r4026;
	cvt.u64.u32 	%rd1284, %r4032;
	shl.b64 	%rd1285, %rd1284, 32;
	cvt.u64.u32 	%rd1286, %r4033;
	or.b64  	%rd1287, %rd1285, %rd1286;
	cvt.rn.f64.s64 	%fd123, %rd1287;
	mul.f64 	%fd124, %fd123, 0d3BF921FB54442D19;
	cvt.rn.f32.f64 	%f2072, %fd124;
	neg.f32 	%f2073, %f2072;
	setp.lt.s32 	%p494, %r4030, 0;
	selp.f32 	%f4565, %f2073, %f2072, %p494;
	bra.uni 	$L__BB1_497;
$L__BB1_496:
	mov.f32 	%f2074, 0f00000000;
	mul.rn.f32 	%f4565, %f302, %f2074;
	mov.b32 	%r7256, 0;
$L__BB1_497:
	add.s32 	%r4035, %r7256, 1;
	mul.rn.f32 	%f2075, %f4565, %f4565;
	and.b32  	%r4036, %r7256, 1;
	setp.eq.b32 	%p495, %r4036, 1;
	selp.f32 	%f2076, %f4565, 0f3F800000, %p495;
	fma.rn.f32 	%f2077, %f2075, %f2076, 0f00000000;
	fma.rn.f32 	%f2078, %f2075, 0f37CBAC00, 0fBAB607ED;
	selp.f32 	%f2079, 0fB94D4153, %f2078, %p495;
	selp.f32 	%f2080, 0f3C0885E4, 0f3D2AAABB, %p495;
	fma.rn.f32 	%f2081, %f2079, %f2075, %f2080;
	selp.f32 	%f2082, 0fBE2AAAA8, 0fBEFFFFFF, %p495;
	fma.rn.f32 	%f2083, %f2081, %f2075, %f2082;
	fma.rn.f32 	%f2084, %f2083, %f2077, %f2076;
	and.b32  	%r4037, %r4035, 2;
	setp.eq.s32 	%p496, %r4037, 0;
	mov.f32 	%f2085, 0f00000000;
	sub.f32 	%f2086, %f2085, %f2084;
	selp.f32 	%f2087, %f2084, %f2086, %p496;
	fma.rn.f32 	%f312, %f308, %f2087, %f302;
	mul.f32 	%f2088, %f312, 0f3F22F983;
	cvt.rni.s32.f32 	%r7264, %f2088;
	cvt.rn.f32.s32 	%f2089, %r7264;
	fma.rn.f32 	%f2090, %f2089, 0fBFC90FDA, %f312;
	fma.rn.f32 	%f2091, %f2089, 0fB3A22168, %f2090;
	fma.rn.f32 	%f4567, %f2089, 0fA7C234C5, %f2091;
	abs.f32 	%f314, %f312;
	setp.ltu.f32 	%p497, %f314, 0f47CE4780;
	mov.u32 	%r7260, %r7264;
	mov.f32 	%f4566, %f4567;
	@%p497 bra 	$L__BB1_505;
	setp.eq.f32 	%p498, %f314, 0f7F800000;
	@%p498 bra 	$L__BB1_504;
	mov.b32 	%r841, %f312;
	shl.b32 	%r4039, %r841, 8;
	or.b32  	%r842, %r4039, -2147483648;
	mov.b64 	%rd2874, 0;
	mov.b32 	%r7257, 0;
$L__BB1_500:
	.pragma "nounroll";
	mul.wide.u32 	%rd1289, %r7257, 4;
	mov.u64 	%rd1290, __cudart_i2opi_f;
	add.s64 	%rd1291, %rd1290, %rd1289;
	ld.global.nc.u32 	%r4040, [%rd1291];
	mad.wide.u32 	%rd1292, %r4040, %r842, %rd2874;
	shr.u64 	%rd2874, %rd1292, 32;
	add.s64 	%rd1293, %rd2, %rd1289;
	st.local.u32 	[%rd1293], %rd1292;
	add.s32 	%r7257, %r7257, 1;
	setp.ne.s32 	%p499, %r7257, 6;
	@%p499 bra 	$L__BB1_500;
	shr.u32 	%r4041, %r841, 23;
	st.local.u32 	[%rd2+24], %rd2874;
	and.b32  	%r845, %r4041, 31;
	and.b32  	%r4042, %r4041, 224;
	add.s32 	%r4043, %r4042, -128;
	shr.u32 	%r4044, %r4043, 5;
	mul.wide.u32 	%rd1294, %r4044, 4;
	sub.s64 	%rd195, %rd2, %rd1294;
	ld.local.u32 	%r7258, [%rd195+24];
	ld.local.u32 	%r7259, [%rd195+20];
	setp.eq.s32 	%p500, %r845, 0;
	@%p500 bra 	$L__BB1_503;
	shf.l.wrap.b32 	%r7258, %r7259, %r7258, %r845;
	ld.local.u32 	%r4045, [%rd195+16];
	shf.l.wrap.b32 	%r7259, %r4045, %r7259, %r845;
$L__BB1_503:
	shr.u32 	%r4046, %r7258, 30;
	shf.l.wrap.b32 	%r4047, %r7259, %r7258, 2;
	shl.b32 	%r4048, %r7259, 2;
	shr.u32 	%r4049, %r4047, 31;
	add.s32 	%r4050, %r4049, %r4046;
	neg.s32 	%r4051, %r4050;
	setp.lt.s32 	%p501, %r841, 0;
	selp.b32 	%r7260, %r4051, %r4050, %p501;
	xor.b32  	%r4052, %r4047, %r841;
	shr.s32 	%r4053, %r4047, 31;
	xor.b32  	%r4054, %r4053, %r4047;
	xor.b32  	%r4055, %r4053, %r4048;
	cvt.u64.u32 	%rd1295, %r4054;
	shl.b64 	%rd1296, %rd1295, 32;
	cvt.u64.u32 	%rd1297, %r4055;
	or.b64  	%rd1298, %rd1296, %rd1297;
	cvt.rn.f64.s64 	%fd125, %rd1298;
	mul.f64 	%fd126, %fd125, 0d3BF921FB54442D19;
	cvt.rn.f32.f64 	%f2092, %fd126;
	neg.f32 	%f2093, %f2092;
	setp.lt.s32 	%p502, %r4052, 0;
	selp.f32 	%f4566, %f2093, %f2092, %p502;
	bra.uni 	$L__BB1_505;
$L__BB1_504:
	mov.f32 	%f2094, 0f00000000;
	mul.rn.f32 	%f4566, %f312, %f2094;
	mov.b32 	%r7260, 0;
$L__BB1_505:
	setp.ltu.f32 	%p503, %f314, 0f47CE4780;
	mul.rn.f32 	%f2095, %f4566, %f4566;
	and.b32  	%r4057, %r7260, 1;
	setp.eq.b32 	%p504, %r4057, 1;
	selp.f32 	%f2096, 0f3F800000, %f4566, %p504;
	fma.rn.f32 	%f2097, %f2095, %f2096, 0f00000000;
	fma.rn.f32 	%f2098, %f2095, 0f37CBAC00, 0fBAB607ED;
	selp.f32 	%f2099, %f2098, 0fB94D4153, %p504;
	selp.f32 	%f2100, 0f3D2AAABB, 0f3C0885E4, %p504;
	fma.rn.f32 	%f2101, %f2099, %f2095, %f2100;
	selp.f32 	%f2102, 0fBEFFFFFF, 0fBE2AAAA8, %p504;
	fma.rn.f32 	%f2103, %f2101, %f2095, %f2102;
	fma.rn.f32 	%f2104, %f2103, %f2097, %f2096;
	and.b32  	%r4058, %r7260, 2;
	setp.eq.s32 	%p505, %r4058, 0;
	mov.f32 	%f2105, 0f00000000;
	sub.f32 	%f2106, %f2105, %f2104;
	selp.f32 	%f318, %f2104, %f2106, %p505;
	@%p503 bra 	$L__BB1_513;
	setp.eq.f32 	%p506, %f314, 0f7F800000;
	@%p506 bra 	$L__BB1_512;
	mov.b32 	%r854, %f312;
	shl.b32 	%r4060, %r854, 8;
	or.b32  	%r855, %r4060, -2147483648;
	mov.b64 	%rd2875, 0;
	mov.b32 	%r7261, 0;
$L__BB1_508:
	.pragma "nounroll";
	mul.wide.u32 	%rd1300, %r7261, 4;
	mov.u64 	%rd1301, __cudart_i2opi_f;
	add.s64 	%rd1302, %rd1301, %rd1300;
	ld.global.nc.u32 	%r4061, [%rd1302];
	mad.wide.u32 	%rd1303, %r4061, %r855, %rd2875;
	shr.u64 	%rd2875, %rd1303, 32;
	add.s64 	%rd1304, %rd1, %rd1300;
	st.local.u32 	[%rd1304], %rd1303;
	add.s32 	%r7261, %r7261, 1;
	setp.ne.s32 	%p507, %r7261, 6;
	@%p507 bra 	$L__BB1_508;
	shr.u32 	%r4062, %r854, 23;
	st.local.u32 	[%rd1+24], %rd2875;
	and.b32  	%r858, %r4062, 31;
	and.b32  	%r4063, %r4062, 224;
	add.s32 	%r4064, %r4063, -128;
	shr.u32 	%r4065, %r4064, 5;
	mul.wide.u32 	%rd1305, %r4065, 4;
	sub.s64 	%rd198, %rd1, %rd1305;
	ld.local.u32 	%r7262, [%rd198+24];
	ld.local.u32 	%r7263, [%rd198+20];
	setp.eq.s32 	%p508, %r858, 0;
	@%p508 bra 	$L__BB1_511;
	shf.l.wrap.b32 	%r7262, %r7263, %r7262, %r858;
	ld.local.u32 	%r4066, [%rd198+16];
	shf.l.wrap.b32 	%r7263, %r4066, %r7263, %r858;
$L__BB1_511:
	shr.u32 	%r4067, %r7262, 30;
	shf.l.wrap.b32 	%r4068, %r7263, %r7262, 2;
	shl.b32 	%r4069, %r7263, 2;
	shr.u32 	%r4070, %r4068, 31;
	add.s32 	%r4071, %r4070, %r4067;
	neg.s32 	%r4072, %r4071;
	setp.lt.s32 	%p509, %r854, 0;
	selp.b32 	%r7264, %r4072, %r4071, %p509;
	xor.b32  	%r4073, %r4068, %r854;
	shr.s32 	%r4074, %r4068, 31;
	xor.b32  	%r4075, %r4074, %r4068;
	xor.b32  	%r4076, %r4074, %r4069;
	cvt.u64.u32 	%rd1306, %r4075;
	shl.b64 	%rd1307, %rd1306, 32;
	cvt.u64.u32 	%rd1308, %r4076;
	or.b64  	%rd1309, %rd1307, %rd1308;
	cvt.rn.f64.s64 	%fd127, %rd1309;
	mul.f64 	%fd128, %fd127, 0d3BF921FB54442D19;
	cvt.rn.f32.f64 	%f2107, %fd128;
	neg.f32 	%f2108, %f2107;
	setp.lt.s32 	%p510, %r4073, 0;
	selp.f32 	%f4567, %f2108, %f2107, %p510;
	bra.uni 	$L__BB1_513;
$L__BB1_512:
	mov.f32 	%f2109, 0f00000000;
	mul.rn.f32 	%f4567, %f312, %f2109;
	mov.b32 	%r7264, 0;
$L__BB1_513:
	add.s32 	%r4078, %r7264, 1;
	mul.rn.f32 	%f2110, %f4567, %f4567;
	and.b32  	%r4079, %r7264, 1;
	setp.eq.b32 	%p511, %r4079, 1;
	selp.f32 	%f2111, %f4567, 0f3F800000, %p511;
	fma.rn.f32 	%f2112, %f2110, %f2111, 0f00000000;
	fma.rn.f32 	%f2113, %f2110, 0f37CBAC00, 0fBAB607ED;
	selp.f32 	%f2114, 0fB94D4153, %f2113, %p511;
	selp.f32 	%f2115, 0f3C0885E4, 0f3D2AAABB, %p511;
	fma.rn.f32 	%f2116, %f2114, %f2110, %f2115;
	selp.f32 	%f2117, 0fBE2AAAA8, 0fBEFFFFFF, %p511;
	fma.rn.f32 	%f2118, %f2116, %f2110, %f2117;
	fma.rn.f32 	%f2119, %f2118, %f2112, %f2111;
	and.b32  	%r4080, %r4078, 2;
	setp.eq.s32 	%p512, %r4080, 0;
	mov.f32 	%f2120, 0f00000000;
	sub.f32 	%f2121, %f2120, %f2119;
	selp.f32 	%f2122, %f2119, %f2121, %p512;
	fma.rn.f32 	%f322, %f318, %f2122, %f312;
	mul.f32 	%f2123, %f322, 0f3F22F983;
	cvt.rni.s32.f32 	%r7272, %f2123;
	cvt.rn.f32.s32 	%f2124, %r7272;
	fma.rn.f32 	%f2125, %f2124, 0fBFC90FDA, %f322;
	fma.rn.f32 	%f2126, %f2124, 0fB3A22168, %f2125;
	fma.rn.f32 	%f4569, %f2124, 0fA7C234C5, %f2126;
	abs.f32 	%f324, %f322;
	setp.ltu.f32 	%p513, %f324, 0f47CE4780;
	mov.u32 	%r7268, %r7272;
	mov.f32 	%f4568, %f4569;
	@%p513 bra 	$L__BB1_521;
	setp.eq.f32 	%p514, %f324, 0f7F800000;
	@%p514 bra 	$L__BB1_520;
	mov.b32 	%r868, %f322;
	shl.b32 	%r4082, %r868, 8;
	or.b32  	%r869, %r4082, -2147483648;
	mov.b64 	%rd2876, 0;
	mov.b32 	%r7265, 0;
$L__BB1_516:
	.pragma "nounroll";
	mul.wide.u32 	%rd1311, %r7265, 4;
	mov.u64 	%rd1312, __cudart_i2opi_f;
	add.s64 	%rd1313, %rd1312, %rd1311;
	ld.global.nc.u32 	%r4083, [%rd1313];
	mad.wide.u32 	%rd1314, %r4083, %r869, %rd2876;
	shr.u64 	%rd2876, %rd1314, 32;
	add.s64 	%rd1315, %rd2, %rd1311;
	st.local.u32 	[%rd1315], %rd1314;
	add.s32 	%r7265, %r7265, 1;
	setp.ne.s32 	%p515, %r7265, 6;
	@%p515 bra 	$L__BB1_516;
	shr.u32 	%r4084, %r868, 23;
	st.local.u32 	[%rd2+24], %rd2876;
	and.b32  	%r872, %r4084, 31;
	and.b32  	%r4085, %r4084, 224;
	add.s32 	%r4086, %r4085, -128;
	shr.u32 	%r4087, %r4086, 5;
	mul.wide.u32 	%rd1316, %r4087, 4;
	sub.s64 	%rd201, %rd2, %rd1316;
	ld.local.u32 	%r7266, [%rd201+24];
	ld.local.u32 	%r7267, [%rd201+20];
	setp.eq.s32 	%p516, %r872, 0;
	@%p516 bra 	$L__BB1_519;
	shf.l.wrap.b32 	%r7266, %r7267, %r7266, %r872;
	ld.local.u32 	%r4088, [%rd201+16];
	shf.l.wrap.b32 	%r7267, %r4088, %r7267, %r872;
$L__BB1_519:
	shr.u32 	%r4089, %r7266, 30;
	shf.l.wrap.b32 	%r4090, %r7267, %r7266, 2;
	shl.b32 	%r4091, %r7267, 2;
	shr.u32 	%r4092, %r4090, 31;
	add.s32 	%r4093, %r4092, %r4089;
	neg.s32 	%r4094, %r4093;
	setp.lt.s32 	%p517, %r868, 0;
	selp.b32 	%r7268, %r4094, %r4093, %p517;
	xor.b32  	%r4095, %r4090, %r868;
	shr.s32 	%r4096, %r4090, 31;
	xor.b32  	%r4097, %r4096, %r4090;
	xor.b32  	%r4098, %r4096, %r4091;
	cvt.u64.u32 	%rd1317, %r4097;
	shl.b64 	%rd1318, %rd1317, 32;
	cvt.u64.u32 	%rd1319, %r4098;
	or.b64  	%rd1320, %rd1318, %rd1319;
	cvt.rn.f64.s64 	%fd129, %rd1320;
	mul.f64 	%fd130, %fd129, 0d3BF921FB54442D19;
	cvt.rn.f32.f64 	%f2127, %fd130;
	neg.f32 	%f2128, %f2127;
	setp.lt.s32 	%p518, %r4095, 0;
	selp.f32 	%f4568, %f2128, %f2127, %p518;
	bra.uni 	$L__BB1_521;
$L__BB1_520:
	mov.f32 	%f2129, 0f00000000;
	mul.rn.f32 	%f4568, %f322, %f2129;
	mov.b32 	%r7268, 0;
$L__BB1_521:
	setp.ltu.f32 	%p519, %f324, 0f47CE4780;
	mul.rn.f32 	%f2130, %f4568, %f4568;
	and.b32  	%r4100, %r7268, 1;
	setp.eq.b32 	%p520, %r4100, 1;
	selp.f32 	%f2131, 0f3F800000, %f4568, %p520;
	fma.rn.f32 	%f2132, %f2130, %f2131, 0f00000000;
	fma.rn.f32 	%f2133, %f2130, 0f37CBAC00, 0fBAB607ED;
	selp.f32 	%f2134, %f2133, 0fB94D4153, %p520;
	selp.f32 	%f2135, 0f3D2AAABB, 0f3C0885E4, %p520;
	fma.rn.f32 	%f2136, %f2134, %f2130, %f2135;
	selp.f32 	%f2137, 0fBEFFFFFF, 0fBE2AAAA8, %p520;
	fma.rn.f32 	%f2138, %f2136, %f2130, %f2137;
	fma.rn.f32 	%f2139, %f2138, %f2132, %f2131;
	and.b32  	%r4101, %r7268, 2;
	setp.eq.s32 	%p521, %r4101, 0;
	mov.f32 	%f2140, 0f00000000;
	sub.f32 	%f2141, %f2140, %f2139;
	selp.f32 	%f328, %f2139, %f2141, %p521;
	@%p519 bra 	$L__BB1_529;
	setp.eq.f32 	%p522, %f324, 0f7F800000;
	@%p522 bra 	$L__BB1_528;
	mov.b32 	%r881, %f322;
	shl.b32 	%r4103, %r881, 8;
	or.b32  	%r882, %r4103, -2147483648;
	mov.b64 	%rd2877, 0;
	mov.b32 	%r7269, 0;
$L__BB1_524:
	.pragma "nounroll";
	mul.wide.u32 	%rd1322, %r7269, 4;
	mov.u64 	%rd1323, __cudart_i2opi_f;
	add.s64 	%rd1324, %rd1323, %rd1322;
	ld.global.nc.u32 	%r4104, [%rd1324];
	mad.wide.u32 	%rd1325, %r4104, %r882, %rd2877;
	shr.u64 	%rd2877, %rd1325, 32;
	add.s64 	%rd1326, %rd1, %rd1322;
	st.local.u32 	[%rd1326], %rd1325;
	add.s32 	%r7269, %r7269, 1;
	setp.ne.s32 	%p523, %r7269, 6;
	@%p523 bra 	$L__BB1_524;
	shr.u32 	%r4105, %r881, 23;
	st.local.u32 	[%rd1+24], %rd2877;
	and.b32  	%r885, %r4105, 31;
	and.b32  	%r4106, %r4105, 224;
	add.s32 	%r4107, %r4106, -128;
	shr.u32 	%r4108, %r4107, 5;
	mul.wide.u32 	%rd1327, %r4108, 4;
	sub.s64 	%rd204, %rd1, %rd1327;
	ld.local.u32 	%r7270, [%rd204+24];
	ld.local.u32 	%r7271, [%rd204+20];
	setp.eq.s32 	%p524, %r885, 0;
	@%p524 bra 	$L__BB1_527;
	shf.l.wrap.b32 	%r7270, %r7271, %r7270, %r885;
	ld.local.u32 	%r4109, [%rd204+16];
	shf.l.wrap.b32 	%r7271, %r4109, %r7271, %r885;
$L__BB1_527:
	shr.u32 	%r4110, %r7270, 30;
	shf.l.wrap.b32 	%r4111, %r7271, %r7270, 2;
	shl.b32 	%r4112, %r7271, 2;
	shr.u32 	%r4113, %r4111, 31;
	add.s32 	%r4114, %r4113, %r4110;
	neg.s32 	%r4115, %r4114;
	setp.lt.s32 	%p525, %r881, 0;
	selp.b32 	%r7272, %r4115, %r4114, %p525;
	xor.b32  	%r4116, %r4111, %r881;
	shr.s32 	%r4117, %r4111, 31;
	xor.b32  	%r4118, %r4117, %r4111;
	xor.b32  	%r4119, %r4117, %r4112;
	cvt.u64.u32 	%rd1328, %r4118;
	shl.b64 	%rd1329, %rd1328, 32;
	cvt.u64.u32 	%rd1330, %r4119;
	or.b64  	%rd1331, %rd1329, %rd1330;
	cvt.rn.f64.s64 	%fd131, %rd1331;
	mul.f64 	%fd132, %fd131, 0d3BF921FB54442D19;
	cvt.rn.f32.f64 	%f2142, %fd132;
	neg.f32 	%f2143, %f2142;
	setp.lt.s32 	%p526, %r4116, 0;
	selp.f32 	%f4569, %f2143, %f2142, %p526;
	bra.uni 	$L__BB1_529;
$L__BB1_528:
	mov.f32 	%f2144, 0f00000000;
	mul.rn.f32 	%f4569, %f322, %f2144;
	mov.b32 	%r7272, 0;
$L__BB1_529:
	add.s32 	%r4121, %r7272, 1;
	mul.rn.f32 	%f2145, %f4569, %f4569;
	and.b32  	%r4122, %r7272, 1;
	setp.eq.b32 	%p527, %r4122, 1;
	selp.f32 	%f2146, %f4569, 0f3F800000, %p527;
	fma.rn.f32 	%f2147, %f2145, %f2146, 0f00000000;
	fma.rn.f32 	%f2148, %f2145, 0f37CBAC00, 0fBAB607ED;
	selp.f32 	%f2149, 0fB94D4153, %f2148, %p527;
	selp.f32 	%f2150, 0f3C0885E4, 0f3D2AAABB, %p527;
	fma.rn.f32 	%f2151, %f2149, %f2145, %f2150;
	selp.f32 	%f2152, 0fBE2AAAA8, 0fBEFFFFFF, %p527;
	fma.rn.f32 	%f2153, %f2151, %f2145, %f2152;
	fma.rn.f32 	%f2154, %f2153, %f2147, %f2146;
	and.b32  	%r4123, %r4121, 2;
	setp.eq.s32 	%p528, %r4123, 0;
	mov.f32 	%f2155, 0f00000000;
	sub.f32 	%f2156, %f2155, %f2154;
	selp.f32 	%f2157, %f2154, %f2156, %p528;
	fma.rn.f32 	%f332, %f328, %f2157, %f322;
	mul.f32 	%f2158, %f332, 0f3F22F983;
	cvt.rni.s32.f32 	%r7280, %f2158;
	cvt.rn.f32.s32 	%f2159, %r7280;
	fma.rn.f32 	%f2160, %f2159, 0fBFC90FDA, %f332;
	fma.rn.f32 	%f2161, %f2159, 0fB3A22168, %f2160;
	fma.rn.f32 	%f4571, %f2159, 0fA7C234C5, %f2161;
	abs.f32 	%f334, %f332;
	setp.ltu.f32 	%p529, %f334, 0f47CE4780;
	mov.u32 	%r7276, %r7280;
	mov.f32 	%f4570, %f4571;
	@%p529 bra 	$L__BB1_537;
	setp.eq.f32 	%p530, %f334, 0f7F800000;
	@%p530 bra 	$L__BB1_536;
	mov.b32 	%r895, %f332;
	shl.b32 	%r4125, %r895, 8;
	or.b32  	%r896, %r4125, -2147483648;
	mov.b64 	%rd2878, 0;
	mov.b32 	%r7273, 0;
$L__BB1_532:
	.pragma "nounroll";
	mul.wide.u32 	%rd1333, %r7273, 4;
	mov.u64 	%rd1334, __cudart_i2opi_f;
	add.s64 	%rd1335, %rd1334, %rd1333;
	ld.global.nc.u32 	%r4126, [%rd1335];
	mad.wide.u32 	%rd1336, %r4126, %r896, %rd2878;
	shr.u64 	%rd2878, %rd1336, 32;
	add.s64 	%rd1337, %rd2, %rd1333;
	st.local.u32 	[%rd1337], %rd1336;
	add.s32 	%r7273, %r7273, 1;
	setp.ne.s32 	%p531, %r7273, 6;
	@%p531 bra 	$L__BB1_532;
	shr.u32 	%r4127, %r895, 23;
	st.local.u32 	[%rd2+24], %rd2878;
	and.b32  	%r899, %r4127, 31;
	and.b32  	%r4128, %r4127, 224;
	add.s32 	%r4129, %r4128, -128;
	shr.u32 	%r4130, %r4129, 5;
	mul.wide.u32 	%rd1338, %r4130, 4;
	sub.s64 	%rd207, %rd2, %rd1338;
	ld.local.u32 	%r7274, [%rd207+24];
	ld.local.u32 	%r7275, [%rd207+20];
	setp.eq.s32 	%p532, %r899, 0;
	@%p532 bra 	$L__BB1_535;
	shf.l.wrap.b32 	%r7274, %r7275, %r7274, %r899;
	ld.local.u32 	%r4131, [%rd207+16];
	shf.l.wrap.b32 	%r7275, %r4131, %r7275, %r899;
$L__BB1_535:
	shr.u32 	%r4132, %r7274, 30;
	shf.l.wrap.b32 	%r4133, %r7275, %r7274, 2;
	shl.b32 	%r4134, %r7275, 2;
	shr.u32 	%r4135, %r4133, 31;
	add.s32 	%r4136, %r4135, %r4132;
	neg.s32 	%r4137, %r4136;
	setp.lt.s32 	%p533, %r895, 0;
	selp.b32 	%r7276, %r4137, %r4136, %p533;
	xor.b32  	%r4138, %r4133, %r895;
	shr.s32 	%r4139, %r4133, 31;
	xor.b32  	%r4140, %r4139, %r4133;
	xor.b32  	%r4141, %r4139, %r4134;
	cvt.u64.u32 	%rd1339, %r4140;
	shl.b64 	%rd1340, %rd1339, 32;
	cvt.u64.u32 	%rd1341, %r4141;
	or.b64  	%rd1342, %rd1340, %rd1341;
	cvt.rn.f64.s64 	%fd133, %rd1342;
	mul.f64 	%fd134, %fd133, 0d3BF921FB54442D19;
	cvt.rn.f32.f64 	%f2162, %fd134;
	neg.f32 	%f2163, %f2162;
	setp.lt.s32 	%p534, %r4138, 0;
	selp.f32 	%f4570, %f2163, %f2162, %p534;
	bra.uni 	$L__BB1_537;
$L__BB1_536:
	mov.f32 	%f2164, 0f00000000;
	mul.rn.f32 	%f4570, %f332, %f2164;
	mov.b32 	%r7276, 0;
$L__BB1_537:
	setp.ltu.f32 	%p535, %f334, 0f47CE4780;
	mul.rn.f32 	%f2165, %f4570, %f4570;
	and.b32  	%r4143, %r7276, 1;
	setp.eq.b32 	%p536, %r4143, 1;
	selp.f32 	%f2166, 0f3F800000, %f4570, %p536;
	fma.rn.f32 	%f2167, %f2165, %f2166, 0f00000000;
	fma.rn.f32 	%f2168, %f2165, 0f37CBAC00, 0fBAB607ED;
	selp.f32 	%f2169, %f2168, 0fB94D4153, %p536;
	selp.f32 	%f2170, 0f3D2AAABB, 0f3C0885E4, %p536;
	fma.rn.f32 	%f2171, %f2169, %f2165, %f2170;
	selp.f32 	%f2172, 0fBEFFFFFF, 0fBE2AAAA8, %p536;
	fma.rn.f32 	%f2173, %f2171, %f2165, %f2172;
	fma.rn.f32 	%f2174, %f2173, %f2167, %f2166;
	and.b32  	%r4144, %r7276, 2;
	setp.eq.s32 	%p537, %r4144, 0;
	mov.f32 	%f2175, 0f00000000;
	sub.f32 	%f2176, %f2175, %f2174;
	selp.f32 	%f338, %f2174, %f2176, %p537;
	@%p535 bra 	$L__BB1_545;
	setp.eq.f32 	%p538, %f334, 0f7F800000;
	@%p538 bra 	$L__BB1_544;
	mov.b32 	%r908, %f332;
	shl.b32 	%r4146, %r908, 8;
	or.b32  	%r909, %r4146, -2147483648;
	mov.b64 	%rd2879, 0;
	mov.b32 	%r7277, 0;
$L__BB1_540:
	.pragma "nounroll";
	mul.wide.u32 	%rd1344, %r7277, 4;
	mov.u64 	%rd1345, __cudart_i2opi_f;
	add.s64 	%rd1346, %rd1345, %rd1344;
	ld.global.nc.u32 	%r4147, [%rd1346];
	mad.wide.u32 	%rd1347, %r4147, %r909, %rd2879;
	shr.u64 	%rd2879, %rd1347, 32;
	add.s64 	%rd1348, %rd1, %rd1344;
	st.local.u32 	[%rd1348], %rd1347;
	add.s32 	%r7277, %r7277, 1;
	setp.ne.s32 	%p539, %r7277, 6;
	@%p539 bra 	$L__BB1_540;
	shr.u32 	%r4148, %r908, 23;
	st.local.u32 	[%rd1+24], %rd2879;
	and.b32  	%r912, %r4148, 31;
	and.b32  	%r4149, %r4148, 224;
	add.s32 	%r4150, %r4149, -128;
	shr.u32 	%r4151, %r4150, 5;
	mul.wide.u32 	%rd1349, %r4151, 4;
	sub.s64 	%rd210, %rd1, %rd1349;
	ld.local.u32 	%r7278, [%rd210+24];
	ld.local.u32 	%r7279, [%rd210+20];
	setp.eq.s32 	%p540, %r912, 0;
	@%p540 bra 	$L__BB1_543;
	shf.l.wrap.b32 	%r7278, %r7279, %r7278, %r912;
	ld.local.u32 	%r4152, [%rd210+16];
	shf.l.wrap.b32 	%r7279, %r4152, %r7279, %r912;
$L__BB1_543:
	shr.u32 	%r4153, %r7278, 30;
	shf.l.wrap.b32 	%r4154, %r7279, %r7278, 2;
	shl.b32 	%r4155, %r7279, 2;
	shr.u32 	%r4156, %r4154, 31;
	add.s32 	%r4157, %r4156, %r4153;
	neg.s32 	%r4158, %r4157;
	setp.lt.s32 	%p541, %r908, 0;
	selp.b32 	%r7280, %r4158, %r4157, %p541;
	xor.b32  	%r4159, %r4154, %r908;
	shr.s32 	%r4160, %r4154, 31;
	xor.b32  	%r4161, %r4160, %r4154;
	xor.b32  	%r4162, %r4160, %r4155;
	cvt.u64.u32 	%rd1350, %r4161;
	shl.b64 	%rd1351, %rd1350, 32;
	cvt.u64.u32 	%rd1352, %r4162;
	or.b64  	%rd1353, %rd1351, %rd1352;
	cvt.rn.f64.s64 	%fd135, %rd1353;
	mul.f64 	%fd136, %fd135, 0d3BF921FB54442D19;
	cvt.rn.f32.f64 	%f2177, %fd136;
	neg.f32 	%f2178, %f2177;
	setp.lt.s32 	%p542, %r4159, 0;
	selp.f32 	%f4571, %f2178, %f2177, %p542;
	bra.uni 	$L__BB1_545;
$L__BB1_544:
	mov.f32 	%f2179, 0f00000000;
	mul.rn.f32 	%f4571, %f332, %f2179;
	mov.b32 	%r7280, 0;
$L__BB1_545:
	add.s32 	%r4164, %r7280, 1;
	mul.rn.f32 	%f2180, %f4571, %f4571;
	and.b32  	%r4165, %r7280, 1;
	setp.eq.b32 	%p543, %r4165, 1;
	selp.f32 	%f2181, %f4571, 0f3F800000, %p543;
	fma.rn.f32 	%f2182, %f2180, %f2181, 0f00000000;
	fma.rn.f32 	%f2183, %f2180, 0f37CBAC00, 0fBAB607ED;
	selp.f32 	%f2184, 0fB94D4153, %f2183, %p543;
	selp.f32 	%f2185, 0f3C0885E4, 0f3D2AAABB, %p543;
	fma.rn.f32 	%f2186, %f2184, %f2180, %f2185;
	selp.f32 	%f2187, 0fBE2AAAA8, 0fBEFFFFFF, %p543;
	fma.rn.f32 	%f2188, %f2186, %f2180, %f2187;
	fma.rn.f32 	%f2189, %f2188, %f2182, %f2181;
	and.b32  	%r4166, %r4164, 2;
	setp.eq.s32 	%p544, %r4166, 0;
	mov.f32 	%f2190, 0f00000000;
	sub.f32 	%f2191, %f2190, %f2189;
	selp.f32 	%f2192, %f2189, %f2191, %p544;
	fma.rn.f32 	%f342, %f338, %f2192, %f332;
	mul.f32 	%f2193, %f342, 0f3F22F983;
	cvt.rni.s32.f32 	%r7288, %f2193;
	cvt.rn.f32.s32 	%f2194, %r7288;
	fma.rn.f32 	%f2195, %f2194, 0fBFC90FDA, %f342;
	fma.rn.f32 	%f2196, %f2194, 0fB3A22168, %f2195;
	fma.rn.f32 	%f4573, %f2194, 0fA7C234C5, %f2196;
	abs.f32 	%f344, %f342;
	setp.ltu.f32 	%p545, %f344, 0f47CE4780;
	mov.u32 	%r7284, %r7288;
	mov.f32 	%f4572, %f4573;
	@%p545 bra 	$L__BB1_553;
	setp.eq.f32 	%p546, %f344, 0f7F800000;
	@%p546 bra 	$L__BB1_552;
	mov.b32 	%r922, %f342;
	shl.b32 	%r4168, %r922, 8;
	or.b32  	%r923, %r4168, -2147483648;
	mov.b64 	%rd2880, 0;
	mov.b32 	%r7281, 0;
$L__BB1_548:
	.pragma "nounroll";
	mul.wide.u32 	%rd1355, %r7281, 4;
	mov.u64 	%rd1356, __cudart_i2opi_f;
	add.s64 	%rd1357, %rd1356, %rd1355;
	ld.global.nc.u32 	%r4169, [%rd1357];
	mad.wide.u32 	%rd1358, %r4169, %r923, %rd2880;
	shr.u64 	%rd2880, %rd1358, 32;
	add.s64 	%rd1359, %rd2, %rd1355;
	st.local.u32 	[%rd1359], %rd1358;
	add.s32 	%r7281, %r7281, 1;
	setp.ne.s32 	%p547, %r7281, 6;
	@%p547 bra 	$L__BB1_548;
	shr.u32 	%r4170, %r922, 23;
	st.local.u32 	[%rd2+24], %rd2880;
	and.b32  	%r926, %r4170, 31;
	and.b32  	%r4171, %r4170, 224;
	add.s32 	%r4172, %r4171, -128;
	shr.u32 	%r4173, %r4172, 5;
	mul.wide.u32 	%rd1360, %r4173, 4;
	sub.s64 	%rd213, %rd2, %rd1360;
	ld.local.u32 	%r7282, [%rd213+24];
	ld.local.u32 	%r7283, [%rd213+20];
	setp.eq.s32 	%p548, %r926, 0;
	@%p548 bra 	$L__BB1_551;
	shf.l.wrap.b32 	%r7282, %r7283, %r7282, %r926;
	ld.local.u32 	%r4174, [%rd213+16];
	shf.l.wrap.b32 	%r7283, %r4174, %r7283, %r926;
$L__BB1_551:
	shr.u32 	%r4175, %r7282, 30;
	shf.l.wrap.b32 	%r4176, %r7283, %r7282, 2;
	shl.b32 	%r4177, %r7283, 2;
	shr.u32 	%r4178, %r4176, 31;
	add.s32 	%r4179, %r4178, %r4175;
	neg.s32 	%r4180, %r4179;
	setp.lt.s32 	%p549, %r922, 0;
	selp.b32 	%r7284, %r4180, %r4179, %p549;
	xor.b32  	%r4181, %r4176, %r922;
	shr.s32 	%r4182, %r4176, 31;
	xor.b32  	%r4183, %r4182, %r4176;
	xor.b32  	%r4184, %r4182, %r4177;
	cvt.u64.u32 	%rd1361, %r4183;
	shl.b64 	%rd1362, %rd1361, 32;
	cvt.u64.u32 	%rd1363, %r4184;
	or.b64  	%rd1364, %rd1362, %rd1363;
	cvt.rn.f64.s64 	%fd137, %rd1364;
	mul.f64 	%fd138, %fd137, 0d3BF921FB54442D19;
	cvt.rn.f32.f64 	%f2197, %fd138;
	neg.f32 	%f2198, %f2197;
	setp.lt.s32 	%p550, %r4181, 0;
	selp.f32 	%f4572, %f2198, %f2197, %p550;
	bra.uni 	$L__BB1_553;
$L__BB1_552:
	mov.f32 	%f2199, 0f00000000;
	mul.rn.f32 	%f4572, %f342, %f2199;
	mov.b32 	%r7284, 0;
$L__BB1_553:
	setp.ltu.f32 	%p551, %f344, 0f47CE4780;
	mul.rn.f32 	%f2200, %f4572, %f4572;
	and.b32  	%r4186, %r7284, 1;
	setp.eq.b32 	%p552, %r4186, 1;
	selp.f32 	%f2201, 0f3F800000, %f4572, %p552;
	fma.rn.f32 	%f2202, %f2200, %f2201, 0f00000000;
	fma.rn.f32 	%f2203, %f2200, 0f37CBAC00, 0fBAB607ED;
	selp.f32 	%f2204, %f2203, 0fB94D4153, %p552;
	selp.f32 	%f2205, 0f3D2AAABB, 0f3C0885E4, %p552;
	fma.rn.f32 	%f2206, %f2204, %f2200, %f2205;
	selp.f32 	%f2207, 0fBEFFFFFF, 0fBE2AAAA8, %p552;
	fma.rn.f32 	%f2208, %f2206, %f2200, %f2207;
	fma.rn.f32 	%f2209, %f2208, %f2202, %f2201;
	and.b32  	%r4187, %r7284, 2;
	setp.eq.s32 	%p553, %r4187, 0;
	mov.f32 	%f2210, 0f00000000;
	sub.f32 	%f2211, %f2210, %f2209;
	selp.f32 	%f348, %f2209, %f2211, %p553;
	@%p551 bra 	$L__BB1_561;
	setp.eq.f32 	%p554, %f344, 0f7F800000;
	@%p554 bra 	$L__BB1_560;
	mov.b32 	%r935, %f342;
	shl.b32 	%r4189, %r935, 8;
	or.b32  	%r936, %r4189, -2147483648;
	mov.b64 	%rd2881, 0;
	mov.b32 	%r7285, 0;
$L__BB1_556:
	.pragma "nounroll";
	mul.wide.u32 	%rd1366, %r7285, 4;
	mov.u64 	%rd1367, __cudart_i2opi_f;
	add.s64 	%rd1368, %rd1367, %rd1366;
	ld.global.nc.u32 	%r4190, [%rd1368];
	mad.wide.u32 	%rd1369, %r4190, %r936, %rd2881;
	shr.u64 	%rd2881, %rd1369, 32;
	add.s64 	%rd1370, %rd1, %rd1366;
	st.local.u32 	[%rd1370], %rd1369;
	add.s32 	%r7285, %r7285, 1;
	setp.ne.s32 	%p555, %r7285, 6;
	@%p555 bra 	$L__BB1_556;
	shr.u32 	%r4191, %r935, 23;
	st.local.u32 	[%rd1+24], %rd2881;
	and.b32  	%r939, %r4191, 31;
	and.b32  	%r4192, %r4191, 224;
	add.s32 	%r4193, %r4192, -128;
	shr.u32 	%r4194, %r4193, 5;
	mul.wide.u32 	%rd1371, %r4194, 4;
	sub.s64 	%rd216, %rd1, %rd1371;
	ld.local.u32 	%r7286, [%rd216+24];
	ld.local.u32 	%r7287, [%rd216+20];
	setp.eq.s32 	%p556, %r939, 0;
	@%p556 bra 	$L__BB1_559;
	shf.l.wrap.b32 	%r7286, %r7287, %r7286, %r939;
	ld.local.u32 	%r4195, [%rd216+16];
	shf.l.wrap.b32 	%r7287, %r4195, %r7287, %r939;
$L__BB1_559:
	shr.u32 	%r4196, %r7286, 30;
	shf.l.wrap.b32 	%r4197, %r7287, %r7286, 2;
	shl.b32 	%r4198, %r7287, 2;
	shr.u32 	%r4199, %r4197, 31;
	add.s32 	%r4200, %r4199, %r4196;
	neg.s32 	%r4201, %r4200;
	setp.lt.s32 	%p557, %r935, 0;
	selp.b32 	%r7288, %r4201, %r4200, %p557;
	xor.b32  	%r4202, %r4197, %r935;
	shr.s32 	%r4203, %r4197, 31;
	xor.b32  	%r4204, %r4203, %r4197;
	xor.b32  	%r4205, %r4203, %r4198;
	cvt.u64.u32 	%rd1372, %r4204;
	shl.b64 	%rd1373, %rd1372, 32;
	cvt.u64.u32 	%rd1374, %r4205;
	or.b64  	%rd1375, %rd1373, %rd1374;
	cvt.rn.f64.s64 	%fd139, %rd1375;
	mul.f64 	%fd140, %fd139, 0d3BF921FB54442D19;
	cvt.rn.f32.f64 	%f2212, %fd140;
	neg.f32 	%f2213, %f2212;
	setp.lt.s32 	%p558, %r4202, 0;
	selp.f32 	%f4573, %f2213, %f2212, %p558;
	bra.uni 	$L__BB1_561;
$L__BB1_560:
	mov.f32 	%f2214, 0f00000000;
	mul.rn.f32 	%f4573, %f342, %f2214;
	mov.b32 	%r7288, 0;
$L__BB1_561:
	add.s32 	%r4207, %r7288, 1;
	mul.rn.f32 	%f2215, %f4573, %f4573;
	and.b32  	%r4208, %r7288, 1;
	setp.eq.b32 	%p559, %r4208, 1;
	selp.f32 	%f2216, %f4573, 0f3F800000, %p559;
	fma.rn.f32 	%f2217, %f2215, %f2216, 0f00000000;
	fma.rn.f32 	%f2218, %f2215, 0f37CBAC00, 0fBAB607ED;
	selp.f32 	%f2219, 0fB94D4153, %f2218, %p559;
	selp.f32 	%f2220, 0f3C0885E4, 0f3D2AAABB, %p559;
	fma.rn.f32 	%f2221, %f2219, %f2215, %f2220;
	selp.f32 	%f2222, 0fBE2AAAA8, 0fBEFFFFFF, %p559;
	fma.rn.f32 	%f2223, %f2221, %f2215, %f2222;
	fma.rn.f32 	%f2224, %f2223, %f2217, %f2216;
	and.b32  	%r4209, %r4207, 2;
	setp.eq.s32 	%p560, %r4209, 0;
	mov.f32 	%f2225, 0f00000000;
	sub.f32 	%f2226, %f2225, %f2224;
	selp.f32 	%f2227, %f2224, %f2226, %p560;
	fma.rn.f32 	%f352, %f348, %f2227, %f342;
	mul.f32 	%f2228, %f352, 0f3F22F983;
	cvt.rni.s32.f32 	%r7296, %f2228;
	cvt.rn.f32.s32 	%f2229, %r7296;
	fma.rn.f32 	%f2230, %f2229, 0fBFC90FDA, %f352;
	fma.rn.f32 	%f2231, %f2229, 0fB3A22168, %f2230;
	fma.rn.f32 	%f4575, %f2229, 0fA7C234C5, %f2231;
	abs.f32 	%f354, %f352;
	setp.ltu.f32 	%p561, %f354, 0f47CE4780;
	mov.u32 	%r7292, %r7296;
	mov.f32 	%f4574, %f4575;
	@%p561 bra 	$L__BB1_569;
	setp.eq.f32 	%p562, %f354, 0f7F800000;
	@%p562 bra 	$L__BB1_568;
	mov.b32 	%r949, %f352;
	shl.b32 	%r4211, %r949, 8;
	or.b32  	%r950, %r4211, -2147483648;
	mov.b64 	%rd2882, 0;
	mov.b32 	%r7289, 0;
$L__BB1_564:
	.pragma "nounroll";
	mul.wide.u32 	%rd1377, %r7289, 4;
	mov.u64 	%rd1378, __cudart_i2opi_f;
	add.s64 	%rd1379, %rd1378, %rd1377;
	ld.global.nc.u32 	%r4212, [%rd1379];
	mad.wide.u32 	%rd1380, %r4212, %r950, %rd2882;
	shr.u64 	%rd2882, %rd1380, 32;
	add.s64 	%rd1381, %rd2, %rd1377;
	st.local.u32 	[%rd1381], %rd1380;
	add.s32 	%r7289, %r7289, 1;
	setp.ne.s32 	%p563, %r7289, 6;
	@%p563 bra 	$L__BB1_564;
	shr.u32 	%r4213, %r949, 23;
	st.local.u32 	[%rd2+24], %rd2882;
	and.b32  	%r953, %r4213, 31;
	and.b32  	%r4214, %r4213, 224;
	add.s32 	%r4215, %r4214, -128;
	shr.u32 	%r4216, %r4215, 5;
	mul.wide.u32 	%rd1382, %r4216, 4;
	sub.s64 	%rd219, %rd2, %rd1382;
	ld.local.u32 	%r7290, [%rd219+24];
	ld.local.u32 	%r7291, [%rd219+20];
	setp.eq.s32 	%p564, %r953, 0;
	@%p564 bra 	$L__BB1_567;
	shf.l.wrap.b32 	%r7290, %r7291, %r7290, %r953;
	ld.local.u32 	%r4217, [%rd219+16];
	shf.l.wrap.b32 	%r7291, %r4217, %r7291, %r953;
$L__BB1_567:
	shr.u32 	%r4218, %r7290, 30;
	shf.l.wrap.b32 	%r4219, %r7291, %r7290, 2;
	shl.b32 	%r4220, %r7291, 2;
	shr.u32 	%r4221, %r4219, 31;
	add.s32 	%r4222, %r4221, %r4218;
	neg.s32 	%r4223, %r4222;
	setp.lt.s32 	%p565, %r949, 0;
	selp.b32 	%r7292, %r4223, %r4222, %p565;
	xor.b32  	%r4224, %r4219, %r949;
	shr.s32 	%r4225, %r4219, 31;
	xor.b32  	%r4226, %r4225, %r4219;
	xor.b32  	%r4227, %r4225, %r4220;
	cvt.u64.u32 	%rd1383, %r4226;
	shl.b64 	%rd1384, %rd1383, 32;
	cvt.u64.u32 	%rd1385, %r4227;
	or.b64  	%rd1386, %rd1384, %rd1385;
	cvt.rn.f64.s64 	%fd141, %rd1386;
	mul.f64 	%fd142, %fd141, 0d3BF921FB54442D19;
	cvt.rn.f32.f64 	%f2232, %fd142;
	neg.f32 	%f2233, %f2232;
	setp.lt.s32 	%p566, %r4224, 0;
	selp.f32 	%f4574, %f2233, %f2232, %p566;
	bra.uni 	$L__BB1_569;
$L__BB1_568:
	mov.f32 	%f2234, 0f00000000;
	mul.rn.f32 	%f4574, %f352, %f2234;
	mov.b32 	%r7292, 0;
$L__BB1_569:
	setp.ltu.f32 	%p567, %f354, 0f47CE4780;
	mul.rn.f32 	%f2235, %f4574, %f4574;
	and.b32  	%r4229, %r7292, 1;
	setp.eq.b32 	%p568, %r4229, 1;
	selp.f32 	%f2236, 0f3F800000, %f4574, %p568;
	fma.rn.f32 	%f2237, %f2235, %f2236, 0f00000000;
	fma.rn.f32 	%f2238, %f2235, 0f37CBAC00, 0fBAB607ED;
	selp.f32 	%f2239, %f2238, 0fB94D4153, %p568;
	selp.f32 	%f2240, 0f3D2AAABB, 0f3C0885E4, %p568;
	fma.rn.f32 	%f2241, %f2239, %f2235, %f2240;
	selp.f32 	%f2242, 0fBEFFFFFF, 0fBE2AAAA8, %p568;
	fma.rn.f32 	%f2243, %f2241, %f2235, %f2242;
	fma.rn.f32 	%f2244, %f2243, %f2237, %f2236;
	and.b32  	%r4230, %r7292, 2;
	setp.eq.s32 	%p569, %r4230, 0;
	mov.f32 	%f2245, 0f00000000;
	sub.f32 	%f2246, %f2245, %f2244;
	selp.f32 	%f358, %f2244, %f2246, %p569;
	@%p567 bra 	$L__BB1_577;
	setp.eq.f32 	%p570, %f354, 0f7F800000;
	@%p570 bra 	$L__BB1_576;
	mov.b32 	%r962, %f352;
	shl.b32 	%r4232, %r962, 8;
	or.b32  	%r963, %r4232, -2147483648;
	mov.b64 	%rd2883, 0;
	mov.b32 	%r7293, 0;
$L__BB1_572:
	.pragma "nounroll";
	mul.wide.u32 	%rd1388, %r7293, 4;
	mov.u64 	%rd1389, __cudart_i2opi_f;
	add.s64 	%rd1390, %rd1389, %rd1388;
	ld.global.nc.u32 	%r4233, [%rd1390];
	mad.wide.u32 	%rd1391, %r4233, %r963, %rd2883;
	shr.u64 	%rd2883, %rd1391, 32;
	add.s64 	%rd1392, %rd1, %rd1388;
	st.local.u32 	[%rd1392], %rd1391;
	add.s32 	%r7293, %r7293, 1;
	setp.ne.s32 	%p571, %r7293, 6;
	@%p571 bra 	$L__BB1_572;
	shr.u32 	%r4234, %r962, 23;
	st.local.u32 	[%rd1+24], %rd2883;
	and.b32  	%r966, %r4234, 31;
	and.b32  	%r4235, %r4234, 224;
	add.s32 	%r4236, %r4235, -128;
	shr.u32 	%r4237, %r4236, 5;
	mul.wide.u32 	%rd1393, %r4237, 4;
	sub.s64 	%rd222, %rd1, %rd1393;
	ld.local.u32 	%r7294, [%rd222+24];
	ld.local.u32 	%r7295, [%rd222+20];
	setp.eq.s32 	%p572, %r966, 0;
	@%p572 bra 	$L__BB1_575;
	shf.l.wrap.b32 	%r7294, %r7295, %r7294, %r966;
	ld.local.u32 	%r4238, [%rd222+16];
	shf.l.wrap.b32 	%r7295, %r4238, %r7295, %r966;
$L__BB1_575:
	shr.u32 	%r4239, %r7294, 30;
	shf.l.wrap.b32 	%r4240, %r7295, %r7294, 2;
	shl.b32 	%r4241, %r7295, 2;
	shr.u32 	%r4242, %r4240, 31;
	add.s32 	%r4243, %r4242, %r4239;
	neg.s32 	%r4244, %r4243;
	setp.lt.s32 	%p573, %r962, 0;
	selp.b32 	%r7296, %r4244, %r4243, %p573;
	xor.b32  	%r4245, %r4240, %r962;
	shr.s32 	%r4246, %r4240, 31;
	xor.b32  	%r4247, %r4246, %r4240;
	xor.b32  	%r4248, %r4246, %r4241;
	cvt.u64.u32 	%rd1394, %r4247;
	shl.b64 	%rd1395, %rd1394, 32;
	cvt.u64.u32 	%rd1396, %r4248;
	or.b64  	%rd1397, %rd1395, %rd1396;
	cvt.rn.f64.s64 	%fd143, %rd1397;
	mul.f64 	%fd144, %fd143, 0d3BF921FB54442D19;
	cvt.rn.f32.f64 	%f2247, %fd144;
	neg.f32 	%f2248, %f2247;
	setp.lt.s32 	%p574, %r4245, 0;
	selp.f32 	%f4575, %f2248, %f2247, %p574;
	bra.uni 	$L__BB1_577;
$L__BB1_576:
	mov.f32 	%f2249, 0f00000000;
	mul.rn.f32 	%f4575, %f352, %f2249;
	mov.b32 	%r7296, 0;
$L__BB1_577:
	add.s32 	%r4250, %r7296, 1;
	mul.rn.f32 	%f2250, %f4575, %f4575;
	and.b32  	%r4251, %r7296, 1;
	setp.eq.b32 	%p575, %r4251, 1;
	selp.f32 	%f2251, %f4575, 0f3F800000, %p575;
	fma.rn.f32 	%f2252, %f2250, %f2251, 0f00000000;
	fma.rn.f32 	%f2253, %f2250, 0f37CBAC00, 0fBAB607ED;
	selp.f32 	%f2254, 0fB94D4153, %f2253, %p575;
	selp.f32 	%f2255, 0f3C0885E4, 0f3D2AAABB, %p575;
	fma.rn.f32 	%f2256, %f2254, %f2250, %f2255;
	selp.f32 	%f2257, 0fBE2AAAA8, 0fBEFFFFFF, %p575;
	fma.rn.f32 	%f2258, %f2256, %f2250, %f2257;
	fma.rn.f32 	%f2259, %f2258, %f2252, %f2251;
	and.b32  	%r4252, %r4250, 2;
	setp.eq.s32 	%p576, %r4252, 0;
	mov.f32 	%f2260, 0f00000000;
	sub.f32 	%f2261, %f2260, %f2259;
	selp.f32 	%f2262, %f2259, %f2261, %p576;
	fma.rn.f32 	%f362, %f358, %f2262, %f352;
	mul.f32 	%f2263, %f362, 0f3F22F983;
	cvt.rni.s32.f32 	%r7304, %f2263;
	cvt.rn.f32.s32 	%f2264, %r7304;
	fma.rn.f32 	%f2265, %f2264, 0fBFC90FDA, %f362;
	fma.rn.f32 	%f2266, %f2264, 0fB3A22168, %f2265;
	fma.rn.f32 	%f4577, %f2264, 0fA7C234C5, %f2266;
	abs.f32 	%f364, %f362;
	setp.ltu.f32 	%p577, %f364, 0f47CE4780;
	mov.u32 	%r7300, %r7304;
	mov.f32 	%f4576, %f4577;
	@%p577 bra 	$L__BB1_585;
	setp.eq.f32 	%p578, %f364, 0f7F800000;
	@%p578 bra 	$L__BB1_584;
	mov.b32 	%r976, %f362;
	shl.b32 	%r4254, %r976, 8;
	or.b32  	%r977, %r4254, -2147483648;
	mov.b64 	%rd2884, 0;
	mov.b32 	%r7297, 0;
$L__BB1_580:
	.pragma "nounroll";
	mul.wide.u32 	%rd1399, %r7297, 4;
	mov.u64 	%rd1400, __cudart_i2opi_f;
	add.s64 	%rd1401, %rd1400, %rd1399;
	ld.global.nc.u32 	%r4255, [%rd1401];
	mad.wide.u32 	%rd1402, %r4255, %r977, %rd2884;
	shr.u64 	%rd2884, %rd1402, 32;
	add.s64 	%rd1403, %rd2, %rd1399;
	st.local.u32 	[%rd1403], %rd1402;
	add.s32 	%r7297, %r7297, 1;
	setp.ne.s32 	%p579, %r7297, 6;
	@%p579 bra 	$L__BB1_580;
	shr.u32 	%r4256, %r976, 23;
	st.local.u32 	[%rd2+24], %rd2884;
	and.b32  	%r980, %r4256, 31;
	and.b32  	%r4257, %r4256, 224;
	add.s32 	%r4258, %r4257, -128;
	shr.u32 	%r4259, %r4258, 5;
	mul.wide.u32 	%rd1404, %r4259, 4;
	sub.s64 	%rd225, %rd2, %rd1404;
	ld.local.u32 	%r7298, [%rd225+24];
	ld.local.u32 	%r7299, [%rd225+20];
	setp.eq.s32 	%p580, %r980, 0;
	@%p580 bra 	$L__BB1_583;
	shf.l.wrap.b32 	%r7298, %r7299, %r7298, %r980;
	ld.local.u32 	%r4260, [%rd225+16];
	shf.l.wrap.b32 	%r7299, %r4260, %r7299, %r980;
$L__BB1_583:
	shr.u32 	%r4261, %r7298, 30;
	shf.l.wrap.b32 	%r4262, %r7299, %r7298, 2;
	shl.b32 	%r4263, %r7299, 2;
	shr.u32 	%r4264, %r4262, 31;
	add.s32 	%r4265, %r4264, %r4261;
	neg.s32 	%r4266, %r4265;
	setp.lt.s32 	%p581, %r976, 0;
	selp.b32 	%r7300, %r4266, %r4265, %p581;
	xor.b32  	%r4267, %r4262, %r976;
	shr.s32 	%r4268, %r4262, 31;
	xor.b32  	%r4269, %r4268, %r4262;
	xor.b32  	%r4270, %r4268, %r4263;
	cvt.u64.u32 	%rd1405, %r4269;
	shl.b64 	%rd1406, %rd1405, 32;
	cvt.u64.u32 	%rd1407, %r4270;
	or.b64  	%rd1408, %rd1406, %rd1407;
	cvt.rn.f64.s64 	%fd145, %rd1408;
	mul.f64 	%fd146, %fd145, 0d3BF921FB54442D19;
	cvt.rn.f32.f64 	%f2267, %fd146;
	neg.f32 	%f2268, %f2267;
	setp.lt.s32 	%p582, %r4267, 0;
	selp.f32 	%f4576, %f2268, %f2267, %p582;
	bra.uni 	$L__BB1_585;
$L__BB1_584:
	mov.f32 	%f2269, 0f00000000;
	mul.rn.f32 	%f4576, %f362, %f2269;
	mov.b32 	%r7300, 0;
$L__BB1_585:
	setp.ltu.f32 	%p583, %f364, 0f47CE4780;
	mul.rn.f32 	%f2270, %f4576, %f4576;
	and.b32  	%r4272, %r7300, 1;
	setp.eq.b32 	%p584, %r4272, 1;
	selp.f32 	%f2271, 0f3F800000, %f4576, %p584;
	fma.rn.f32 	%f2272, %f2270, %f2271, 0f00000000;
	fma.rn.f32 	%f2273, %f2270, 0f37CBAC00, 0fBAB607ED;
	selp.f32 	%f2274, %f2273, 0fB94D4153, %p584;
	selp.f32 	%f2275, 0f3D2AAABB, 0f3C0885E4, %p584;
	fma.rn.f32 	%f2276, %f2274, %f2270, %f2275;
	selp.f32 	%f2277, 0fBEFFFFFF, 0fBE2AAAA8, %p584;
	fma.rn.f32 	%f2278, %f2276, %f2270, %f2277;
	fma.rn.f32 	%f2279, %f2278, %f2272, %f2271;
	and.b32  	%r4273, %r7300, 2;
	setp.eq.s32 	%p585, %r4273, 0;
	mov.f32 	%f2280, 0f00000000;
	sub.f32 	%f2281, %f2280, %f2279;
	selp.f32 	%f368, %f2279, %f2281, %p585;
	@%p583 bra 	$L__BB1_593;
	setp.eq.f32 	%p586, %f364, 0f7F800000;
	@%p586 bra 	$L__BB1_592;
	mov.b32 	%r989, %f362;
	shl.b32 	%r4275, %r989, 8;
	or.b32  	%r990, %r4275, -2147483648;
	mov.b64 	%rd2885, 0;
	mov.b32 	%r7301, 0;
$L__BB1_588:
	.pragma "nounroll";
	mul.wide.u32 	%rd1410, %r7301, 4;
	mov.u64 	%rd1411, __cudart_i2opi_f;
	add.s64 	%rd1412, %rd1411, %rd1410;
	ld.global.nc.u32 	%r4276, [%rd1412];
	mad.wide.u32 	%rd1413, %r4276, %r990, %rd2885;
	shr.u64 	%rd2885, %rd1413, 32;
	add.s64 	%rd1414, %rd1, %rd1410;
	st.local.u32 	[%rd1414], %rd1413;
	add.s32 	%r7301, %r7301, 1;
	setp.ne.s32 	%p587, %r7301, 6;
	@%p587 bra 	$L__BB1_588;
	shr.u32 	%r4277, %r989, 23;
	st.local.u32 	[%rd1+24], %rd2885;
	and.b32  	%r993, %r4277, 31;
	and.b32  	%r4278, %r4277, 224;
	add.s32 	%r4279, %r4278, -128;
	shr.u32 	%r4280, %r4279, 5;
	mul.wide.u32 	%rd1415, %r4280, 4;
	sub.s64 	%rd228, %rd1, %rd1415;
	ld.local.u32 	%r7302, [%rd228+24];
	ld.local.u32 	%r7303, [%rd228+20];
	setp.eq.s32 	%p588, %r993, 0;
	@%p588 bra 	$L__BB1_591;
	shf.l.wrap.b32 	%r7302, %r7303, %r7302, %r993;
	ld.local.u32 	%r4281, [%rd228+16];
	shf.l.wrap.b32 	%r7303, %r4281, %r7303, %r993;
$L__BB1_591:
	shr.u32 	%r4282, %r7302, 30;
	shf.l.wrap.b32 	%r4283, %r7303, %r7302, 2;
	shl.b32 	%r4284, %r7303, 2;
	shr.u32 	%r4285, %r4283, 31;
	add.s32 	%r4286, %r4285, %r4282;
	neg.s32 	%r4287, %r4286;
	setp.lt.s32 	%p589, %r989, 0;
	selp.b32 	%r7304, %r4287, %r4286, %p589;
	xor.b32  	%r4288, %r4283, %r989;
	shr.s32 	%r4289, %r4283, 31;
	xor.b32  	%r4290, %r4289, %r4283;
	xor.b32  	%r4291, %r4289, %r4284;
	cvt.u64.u32 	%rd1416, %r4290;
	shl.b64 	%rd1417, %rd1416, 32;
	cvt.u64.u32 	%rd1418, %r4291;
	or.b64  	%rd1419, %rd1417, %rd1418;
	cvt.rn.f64.s64 	%fd147, %rd1419;
	mul.f64 	%fd148, %fd147, 0d3BF921FB54442D19;
	cvt.rn.f32.f64 	%f2282, %fd148;
	neg.f32 	%f2283, %f2282;
	setp.lt.s32 	%p590, %r4288, 0;
	selp.f32 	%f4577, %f2283, %f2282, %p590;
	bra.uni 	$L__BB1_593;
$L__BB1_592:
	mov.f32 	%f2284, 0f00000000;
	mul.rn.f32 	%f4577, %f362, %f2284;
	mov.b32 	%r7304, 0;
$L__BB1_593:
	add.s32 	%r4293, %r7304, 1;
	mul.rn.f32 	%f2285, %f4577, %f4577;
	and.b32  	%r4294, %r7304, 1;
	setp.eq.b32 	%p591, %r4294, 1;
	selp.f32 	%f2286, %f4577, 0f3F800000, %p591;
	fma.rn.f32 	%f2287, %f2285, %f2286, 0f00000000;
	fma.rn.f32 	%f2288, %f2285, 0f37CBAC00, 0fBAB607ED;
	selp.f32 	%f2289, 0fB94D4153, %f2288, %p591;
	selp.f32 	%f2290, 0f3C0885E4, 0f3D2AAABB, %p591;
	fma.rn.f32 	%f2291, %f2289, %f2285, %f2290;
	selp.f32 	%f2292, 0fBE2AAAA8, 0fBEFFFFFF, %p591;
	fma.rn.f32 	%f2293, %f2291, %f2285, %f2292;
	fma.rn.f32 	%f2294, %f2293, %f2287, %f2286;
	and.b32  	%r4295, %r4293, 2;
	setp.eq.s32 	%p592, %r4295, 0;
	mov.f32 	%f2295, 0f00000000;
	sub.f32 	%f2296, %f2295, %f2294;
	selp.f32 	%f2297, %f2294, %f2296, %p592;
	fma.rn.f32 	%f372, %f368, %f2297, %f362;
	mul.f32 	%f2298, %f372, 0f3F22F983;
	cvt.rni.s32.f32 	%r7312, %f2298;
	cvt.rn.f32.s32 	%f2299, %r7312;
	fma.rn.f32 	%f2300, %f2299, 0fBFC90FDA, %f372;
	fma.rn.f32 	%f2301, %f2299, 0fB3A22168, %f2300;
	fma.rn.f32 	%f4579, %f2299, 0fA7C234C5, %f2301;
	abs.f32 	%f374, %f372;
	setp.ltu.f32 	%p593, %f374, 0f47CE4780;
	mov.u32 	%r7308, %r7312;
	mov.f32 	%f4578, %f4579;
	@%p593 bra 	$L__BB1_601;
	setp.eq.f32 	%p594, %f374, 0f7F800000;
	@%p594 bra 	$L__BB1_600;
	mov.b32 	%r1003, %f372;
	shl.b32 	%r4297, %r1003, 8;
	or.b32  	%r1004, %r4297, -2147483648;
	mov.b64 	%rd2886, 0;
	mov.b32 	%r7305, 0;
$L__BB1_596:
	.pragma "nounroll";
	mul.wide.u32 	%rd1421, %r7305, 4;
	mov.u64 	%rd1422, __cudart_i2opi_f;
	add.s64 	%rd1423, %rd1422, %rd1421;
	ld.global.nc.u32 	%r4298, [%rd1423];
	mad.wide.u32 	%rd1424, %r4298, %r1004, %rd2886;
	shr.u64 	%rd2886, %rd1424, 32;
	add.s64 	%rd1425, %rd2, %rd1421;
	st.local.u32 	[%rd1425], %rd1424;
	add.s32 	%r7305, %r7305, 1;
	setp.ne.s32 	%p595, %r7305, 6;
	@%p595 bra 	$L__BB1_596;
	shr.u32 	%r4299, %r1003, 23;
	st.local.u32 	[%rd2+24], %rd2886;
	and.b32  	%r1007, %r4299, 31;
	and.b32  	%r4300, %r4299, 224;
	add.s32 	%r4301, %r4300, -128;
	shr.u32 	%r4302, %r4301, 5;
	mul.wide.u32 	%rd1426, %r4302, 4;
	sub.s64 	%rd231, %rd2, %rd1426;
	ld.local.u32 	%r7306, [%rd231+24];
	ld.local.u32 	%r7307, [%rd231+20];
	setp.eq.s32 	%p596, %r1007, 0;
	@%p596 bra 	$L__BB1_599;
	shf.l.wrap.b32 	%r7306, %r7307, %r7306, %r1007;
	ld.local.u32 	%r4303, [%rd231+16];
	shf.l.wrap.b32 	%r7307, %r4303, %r7307, %r1007;
$L__BB1_599:
	shr.u32 	%r4304, %r7306, 30;
	shf.l.wrap.b32 	%r4305, %r7307, %r7306, 2;
	shl.b32 	%r4306, %r7307, 2;
	shr.u32 	%r4307, %r4305, 31;
	add.s32 	%r4308, %r4307, %r4304;
	neg.s32 	%r4309, %r4308;
	setp.lt.s32 	%p597, %r1003, 0;
	selp.b32 	%r7308, %r4309, %r4308, %p597;
	xor.b32  	%r4310, %r4305, %r1003;
	shr.s32 	%r4311, %r4305, 31;
	xor.b32  	%r4312, %r4311, %r4305;
	xor.b32  	%r4313, %r4311, %r4306;
	cvt.u64.u32 	%rd1427, %r4312;
	shl.b64 	%rd1428, %rd1427, 32;
	cvt.u64.u32 	%rd1429, %r4313;
	or.b64  	%rd1430, %rd1428, %rd1429;
	cvt.rn.f64.s64 	%fd149, %rd1430;
	mul.f64 	%fd150, %fd149, 0d3BF921FB54442D19;
	cvt.rn.f32.f64 	%f2302, %fd150;
	neg.f32 	%f2303, %f2302;
	setp.lt.s32 	%p598, %r4310, 0;
	selp.f32 	%f4578, %f2303, %f2302, %p598;
	bra.uni 	$L__BB1_601;
$L__BB1_600:
	mov.f32 	%f2304, 0f00000000;
	mul.rn.f32 	%f4578, %f372, %f2304;
	mov.b32 	%r7308, 0;
$L__BB1_601:
	setp.ltu.f32 	%p599, %f374, 0f47CE4780;
	mul.rn.f32 	%f2305, %f4578, %f4578;
	and.b32  	%r4315, %r7308, 1;
	setp.eq.b32 	%p600, %r4315, 1;
	selp.f32 	%f2306, 0f3F800000, %f4578, %p600;
	fma.rn.f32 	%f2307, %f2305, %f2306, 0f00000000;
	fma.rn.f32 	%f2308, %f2305, 0f37CBAC00, 0fBAB607ED;
	selp.f32 	%f2309, %f2308, 0fB94D4153, %p600;
	selp.f32 	%f2310, 0f3D2AAABB, 0f3C0885E4, %p600;
	fma.rn.f32 	%f2311, %f2309, %f2305, %f2310;
	selp.f32 	%f2312, 0fBEFFFFFF, 0fBE2AAAA8, %p600;
	fma.rn.f32 	%f2313, %f2311, %f2305, %f2312;
	fma.rn.f32 	%f2314, %f2313, %f2307, %f2306;
	and.b32  	%r4316, %r7308, 2;
	setp.eq.s32 	%p601, %r4316, 0;
	mov.f32 	%f2315, 0f00000000;
	sub.f32 	%f2316, %f2315, %f2314;
	selp.f32 	%f378, %f2314, %f2316, %p601;
	@%p599 bra 	$L__BB1_609;
	setp.eq.f32 	%p602, %f374, 0f7F800000;
	@%p602 bra 	$L__BB1_608;
	mov.b32 	%r1016, %f372;
	shl.b32 	%r4318, %r1016, 8;
	or.b32  	%r1017, %r4318, -2147483648;
	mov.b64 	%rd2887, 0;
	mov.b32 	%r7309, 0;
$L__BB1_604:
	.pragma "nounroll";
	mul.wide.u32 	%rd1432, %r7309, 4;
	mov.u64 	%rd1433, __cudart_i2opi_f;
	add.s64 	%rd1434, %rd1433, %rd1432;
	ld.global.nc.u32 	%r4319, [%rd1434];
	mad.wide.u32 	%rd1435, %r4319, %r1017, %rd2887;
	shr.u64 	%rd2887, %rd1435, 32;
	add.s64 	%rd1436, %rd1, %rd1432;
	st.local.u32 	[%rd1436], %rd1435;
	add.s32 	%r7309, %r7309, 1;
	setp.ne.s32 	%p603, %r7309, 6;
	@%p603 bra 	$L__BB1_604;
	shr.u32 	%r4320, %r1016, 23;
	st.local.u32 	[%rd1+24], %rd2887;
	and.b32  	%r1020, %r4320, 31;
	and.b32  	%r4321, %r4320, 224;
	add.s32 	%r4322, %r4321, -128;
	shr.u32 	%r4323, %r4322, 5;
	mul.wide.u32 	%rd1437, %r4323, 4;
	sub.s64 	%rd234, %rd1, %rd1437;
	ld.local.u32 	%r7310, [%rd234+24];
	ld.local.u32 	%r7311, [%rd234+20];
	setp.eq.s32 	%p604, %r1020, 0;
	@%p604 bra 	$L__BB1_607;
	shf.l.wrap.b32 	%r7310, %r7311, %r7310, %r1020;
	ld.local.u32 	%r4324, [%rd234+16];
	shf.l.wrap.b32 	%r7311, %r4324, %r7311, %r1020;
$L__BB1_607:
	shr.u32 	%r4325, %r7310, 30;
	shf.l.wrap.b32 	%r4326, %r7311, %r7310, 2;
	shl.b32 	%r4327, %r7311, 2;
	shr.u32 	%r4328, %r4326, 31;
	add.s32 	%r4329, %r4328, %r4325;
	neg.s32 	%r4330, %r4329;
	setp.lt.s32 	%p605, %r1016, 0;
	selp.b32 	%r7312, %r4330, %r4329, %p605;
	xor.b32  	%r4331, %r4326, %r1016;
	shr.s32 	%r4332, %r4326, 31;
	xor.b32  	%r4333, %r4332, %r4326;
	xor.b32  	%r4334, %r4332, %r4327;
	cvt.u64.u32 	%rd1438, %r4333;
	shl.b64 	%rd1439, %rd1438, 32;
	cvt.u64.u32 	%rd1440, %r4334;
	or.b64  	%rd1441, %rd1439, %rd1440;
	cvt.rn.f64.s64 	%fd151, %rd1441;
	mul.f64 	%fd152, %fd151, 0d3BF921FB54442D19;
	cvt.rn.f32.f64 	%f2317, %fd152;
	neg.f32 	%f2318, %f2317;
	setp.lt.s32 	%p606, %r4331, 0;
	selp.f32 	%f4579, %f2318, %f2317, %p606;
	bra.uni 	$L__BB1_609;
$L__BB1_608:
	mov.f32 	%f2319, 0f00000000;
	mul.rn.f32 	%f4579, %f372, %f2319;
	mov.b32 	%r7312, 0;
$L__BB1_609:
	add.s32 	%r4336, %r7312, 1;
	mul.rn.f32 	%f2320, %f4579, %f4579;
	and.b32  	%r4337, %r7312, 1;
	setp.eq.b32 	%p607, %r4337, 1;
	selp.f32 	%f2321, %f4579, 0f3F800000, %p607;
	fma.rn.f32 	%f2322, %f2320, %f2321, 0f00000000;
	fma.rn.f32 	%f2323, %f2320, 0f37CBAC00, 0fBAB607ED;
	selp.f32 	%f2324, 0fB94D4153, %f2323, %p607;
	selp.f32 	%f2325, 0f3C0885E4, 0f3D2AAABB, %p607;
	fma.rn.f32 	%f2326, %f2324, %f2320, %f2325;
	selp.f32 	%f2327, 0fBE2AAAA8, 0fBEFFFFFF, %p607;
	fma.rn.f32 	%f2328, %f2326, %f2320, %f2327;
	fma.rn.f32 	%f2329, %f2328, %f2322, %f2321;
	and.b32  	%r4338, %r4336, 2;
	setp.eq.s32 	%p608, %r4338, 0;
	mov.f32 	%f2330, 0f00000000;
	sub.f32 	%f2331, %f2330, %f2329;
	selp.f32 	%f2332, %f2329, %f2331, %p608;
	fma.rn.f32 	%f382, %f378, %f2332, %f372;
	mul.f32 	%f2333, %f382, 0f3F22F983;
	cvt.rni.s32.f32 	%r7320, %f2333;
	cvt.rn.f32.s32 	%f2334, %r7320;
	fma.rn.f32 	%f2335, %f2334, 0fBFC90FDA, %f382;
	fma.rn.f32 	%f2336, %f2334, 0fB3A22168, %f2335;
	fma.rn.f32 	%f4581, %f2334, 0fA7C234C5, %f2336;
	abs.f32 	%f384, %f382;
	setp.ltu.f32 	%p609, %f384, 0f47CE4780;
	mov.u32 	%r7316, %r7320;
	mov.f32 	%f4580, %f4581;
	@%p609 bra 	$L__BB1_617;
	setp.eq.f32 	%p610, %f384, 0f7F800000;
	@%p610 bra 	$L__BB1_616;
	mov.b32 	%r1030, %f382;
	shl.b32 	%r4340, %r1030, 8;
	or.b32  	%r1031, %r4340, -2147483648;
	mov.b64 	%rd2888, 0;
	mov.b32 	%r7313, 0;
$L__BB1_612:
	.pragma "nounroll";
	mul.wide.u32 	%rd1443, %r7313, 4;
	mov.u64 	%rd1444, __cudart_i2opi_f;
	add.s64 	%rd1445, %rd1444, %rd1443;
	ld.global.nc.u32 	%r4341, [%rd1445];
	mad.wide.u32 	%rd1446, %r4341, %r1031, %rd2888;
	shr.u64 	%rd2888, %rd1446, 32;
	add.s64 	%rd1447, %rd2, %rd1443;
	st.local.u32 	[%rd1447], %rd1446;
	add.s32 	%r7313, %r7313, 1;
	setp.ne.s32 	%p611, %r7313, 6;
	@%p611 bra 	$L__BB1_612;
	shr.u32 	%r4342, %r1030, 23;
	st.local.u32 	[%rd2+24], %rd2888;
	and.b32  	%r1034, %r4342, 31;
	and.b32  	%r4343, %r4342, 224;
	add.s32 	%r4344, %r4343, -128;
	shr.u32 	%r4345, %r4344, 5;
	mul.wide.u32 	%rd1448, %r4345, 4;
	sub.s64 	%rd237, %rd2, %rd1448;
	ld.local.u32 	%r7314, [%rd237+24];
	ld.local.u32 	%r7315, [%rd237+20];
	setp.eq.s32 	%p612, %r1034, 0;
	@%p612 bra 	$L__BB1_615;
	shf.l.wrap.b32 	%r7314, %r7315, %r7314, %r1034;
	ld.local.u32 	%r4346, [%rd237+16];
	shf.l.wrap.b32 	%r7315, %r4346, %r7315, %r1034;
$L__BB1_615:
	shr.u32 	%r4347, %r7314, 30;
	shf.l.wrap.b32 	%r4348, %r7315, %r7314, 2;
	shl.b32 	%r4349, %r7315, 2;
	shr.u32 	%r4350, %r4348, 31;
	add.s32 	%r4351, %r4350, %r4347;
	neg.s32 	%r4352, %r4351;
	setp.lt.s32 	%p613, %r1030, 0;
	selp.b32 	%r7316, %r4352, %r4351, %p613;
	xor.b32  	%r4353, %r4348, %r1030;
	shr.s32 	%r4354, %r4348, 31;
	xor.b32  	%r4355, %r4354, %r4348;
	xor.b32  	%r4356, %r4354, %r4349;
	cvt.u64.u32 	%rd1449, %r4355;
	shl.b64 	%rd1450, %rd1449, 32;
	cvt.u64.u32 	%rd1451, %r4356;
	or.b64  	%rd1452, %rd1450, %rd1451;
	cvt.rn.f64.s64 	%fd153, %rd1452;
	mul.f64 	%fd154, %fd153, 0d3BF921FB54442D19;
	cvt.rn.f32.f64 	%f2337, %fd154;
	neg.f32 	%f2338, %f2337;
	setp.lt.s32 	%p614, %r4353, 0;
	selp.f32 	%f4580, %f2338, %f2337, %p614;
	bra.uni 	$L__BB1_617;
$L__BB1_616:
	mov.f32 	%f2339, 0f00000000;
	mul.rn.f32 	%f4580, %f382, %f2339;
	mov.b32 	%r7316, 0;
$L__BB1_617:
	setp.ltu.f32 	%p615, %f384, 0f47CE4780;
	mul.rn.f32 	%f2340, %f4580, %f4580;
	and.b32  	%r4358, %r7316, 1;
	setp.eq.b32 	%p616, %r4358, 1;
	selp.f32 	%f2341, 0f3F800000, %f4580, %p616;
	fma.rn.f32 	%f2342, %f2340, %f2341, 0f00000000;
	fma.rn.f32 	%f2343, %f2340, 0f37CBAC00, 0fBAB607ED;
	selp.f32 	%f2344, %f2343, 0fB94D4153, %p616;
	selp.f32 	%f2345, 0f3D2AAABB, 0f3C0885E4, %p616;
	fma.rn.f32 	%f2346, %f2344, %f2340, %f2345;
	selp.f32 	%f2347, 0fBEFFFFFF, 0fBE2AAAA8, %p616;
	fma.rn.f32 	%f2348, %f2346, %f2340, %f2347;
	fma.rn.f32 	%f2349, %f2348, %f2342, %f2341;
	and.b32  	%r4359, %r7316, 2;
	setp.eq.s32 	%p617, %r4359, 0;
	mov.f32 	%f2350, 0f00000000;
	sub.f32 	%f2351, %f2350, %f2349;
	selp.f32 	%f388, %f2349, %f2351, %p617;
	@%p615 bra 	$L__BB1_625;
	setp.eq.f32 	%p618, %f384, 0f7F800000;
	@%p618 bra 	$L__BB1_624;
	mov.b32 	%r1043, %f382;
	shl.b32 	%r4361, %r1043, 8;
	or.b32  	%r1044, %r4361, -2147483648;
	mov.b64 	%rd2889, 0;
	mov.b32 	%r7317, 0;
$L__BB1_620:
	.pragma "nounroll";
	mul.wide.u32 	%rd1454, %r7317, 4;
	mov.u64 	%rd1455, __cudart_i2opi_f;
	add.s64 	%rd1456, %rd1455, %rd1454;
	ld.global.nc.u32 	%r4362, [%rd1456];
	mad.wide.u32 	%rd1457, %r4362, %r1044, %rd2889;
	shr.u64 	%rd2889, %rd1457, 32;
	add.s64 	%rd1458, %rd1, %rd1454;
	st.local.u32 	[%rd1458], %rd1457;
	add.s32 	%r7317, %r7317, 1;
	setp.ne.s32 	%p619, %r7317, 6;
	@%p619 bra 	$L__BB1_620;
	shr.u32 	%r4363, %r1043, 23;
	st.local.u32 	[%rd1+24], %rd2889;
	and.b32  	%r1047, %r4363, 31;
	and.b32  	%r4364, %r4363, 224;
	add.s32 	%r4365, %r4364, -128;
	shr.u32 	%r4366, %r4365, 5;
	mul.wide.u32 	%rd1459, %r4366, 4;
	sub.s64 	%rd240, %rd1, %rd1459;
	ld.local.u32 	%r7318, [%rd240+24];
	ld.local.u32 	%r7319, [%rd240+20];
	setp.eq.s32 	%p620, %r1047, 0;
	@%p620 bra 	$L__BB1_623;
	shf.l.wrap.b32 	%r7318, %r7319, %r7318, %r1047;
	ld.local.u32 	%r4367, [%rd240+16];
	shf.l.wrap.b32 	%r7319, %r4367, %r7319, %r1047;
$L__BB1_623:
	shr.u32 	%r4368, %r7318, 30;
	shf.l.wrap.b32 	%r4369, %r7319, %r7318, 2;
	shl.b32 	%r4370, %r7319, 2;
	shr.u32 	%r4371, %r4369, 31;
	add.s32 	%r4372, %r4371, %r4368;
	neg.s32 	%r4373, %r4372;
	setp.lt.s32 	%p621, %r1043, 0;
	selp.b32 	%r7320, %r4373, %r4372, %p621;
	xor.b32  	%r4374, %r4369, %r1043;
	shr.s32 	%r4375, %r4369, 31;
	xor.b32  	%r4376, %r4375, %r4369;
	xor.b32  	%r4377, %r4375, %r4370;
	cvt.u64.u32 	%rd1460, %r4376;
	shl.b64 	%rd1461, %rd1460, 32;
	cvt.u64.u32 	%rd1462, %r4377;
	or.b64  	%rd1463, %rd1461, %rd1462;
	cvt.rn.f64.s64 	%fd155, %rd1463;
	mul.f64 	%fd156, %fd155, 0d3BF921FB54442D19;
	cvt.rn.f32.f64 	%f2352, %fd156;
	neg.f32 	%f2353, %f2352;
	setp.lt.s32 	%p622, %r4374, 0;
	selp.f32 	%f4581, %f2353, %f2352, %p622;
	bra.uni 	$L__BB1_625;
$L__BB1_624:
	mov.f32 	%f2354, 0f00000000;
	mul.rn.f32 	%f4581, %f382, %f2354;
	mov.b32 	%r7320, 0;
$L__BB1_625:
	add.s32 	%r4379, %r7320, 1;
	mul.rn.f32 	%f2355, %f4581, %f4581;
	and.b32  	%r4380, %r7320, 1;
	setp.eq.b32 	%p623, %r4380, 1;
	selp.f32 	%f2356, %f4581, 0f3F800000, %p623;
	fma.rn.f32 	%f2357, %f2355, %f2356, 0f00000000;
	fma.rn.f32 	%f2358, %f2355, 0f37CBAC00, 0fBAB607ED;
	selp.f32 	%f2359, 0fB94D4153, %f2358, %p623;
	selp.f32 	%f2360, 0f3C0885E4, 0f3D2AAABB, %p623;
	fma.rn.f32 	%f2361, %f2359, %f2355, %f2360;
	selp.f32 	%f2362, 0fBE2AAAA8, 0fBEFFFFFF, %p623;
	fma.rn.f32 	%f2363, %f2361, %f2355, %f2362;
	fma.rn.f32 	%f2364, %f2363, %f2357, %f2356;
	and.b32  	%r4381, %r4379, 2;
	setp.eq.s32 	%p624, %r4381, 0;
	mov.f32 	%f2365, 0f00000000;
	sub.f32 	%f2366, %f2365, %f2364;
	selp.f32 	%f2367, %f2364, %f2366, %p624;
	fma.rn.f32 	%f392, %f388, %f2367, %f382;
	mul.f32 	%f2368, %f392, 0f3F22F983;
	cvt.rni.s32.f32 	%r7328, %f2368;
	cvt.rn.f32.s32 	%f2369, %r7328;
	fma.rn.f32 	%f2370, %f2369, 0fBFC90FDA, %f392;
	fma.rn.f32 	%f2371, %f2369, 0fB3A22168, %f2370;
	fma.rn.f32 	%f4583, %f2369, 0fA7C234C5, %f2371;
	abs.f32 	%f394, %f392;
	setp.ltu.f32 	%p625, %f394, 0f47CE4780;
	mov.u32 	%r7324, %r7328;
	mov.f32 	%f4582, %f4583;
	@%p625 bra 	$L__BB1_633;
	setp.eq.f32 	%p626, %f394, 0f7F800000;
	@%p626 bra 	$L__BB1_632;
	mov.b32 	%r1057, %f392;
	shl.b32 	%r4383, %r1057, 8;
	or.b32  	%r1058, %r4383, -2147483648;
	mov.b64 	%rd2890, 0;
	mov.b32 	%r7321, 0;
$L__BB1_628:
	.pragma "nounroll";
	mul.wide.u32 	%rd1465, %r7321, 4;
	mov.u64 	%rd1466, __cudart_i2opi_f;
	add.s64 	%rd1467, %rd1466, %rd1465;
	ld.global.nc.u32 	%r4384, [%rd1467];
	mad.wide.u32 	%rd1468, %r4384, %r1058, %rd2890;
	shr.u64 	%rd2890, %rd1468, 32;
	add.s64 	%rd1469, %rd2, %rd1465;
	st.local.u32 	[%rd1469], %rd1468;
	add.s32 	%r7321, %r7321, 1;
	setp.ne.s32 	%p627, %r7321, 6;
	@%p627 bra 	$L__BB1_628;
	shr.u32 	%r4385, %r1057, 23;
	st.local.u32 	[%rd2+24], %rd2890;
	and.b32  	%r1061, %r4385, 31;
	and.b32  	%r4386, %r4385, 224;
	add.s32 	%r4387, %r4386, -128;
	shr.u32 	%r4388, %r4387, 5;
	mul.wide.u32 	%rd1470, %r4388, 4;
	sub.s64 	%rd243, %rd2, %rd1470;
	ld.local.u32 	%r7322, [%rd243+24];
	ld.local.u32 	%r7323, [%rd243+20];
	setp.eq.s32 	%p628, %r1061, 0;
	@%p628 bra 	$L__BB1_631;
	shf.l.wrap.b32 	%r7322, %r7323, %r7322, %r1061;
	ld.local.u32 	%r4389, [%rd243+16];
	shf.l.wrap.b32 	%r7323, %r4389, %r7323, %r1061;
$L__BB1_631:
	shr.u32 	%r4390, %r7322, 30;
	shf.l.wrap.b32 	%r4391, %r7323, %r7322, 2;
	shl.b32 	%r4392, %r7323, 2;
	shr.u32 	%r4393, %r4391, 31;
	add.s32 	%r4394, %r4393, %r4390;
	neg.s32 	%r4395, %r4394;
	setp.lt.s32 	%p629, %r1057, 0;
	selp.b32 	%r7324, %r4395, %r4394, %p629;
	xor.b32  	%r4396, %r4391, %r1057;
	shr.s32 	%r4397, %r4391, 31;
	xor.b32  	%r4398, %r4397, %r4391;
	xor.b32  	%r4399, %r4397, %r4392;
	cvt.u64.u32 	%rd1471, %r4398;
	shl.b64 	%rd1472, %rd1471, 32;
	cvt.u64.u32 	%rd1473, %r4399;
	or.b64  	%rd1474, %rd1472, %rd1473;
	cvt.rn.f64.s64 	%fd157, %rd1474;
	mul.f64 	%fd158, %fd157, 0d3BF921FB54442D19;
	cvt.rn.f32.f64 	%f2372, %fd158;
	neg.f32 	%f2373, %f2372;
	setp.lt.s32 	%p630, %r4396, 0;
	selp.f32 	%f4582, %f2373, %f2372, %p630;
	bra.uni 	$L__BB1_633;
$L__BB1_632:
	mov.f32 	%f2374, 0f00000000;
	mul.rn.f32 	%f4582, %f392, %f2374;
	mov.b32 	%r7324, 0;
$L__BB1_633:
	setp.ltu.f32 	%p631, %f394, 0f47CE4780;
	mul.rn.f32 	%f2375, %f4582, %f4582;
	and.b32  	%r4401, %r7324, 1;
	setp.eq.b32 	%p632, %r4401, 1;
	selp.f32 	%f2376, 0f3F800000, %f4582, %p632;
	fma.rn.f32 	%f2377, %f2375, %f2376, 0f00000000;
	fma.rn.f32 	%f2378, %f2375, 0f37CBAC00, 0fBAB607ED;
	selp.f32 	%f2379, %f2378, 0fB94D4153, %p632;
	selp.f32 	%f2380, 0f3D2AAABB, 0f3C0885E4, %p632;
	fma.rn.f32 	%f2381, %f2379, %f2375, %f2380;
	selp.f32 	%f2382, 0fBEFFFFFF, 0fBE2AAAA8, %p632;
	fma.rn.f32 	%f2383, %f2381, %f2375, %f2382;
	fma.rn.f32 	%f2384, %f2383, %f2377, %f2376;
	and.b32  	%r4402, %r7324, 2;
	setp.eq.s32 	%p633, %r4402, 0;
	mov.f32 	%f2385, 0f00000000;
	sub.f32 	%f2386, %f2385, %f2384;
	selp.f32 	%f398, %f2384, %f2386, %p633;
	@%p631 bra 	$L__BB1_641;
	setp.eq.f32 	%p634, %f394, 0f7F800000;
	@%p634 bra 	$L__BB1_640;
	mov.b32 	%r1070, %f392;
	shl.b32 	%r4404, %r1070, 8;
	or.b32  	%r1071, %r4404, -2147483648;
	mov.b64 	%rd2891, 0;
	mov.b32 	%r7325, 0;
$L__BB1_636:
	.pragma "nounroll";
	mul.wide.u32 	%rd1476, %r7325, 4;
	mov.u64 	%rd1477, __cudart_i2opi_f;
	add.s64 	%rd1478, %rd1477, %rd1476;
	ld.global.nc.u32 	%r4405, [%rd1478];
	mad.wide.u32 	%rd1479, %r4405, %r1071, %rd2891;
	shr.u64 	%rd2891, %rd1479, 32;
	add.s64 	%rd1480, %rd1, %rd1476;
	st.local.u32 	[%rd1480], %rd1479;
	add.s32 	%r7325, %r7325, 1;
	setp.ne.s32 	%p635, %r7325, 6;
	@%p635 bra 	$L__BB1_636;
	shr.u32 	%r4406, %r1070, 23;
	st.local.u32 	[%rd1+24], %rd2891;
	and.b32  	%r1074, %r4406, 31;
	and.b32  	%r4407, %r4406, 224;
	add.s32 	%r4408, %r4407, -128;
	shr.u32 	%r4409, %r4408, 5;
	mul.wide.u32 	%rd1481, %r4409, 4;
	sub.s64 	%rd246, %rd1, %rd1481;
	ld.local.u32 	%r7326, [%rd246+24];
	ld.local.u32 	%r7327, [%rd246+20];
	setp.eq.s32 	%p636, %r1074, 0;
	@%p636 bra 	$L__BB1_639;
	shf.l.wrap.b32 	%r7326, %r7327, %r7326, %r1074;
	ld.local.u32 	%r4410, [%rd246+16];
	shf.l.wrap.b32 	%r7327, %r4410, %r7327, %r1074;
$L__BB1_639:
	shr.u32 	%r4411, %r7326, 30;
	shf.l.wrap.b32 	%r4412, %r7327, %r7326, 2;
	shl.b32 	%r4413, %r7327, 2;
	shr.u32 	%r4414, %r4412, 31;
	add.s32 	%r4415, %r4414, %r4411;
	neg.s32 	%r4416, %r4415;
	setp.lt.s32 	%p637, %r1070, 0;
	selp.b32 	%r7328, %r4416, %r4415, %p637;
	xor.b32  	%r4417, %r4412, %r1070;
	shr.s32 	%r4418, %r4412, 31;
	xor.b32  	%r4419, %r4418, %r4412;
	xor.b32  	%r4420, %r4418, %r4413;
	cvt.u64.u32 	%rd1482, %r4419;
	shl.b64 	%rd1483, %rd1482, 32;
	cvt.u64.u32 	%rd1484, %r4420;
	or.b64  	%rd1485, %rd1483, %rd1484;
	cvt.rn.f64.s64 	%fd159, %rd1485;
	mul.f64 	%fd160, %fd159, 0d3BF921FB54442D19;
	cvt.rn.f32.f64 	%f2387, %fd160;
	neg.f32 	%f2388, %f2387;
	setp.lt.s32 	%p638, %r4417, 0;
	selp.f32 	%f4583, %f2388, %f2387, %p638;
	bra.uni 	$L__BB1_641;
$L__BB1_640:
	mov.f32 	%f2389, 0f00000000;
	mul.rn.f32 	%f4583, %f392, %f2389;
	mov.b32 	%r7328, 0;
$L__BB1_641:
	add.s32 	%r4422, %r7328, 1;
	mul.rn.f32 	%f2390, %f4583, %f4583;
	and.b32  	%r4423, %r7328, 1;
	setp.eq.b32 	%p639, %r4423, 1;
	selp.f32 	%f2391, %f4583, 0f3F800000, %p639;
	fma.rn.f32 	%f2392, %f2390, %f2391, 0f00000000;
	fma.rn.f32 	%f2393, %f2390, 0f37CBAC00, 0fBAB607ED;
	selp.f32 	%f2394, 0fB94D4153, %f2393, %p639;
	selp.f32 	%f2395, 0f3C0885E4, 0f3D2AAABB, %p639;
	fma.rn.f32 	%f2396, %f2394, %f2390, %f2395;
	selp.f32 	%f2397, 0fBE2AAAA8, 0fBEFFFFFF, %p639;
	fma.rn.f32 	%f2398, %f2396, %f2390, %f2397;
	fma.rn.f32 	%f2399, %f2398, %f2392, %f2391;
	and.b32  	%r4424, %r4422, 2;
	setp.eq.s32 	%p640, %r4424, 0;
	mov.f32 	%f2400, 0f00000000;
	sub.f32 	%f2401, %f2400, %f2399;
	selp.f32 	%f2402, %f2399, %f2401, %p640;
	fma.rn.f32 	%f402, %f398, %f2402, %f392;
	mul.f32 	%f2403, %f402, 0f3F22F983;
	cvt.rni.s32.f32 	%r7336, %f2403;
	cvt.rn.f32.s32 	%f2404, %r7336;
	fma.rn.f32 	%f2405, %f2404, 0fBFC90FDA, %f402;
	fma.rn.f32 	%f2406, %f2404, 0fB3A22168, %f2405;
	fma.rn.f32 	%f4585, %f2404, 0fA7C234C5, %f2406;
	abs.f32 	%f404, %f402;
	setp.ltu.f32 	%p641, %f404, 0f47CE4780;
	mov.u32 	%r7332, %r7336;
	mov.f32 	%f4584, %f4585;
	@%p641 bra 	$L__BB1_649;
	setp.eq.f32 	%p642, %f404, 0f7F800000;
	@%p642 bra 	$L__BB1_648;
	mov.b32 	%r1084, %f402;
	shl.b32 	%r4426, %r1084, 8;
	or.b32  	%r1085, %r4426, -2147483648;
	mov.b64 	%rd2892, 0;
	mov.b32 	%r7329, 0;
$L__BB1_644:
	.pragma "nounroll";
	mul.wide.u32 	%rd1487, %r7329, 4;
	mov.u64 	%rd1488, __cudart_i2opi_f;
	add.s64 	%rd1489, %rd1488, %rd1487;
	ld.global.nc.u32 	%r4427, [%rd1489];
	mad.wide.u32 	%rd1490, %r4427, %r1085, %rd2892;
	shr.u64 	%rd2892, %rd1490, 32;
	add.s64 	%rd1491, %rd2, %rd1487;
	st.local.u32 	[%rd1491], %rd1490;
	add.s32 	%r7329, %r7329, 1;
	setp.ne.s32 	%p643, %r7329, 6;
	@%p643 bra 	$L__BB1_644;
	shr.u32 	%r4428, %r1084, 23;
	st.local.u32 	[%rd2+24], %rd2892;
	and.b32  	%r1088, %r4428, 31;
	and.b32  	%r4429, %r4428, 224;
	add.s32 	%r4430, %r4429, -128;
	shr.u32 	%r4431, %r4430, 5;
	mul.wide.u32 	%rd1492, %r4431, 4;
	sub.s64 	%rd249, %rd2, %rd1492;
	ld.local.u32 	%r7330, [%rd249+24];
	ld.local.u32 	%r7331, [%rd249+20];
	setp.eq.s32 	%p644, %r1088, 0;
	@%p644 bra 	$L__BB1_647;
	shf.l.wrap.b32 	%r7330, %r7331, %r7330, %r1088;
	ld.local.u32 	%r4432, [%rd249+16];
	shf.l.wrap.b32 	%r7331, %r4432, %r7331, %r1088;
$L__BB1_647:
	shr.u32 	%r4433, %r7330, 30;
	shf.l.wrap.b32 	%r4434, %r7331, %r7330, 2;
	shl.b32 	%r4435, %r7331, 2;
	shr.u32 	%r4436, %r4434, 31;
	add.s32 	%r4437, %r4436, %r4433;
	neg.s32 	%r4438, %r4437;
	setp.lt.s32 	%p645, %r1084, 0;
	selp.b32 	%r7332, %r4438, %r4437, %p645;
	xor.b32  	%r4439, %r4434, %r1084;
	shr.s32 	%r4440, %r4434, 31;
	xor.b32  	%r4441, %r4440, %r4434;
	xor.b32  	%r4442, %r4440, %r4435;
	cvt.u64.u32 	%rd1493, %r4441;
	shl.b64 	%rd1494, %rd1493, 32;
	cvt.u64.u32 	%rd1495, %r4442;
	or.b64  	%rd1496, %rd1494, %rd1495;
	cvt.rn.f64.s64 	%fd161, %rd1496;
	mul.f64 	%fd162, %fd161, 0d3BF921FB54442D19;
	cvt.rn.f32.f64 	%f2407, %fd162;
	neg.f32 	%f2408, %f2407;
	setp.lt.s32 	%p646, %r4439, 0;
	selp.f32 	%f4584, %f2408, %f2407, %p646;
	bra.uni 	$L__BB1_649;
$L__BB1_648:
	mov.f32 	%f2409, 0f00000000;
	mul.rn.f32 	%f4584, %f402, %f2409;
	mov.b32 	%r7332, 0;
$L__BB1_649:
	setp.ltu.f32 	%p647, %f404, 0f47CE4780;
	mul.rn.f32 	%f2410, %f4584, %f4584;
	and.b32  	%r4444, %r7332, 1;
	setp.eq.b32 	%p648, %r4444, 1;
	selp.f32 	%f2411, 0f3F800000, %f4584, %p648;
	fma.rn.f32 	%f2412, %f2410, %f2411, 0f00000000;
	fma.rn.f32 	%f2413, %f2410, 0f37CBAC00, 0fBAB607ED;
	selp.f32 	%f2414, %f2413, 0fB94D4153, %p648;
	selp.f32 	%f2415, 0f3D2AAABB, 0f3C0885E4, %p648;
	fma.rn.f32 	%f2416, %f2414, %f2410, %f2415;
	selp.f32 	%f2417, 0fBEFFFFFF, 0fBE2AAAA8, %p648;
	fma.rn.f32 	%f2418, %f2416, %f2410, %f2417;
	fma.rn.f32 	%f2419, %f2418, %f2412, %f2411;
	and.b32  	%r4445, %r7332, 2;
	setp.eq.s32 	%p649, %r4445, 0;
	mov.f32 	%f2420, 0f00000000;
	sub.f32 	%f2421, %f2420, %f2419;
	selp.f32 	%f408, %f2419, %f2421, %p649;
	@%p647 bra 	$L__BB1_657;
	setp.eq.f32 	%p650, %f404, 0f7F800000;
	@%p650 bra 	$L__BB1_656;
	mov.b32 	%r1097, %f402;
	shl.b32 	%r4447, %r1097, 8;
	or.b32  	%r1098, %r4447, -2147483648;
	mov.b64 	%rd2893, 0;
	mov.b32 	%r7333, 0;
$L__BB1_652:
	.pragma "nounroll";
	mul.wide.u32 	%rd1498, %r7333, 4;
	mov.u64 	%rd1499, __cudart_i2opi_f;
	add.s64 	%rd1500, %rd1499, %rd1498;
	ld.global.nc.u32 	%r4448, [%rd1500];
	mad.wide.u32 	%rd1501, %r4448, %r1098, %rd2893;
	shr.u64 	%rd2893, %rd1501, 32;
	add.s64 	%rd1502, %rd1, %rd1498;
	st.local.u32 	[%rd1502], %rd1501;
	add.s32 	%r7333, %r7333, 1;
	setp.ne.s32 	%p651, %r7333, 6;
	@%p651 bra 	$L__BB1_652;
	shr.u32 	%r4449, %r1097, 23;
	st.local.u32 	[%rd1+24], %rd2893;
	and.b32  	%r1101, %r4449, 31;
	and.b32  	%r4450, %r4449, 224;
	add.s32 	%r4451, %r4450, -128;
	shr.u32 	%r4452, %r4451, 5;
	mul.wide.u32 	%rd1503, %r4452, 4;
	sub.s64 	%rd252, %rd1, %rd1503;
	ld.local.u32 	%r7334, [%rd252+24];
	ld.local.u32 	%r7335, [%rd252+20];
	setp.eq.s32 	%p652, %r1101, 0;
	@%p652 bra 	$L__BB1_655;
	shf.l.wrap.b32 	%r7334, %r7335, %r7334, %r1101;
	ld.local.u32 	%r4453, [%rd252+16];
	shf.l.wrap.b32 	%r7335, %r4453, %r7335, %r1101;
$L__BB1_655:
	shr.u32 	%r4454, %r7334, 30;
	shf.l.wrap.b32 	%r4455, %r7335, %r7334, 2;
	shl.b32 	%r4456, %r7335, 2;
	shr.u32 	%r4457, %r4455, 31;
	add.s32 	%r4458, %r4457, %r4454;
	neg.s32 	%r4459, %r4458;
	setp.lt.s32 	%p653, %r1097, 0;
	selp.b32 	%r7336, %r4459, %r4458, %p653;
	xor.b32  	%r4460, %r4455, %r1097;
	shr.s32 	%r4461, %r4455, 31;
	xor.b32  	%r4462, %r4461, %r4455;
	xor.b32  	%r4463, %r4461, %r4456;
	cvt.u64.u32 	%rd1504, %r4462;
	shl.b64 	%rd1505, %rd1504, 32;
	cvt.u64.u32 	%rd1506, %r4463;
	or.b64  	%rd1507, %rd1505, %rd1506;
	cvt.rn.f64.s64 	%fd163, %rd1507;
	mul.f64 	%fd164, %fd163, 0d3BF921FB54442D19;
	cvt.rn.f32.f64 	%f2422, %fd164;
	neg.f32 	%f2423, %f2422;
	setp.lt.s32 	%p654, %r4460, 0;
	selp.f32 	%f4585, %f2423, %f2422, %p654;
	bra.uni 	$L__BB1_657;
$L__BB1_656:
	mov.f32 	%f2424, 0f00000000;
	mul.rn.f32 	%f4585, %f402, %f2424;
	mov.b32 	%r7336, 0;
$L__BB1_657:
	add.s32 	%r4465, %r7336, 1;
	mul.rn.f32 	%f2425, %f4585, %f4585;
	and.b32  	%r4466, %r7336, 1;
	setp.eq.b32 	%p655, %r4466, 1;
	selp.f32 	%f2426, %f4585, 0f3F800000, %p655;
	fma.rn.f32 	%f2427, %f2425, %f2426, 0f00000000;
	fma.rn.f32 	%f2428, %f2425, 0f37CBAC00, 0fBAB607ED;
	selp.f32 	%f2429, 0fB94D4153, %f2428, %p655;
	selp.f32 	%f2430, 0f3C0885E4, 0f3D2AAABB, %p655;
	fma.rn.f32 	%f2431, %f2429, %f2425, %f2430;
	selp.f32 	%f2432, 0fBE2AAAA8, 0fBEFFFFFF, %p655;
	fma.rn.f32 	%f2433, %f2431, %f2425, %f2432;
	fma.rn.f32 	%f2434, %f2433, %f2427, %f2426;
	and.b32  	%r4467, %r4465, 2;
	setp.eq.s32 	%p656, %r4467, 0;
	mov.f32 	%f2435, 0f00000000;
	sub.f32 	%f2436, %f2435, %f2434;
	selp.f32 	%f2437, %f2434, %f2436, %p656;
	fma.rn.f32 	%f412, %f408, %f2437, %f402;
	mul.f32 	%f2438, %f412, 0f3F22F983;
	cvt.rni.s32.f32 	%r7344, %f2438;
	cvt.rn.f32.s32 	%f2439, %r7344;
	fma.rn.f32 	%f2440, %f2439, 0fBFC90FDA, %f412;
	fma.rn.f32 	%f2441, %f2439, 0fB3A22168, %f2440;
	fma.rn.f32 	%f4587, %f2439, 0fA7C234C5, %f2441;
	abs.f32 	%f414, %f412;
	setp.ltu.f32 	%p657, %f414, 0f47CE4780;
	mov.u32 	%r7340, %r7344;
	mov.f32 	%f4586, %f4587;
	@%p657 bra 	$L__BB1_665;
	setp.eq.f32 	%p658, %f414, 0f7F800000;
	@%p658 bra 	$L__BB1_664;
	mov.b32 	%r1111, %f412;
	shl.b32 	%r4469, %r1111, 8;
	or.b32  	%r1112, %r4469, -2147483648;
	mov.b64 	%rd2894, 0;
	mov.b32 	%r7337, 0;
$L__BB1_660:
	.pragma "nounroll";
	mul.wide.u32 	%rd1509, %r7337, 4;
	mov.u64 	%rd1510, __cudart_i2opi_f;
	add.s64 	%rd1511, %rd1510, %rd1509;
	ld.global.nc.u32 	%r4470, [%rd1511];
	mad.wide.u32 	%rd1512, %r4470, %r1112, %rd2894;
	shr.u64 	%rd2894, %rd1512, 32;
	add.s64 	%rd1513, %rd2, %rd1509;
	st.local.u32 	[%rd1513], %rd1512;
	add.s32 	%r7337, %r7337, 1;
	setp.ne.s32 	%p659, %r7337, 6;
	@%p659 bra 	$L__BB1_660;
	shr.u32 	%r4471, %r1111, 23;
	st.local.u32 	[%rd2+24], %rd2894;
	and.b32  	%r1115, %r4471, 31;
	and.b32  	%r4472, %r4471, 224;
	add.s32 	%r4473, %r4472, -128;
	shr.u32 	%r4474, %r4473, 5;
	mul.wide.u32 	%rd1514, %r4474, 4;
	sub.s64 	%rd255, %rd2, %rd1514;
	ld.local.u32 	%r7338, [%rd255+24];
	ld.local.u32 	%r7339, [%rd255+20];
	setp.eq.s32 	%p660, %r1115, 0;
	@%p660 bra 	$L__BB1_663;
	shf.l.wrap.b32 	%r7338, %r7339, %r7338, %r1115;
	ld.local.u32 	%r4475, [%rd255+16];
	shf.l.wrap.b32 	%r7339, %r4475, %r7339, %r1115;
$L__BB1_663:
	shr.u32 	%r4476, %r7338, 30;
	shf.l.wrap.b32 	%r4477, %r7339, %r7338, 2;
	shl.b32 	%r4478, %r7339, 2;
	shr.u32 	%r4479, %r4477, 31;
	add.s32 	%r4480, %r4479, %r4476;
	neg.s32 	%r4481, %r4480;
	setp.lt.s32 	%p661, %r1111, 0;
	selp.b32 	%r7340, %r4481, %r4480, %p661;
	xor.b32  	%r4482, %r4477, %r1111;
	shr.s32 	%r4483, %r4477, 31;
	xor.b32  	%r4484, %r4483, %r4477;
	xor.b32  	%r4485, %r4483, %r4478;
	cvt.u64.u32 	%rd1515, %r4484;
	shl.b64 	%rd1516, %rd1515, 32;
	cvt.u64.u32 	%rd1517, %r4485;
	or.b64  	%rd1518, %rd1516, %rd1517;
	cvt.rn.f64.s64 	%fd165, %rd1518;
	mul.f64 	%fd166, %fd165, 0d3BF921FB54442D19;
	cvt.rn.f32.f64 	%f2442, %fd166;
	neg.f32 	%f2443, %f2442;
	setp.lt.s32 	%p662, %r4482, 0;
	selp.f32 	%f4586, %f2443, %f2442, %p662;
	bra.uni 	$L__BB1_665;
$L__BB1_664:
	mov.f32 	%f2444, 0f00000000;
	mul.rn.f32 	%f4586, %f412, %f2444;
	mov.b32 	%r7340, 0;
$L__BB1_665:
	setp.ltu.f32 	%p663, %f414, 0f47CE4780;
	mul.rn.f32 	%f2445, %f4586, %f4586;
	and.b32  	%r4487, %r7340, 1;
	setp.eq.b32 	%p664, %r4487, 1;
	selp.f32 	%f2446, 0f3F800000, %f4586, %p664;
	fma.rn.f32 	%f2447, %f2445, %f2446, 0f00000000;
	fma.rn.f32 	%f2448, %f2445, 0f37CBAC00, 0fBAB607ED;
	selp.f32 	%f2449, %f2448, 0fB94D4153, %p664;
	selp.f32 	%f2450, 0f3D2AAABB, 0f3C0885E4, %p664;
	fma.rn.f32 	%f2451, %f2449, %f2445, %f2450;
	selp.f32 	%f2452, 0fBEFFFFFF, 0fBE2AAAA8, %p664;
	fma.rn.f32 	%f2453, %f2451, %f2445, %f2452;
	fma.rn.f32 	%f2454, %f2453, %f2447, %f2446;
	and.b32  	%r4488, %r7340, 2;
	setp.eq.s32 	%p665, %r4488, 0;
	mov.f32 	%f2455, 0f00000000;
	sub.f32 	%f2456, %f2455, %f2454;
	selp.f32 	%f418, %f2454, %f2456, %p665;
	@%p663 bra 	$L__BB1_673;
	setp.eq.f32 	%p666, %f414, 0f7F800000;
	@%p666 bra 	$L__BB1_672;
	mov.b32 	%r1124, %f412;
	shl.b32 	%r4490, %r1124, 8;
	or.b32  	%r1125, %r4490, -2147483648;
	mov.b64 	%rd2895, 0;
	mov.b32 	%r7341, 0;
$L__BB1_668:
	.pragma "nounroll";
	mul.wide.u32 	%rd1520, %r7341, 4;
	mov.u64 	%rd1521, __cudart_i2opi_f;
	add.s64 	%rd1522, %rd1521, %rd1520;
	ld.global.nc.u32 	%r4491, [%rd1522];
	mad.wide.u32 	%rd1523, %r4491, %r1125, %rd2895;
	shr.u64 	%rd2895, %rd1523, 32;
	add.s64 	%rd1524, %rd1, %rd1520;
	st.local.u32 	[%rd1524], %rd1523;
	add.s32 	%r7341, %r7341, 1;
	setp.ne.s32 	%p667, %r7341, 6;
	@%p667 bra 	$L__BB1_668;
	shr.u32 	%r4492, %r1124, 23;
	st.local.u32 	[%rd1+24], %rd2895;
	and.b32  	%r1128, %r4492, 31;
	and.b32  	%r4493, %r4492, 224;
	add.s32 	%r4494, %r4493, -128;
	shr.u32 	%r4495, %r4494, 5;
	mul.wide.u32 	%rd1525, %r4495, 4;
	sub.s64 	%rd258, %rd1, %rd1525;
	ld.local.u32 	%r7342, [%rd258+24];
	ld.local.u32 	%r7343, [%rd258+20];
	setp.eq.s32 	%p668, %r1128, 0;
	@%p668 bra 	$L__BB1_671;
	shf.l.wrap.b32 	%r7342, %r7343, %r7342, %r1128;
	ld.local.u32 	%r4496, [%rd258+16];
	shf.l.wrap.b32 	%r7343, %r4496, %r7343, %r1128;
$L__BB1_671:
	shr.u32 	%r4497, %r7342, 30;
	shf.l.wrap.b32 	%r4498, %r7343, %r7342, 2;
	shl.b32 	%r4499, %r7343, 2;
	shr.u32 	%r4500, %r4498, 31;
	add.s32 	%r4501, %r4500, %r4497;
	neg.s32 	%r4502, %r4501;
	setp.lt.s32 	%p669, %r1124, 0;
	selp.b32 	%r7344, %r4502, %r4501, %p669;
	xor.b32  	%r4503, %r4498, %r1124;
	shr.s32 	%r4504, %r4498, 31;
	xor.b32  	%r4505, %r4504, %r4498;
	xor.b32  	%r4506, %r4504, %r4499;
	cvt.u64.u32 	%rd1526, %r4505;
	shl.b64 	%rd1527, %rd1526, 32;
	cvt.u64.u32 	%rd1528, %r4506;
	or.b64  	%rd1529, %rd1527, %rd1528;
	cvt.rn.f64.s64 	%fd167, %rd1529;
	mul.f64 	%fd168, %fd167, 0d3BF921FB54442D19;
	cvt.rn.f32.f64 	%f2457, %fd168;
	neg.f32 	%f2458, %f2457;
	setp.lt.s32 	%p670, %r4503, 0;
	selp.f32 	%f4587, %f2458, %f2457, %p670;
	bra.uni 	$L__BB1_673;
$L__BB1_672:
	mov.f32 	%f2459, 0f00000000;
	mul.rn.f32 	%f4587, %f412, %f2459;
	mov.b32 	%r7344, 0;
$L__BB1_673:
	add.s32 	%r4508, %r7344, 1;
	mul.rn.f32 	%f2460, %f4587, %f4587;
	and.b32  	%r4509, %r7344, 1;
	setp.eq.b32 	%p671, %r4509, 1;
	selp.f32 	%f2461, %f4587, 0f3F800000, %p671;
	fma.rn.f32 	%f2462, %f2460, %f2461, 0f00000000;
	fma.rn.f32 	%f2463, %f2460, 0f37CBAC00, 0fBAB607ED;
	selp.f32 	%f2464, 0fB94D4153, %f2463, %p671;
	selp.f32 	%f2465, 0f3C0885E4, 0f3D2AAABB, %p671;
	fma.rn.f32 	%f2466, %f2464, %f2460, %f2465;
	selp.f32 	%f2467, 0fBE2AAAA8, 0fBEFFFFFF, %p671;
	fma.rn.f32 	%f2468, %f2466, %f2460, %f2467;
	fma.rn.f32 	%f2469, %f2468, %f2462, %f2461;
	and.b32  	%r4510, %r4508, 2;
	setp.eq.s32 	%p672, %r4510, 0;
	mov.f32 	%f2470, 0f00000000;
	sub.f32 	%f2471, %f2470, %f2469;
	selp.f32 	%f2472, %f2469, %f2471, %p672;
	fma.rn.f32 	%f422, %f418, %f2472, %f412;
	mul.f32 	%f2473, %f422, 0f3F22F983;
	cvt.rni.s32.f32 	%r7352, %f2473;
	cvt.rn.f32.s32 	%f2474, %r7352;
	fma.rn.f32 	%f2475, %f2474, 0fBFC90FDA, %f422;
	fma.rn.f32 	%f2476, %f2474, 0fB3A22168, %f2475;
	fma.rn.f32 	%f4589, %f2474, 0fA7C234C5, %f2476;
	abs.f32 	%f424, %f422;
	setp.ltu.f32 	%p673, %f424, 0f47CE4780;
	mov.u32 	%r7348, %r7352;
	mov.f32 	%f4588, %f4589;
	@%p673 bra 	$L__BB1_681;
	setp.eq.f32 	%p674, %f424, 0f7F800000;
	@%p674 bra 	$L__BB1_680;
	mov.b32 	%r1138, %f422;
	shl.b32 	%r4512, %r1138, 8;
	or.b32  	%r1139, %r4512, -2147483648;
	mov.b64 	%rd2896, 0;
	mov.b32 	%r7345, 0;
$L__BB1_676:
	.pragma "nounroll";
	mul.wide.u32 	%rd1531, %r7345, 4;
	mov.u64 	%rd1532, __cudart_i2opi_f;
	add.s64 	%rd1533, %rd1532, %rd1531;
	ld.global.nc.u32 	%r4513, [%rd1533];
	mad.wide.u32 	%rd1534, %r4513, %r1139, %rd2896;
	shr.u64 	%rd2896, %rd1534, 32;
	add.s64 	%rd1535, %rd2, %rd1531;
	st.local.u32 	[%rd1535], %rd1534;
	add.s32 	%r7345, %r7345, 1;
	setp.ne.s32 	%p675, %r7345, 6;
	@%p675 bra 	$L__BB1_676;
	shr.u32 	%r4514, %r1138, 23;
	st.local.u32 	[%rd2+24], %rd2896;
	and.b32  	%r1142, %r4514, 31;
	and.b32  	%r4515, %r4514, 224;
	add.s32 	%r4516, %r4515, -128;
	shr.u32 	%r4517, %r4516, 5;
	mul.wide.u32 	%rd1536, %r4517, 4;
	sub.s64 	%rd261, %rd2, %rd1536;
	ld.local.u32 	%r7346, [%rd261+24];
	ld.local.u32 	%r7347, [%rd261+20];
	setp.eq.s32 	%p676, %r1142, 0;
	@%p676 bra 	$L__BB1_679;
	shf.l.wrap.b32 	%r7346, %r7347, %r7346, %r1142;
	ld.local.u32 	%r4518, [%rd261+16];
	shf.l.wrap.b32 	%r7347, %r4518, %r7347, %r1142;
$L__BB1_679:
	shr.u32 	%r4519, %r7346, 30;
	shf.l.wrap.b32 	%r4520, %r7347, %r7346, 2;
	shl.b32 	%r4521, %r7347, 2;
	shr.u32 	%r4522, %r4520, 31;
	add.s32 	%r4523, %r4522, %r4519;
	neg.s32 	%r4524, %r4523;
	setp.lt.s32 	%p677, %r1138, 0;
	selp.b32 	%r7348, %r4524, %r4523, %p677;
	xor.b32  	%r4525, %r4520, %r1138;
	shr.s32 	%r4526, %r4520, 31;
	xor.b32  	%r4527, %r4526, %r4520;
	xor.b32  	%r4528, %r4526, %r4521;
	cvt.u64.u32 	%rd1537, %r4527;
	shl.b64 	%rd1538, %rd1537, 32;
	cvt.u64.u32 	%rd1539, %r4528;
	or.b64  	%rd1540, %rd1538, %rd1539;
	cvt.rn.f64.s64 	%fd169, %rd1540;
	mul.f64 	%fd170, %fd169, 0d3BF921FB54442D19;
	cvt.rn.f32.f64 	%f2477, %fd170;
	neg.f32 	%f2478, %f2477;
	setp.lt.s32 	%p678, %r4525, 0;
	selp.f32 	%f4588, %f2478, %f2477, %p678;
	bra.uni 	$L__BB1_681;
$L__BB1_680:
	mov.f32 	%f2479, 0f00000000;
	mul.rn.f32 	%f4588, %f422, %f2479;
	mov.b32 	%r7348, 0;
$L__BB1_681:
	setp.ltu.f32 	%p679, %f424, 0f47CE4780;
	mul.rn.f32 	%f2480, %f4588, %f4588;
	and.b32  	%r4530, %r7348, 1;
	setp.eq.b32 	%p680, %r4530, 1;
	selp.f32 	%f2481, 0f3F800000, %f4588, %p680;
	fma.rn.f32 	%f2482, %f2480, %f2481, 0f00000000;
	fma.rn.f32 	%f2483, %f2480, 0f37CBAC00, 0fBAB607ED;
	selp.f32 	%f2484, %f2483, 0fB94D4153, %p680;
	selp.f32 	%f2485, 0f3D2AAABB, 0f3C0885E4, %p680;
	fma.rn.f32 	%f2486, %f2484, %f2480, %f2485;
	selp.f32 	%f2487, 0fBEFFFFFF, 0fBE2AAAA8, %p680;
	fma.rn.f32 	%f2488, %f2486, %f2480, %f2487;
	fma.rn.f32 	%f2489, %f2488, %f2482, %f2481;
	and.b32  	%r4531, %r7348, 2;
	setp.eq.s32 	%p681, %r4531, 0;
	mov.f32 	%f2490, 0f00000000;
	sub.f32 	%f2491, %f2490, %f2489;
	selp.f32 	%f428, %f2489, %f2491, %p681;
	@%p679 bra 	$L__BB1_689;
	setp.eq.f32 	%p682, %f424, 0f7F800000;
	@%p682 bra 	$L__BB1_688;
	mov.b32 	%r1151, %f422;
	shl.b32 	%r4533, %r1151, 8;
	or.b32  	%r1152, %r4533, -2147483648;
	mov.b64 	%rd2897, 0;
	mov.b32 	%r7349, 0;
$L__BB1_684:
	.pragma "nounroll";
	mul.wide.u32 	%rd1542, %r7349, 4;
	mov.u64 	%rd1543, __cudart_i2opi_f;
	add.s64 	%rd1544, %rd1543, %rd1542;
	ld.global.nc.u32 	%r4534, [%rd1544];
	mad.wide.u32 	%rd1545, %r4534, %r1152, %rd2897;
	shr.u64 	%rd2897, %rd1545, 32;
	add.s64 	%rd1546, %rd1, %rd1542;
	st.local.u32 	[%rd1546], %rd1545;
	add.s32 	%r7349, %r7349, 1;
	setp.ne.s32 	%p683, %r7349, 6;
	@%p683 bra 	$L__BB1_684;
	shr.u32 	%r4535, %r1151, 23;
	st.local.u32 	[%rd1+24], %rd2897;
	and.b32  	%r1155, %r4535, 31;
	and.b32  	%r4536, %r4535, 224;
	add.s32 	%r4537, %r4536, -128;
	shr.u32 	%r4538, %r4537, 5;
	mul.wide.u32 	%rd1547, %r4538, 4;
	sub.s64 	%rd264, %rd1, %rd1547;
	ld.local.u32 	%r7350, [%rd264+24];
	ld.local.u32 	%r7351, [%rd264+20];
	setp.eq.s32 	%p684, %r1155, 0;
	@%p684 bra 	$L__BB1_687;
	shf.l.wrap.b32 	%r7350, %r7351, %r7350, %r1155;
	ld.local.u32 	%r4539, [%rd264+16];
	shf.l.wrap.b32 	%r7351, %r4539, %r7351, %r1155;
$L__BB1_687:
	shr.u32 	%r4540, %r7350, 30;
	shf.l.wrap.b32 	%r4541, %r7351, %r7350, 2;
	shl.b32 	%r4542, %r7351, 2;
	shr.u32 	%r4543, %r4541, 31;
	add.s32 	%r4544, %r4543, %r4540;
	neg.s32 	%r4545, %r4544;
	setp.lt.s32 	%p685, %r1151, 0;
	selp.b32 	%r7352, %r4545, %r4544, %p685;
	xor.b32  	%r4546, %r4541, %r1151;
	shr.s32 	%r4547, %r4541, 31;
	xor.b32  	%r4548, %r4547, %r4541;
	xor.b32  	%r4549, %r4547, %r4542;
	cvt.u64.u32 	%rd1548, %r4548;
	shl.b64 	%rd1549, %rd1548, 32;
	cvt.u64.u32 	%rd1550, %r4549;
	or.b64  	%rd1551, %rd1549, %rd1550;
	cvt.rn.f64.s64 	%fd171, %rd1551;
	mul.f64 	%fd172, %fd171, 0d3BF921FB54442D19;
	cvt.rn.f32.f64 	%f2492, %fd172;
	neg.f32 	%f2493, %f2492;
	setp.lt.s32 	%p686, %r4546, 0;
	selp.f32 	%f4589, %f2493, %f2492, %p686;
	bra.uni 	$L__BB1_689;
$L__BB1_688:
	mov.f32 	%f2494, 0f00000000;
	mul.rn.f32 	%f4589, %f422, %f2494;
	mov.b32 	%r7352, 0;
$L__BB1_689:
	add.s32 	%r4551, %r7352, 1;
	mul.rn.f32 	%f2495, %f4589, %f4589;
	and.b32  	%r4552, %r7352, 1;
	setp.eq.b32 	%p687, %r4552, 1;
	selp.f32 	%f2496, %f4589, 0f3F800000, %p687;
	fma.rn.f32 	%f2497, %f2495, %f2496, 0f00000000;
	fma.rn.f32 	%f2498, %f2495, 0f37CBAC00, 0fBAB607ED;
	selp.f32 	%f2499, 0fB94D4153, %f2498, %p687;
	selp.f32 	%f2500, 0f3C0885E4, 0f3D2AAABB, %p687;
	fma.rn.f32 	%f2501, %f2499, %f2495, %f2500;
	selp.f32 	%f2502, 0fBE2AAAA8, 0fBEFFFFFF, %p687;
	fma.rn.f32 	%f2503, %f2501, %f2495, %f2502;
	fma.rn.f32 	%f2504, %f2503, %f2497, %f2496;
	and.b32  	%r4553, %r4551, 2;
	setp.eq.s32 	%p688, %r4553, 0;
	mov.f32 	%f2505, 0f00000000;
	sub.f32 	%f2506, %f2505, %f2504;
	selp.f32 	%f2507, %f2504, %f2506, %p688;
	fma.rn.f32 	%f432, %f428, %f2507, %f422;
	mul.f32 	%f2508, %f432, 0f3F22F983;
	cvt.rni.s32.f32 	%r7360, %f2508;
	cvt.rn.f32.s32 	%f2509, %r7360;
	fma.rn.f32 	%f2510, %f2509, 0fBFC90FDA, %f432;
	fma.rn.f32 	%f2511, %f2509, 0fB3A22168, %f2510;
	fma.rn.f32 	%f4591, %f2509, 0fA7C234C5, %f2511;
	abs.f32 	%f434, %f432;
	setp.ltu.f32 	%p689, %f434, 0f47CE4780;
	mov.u32 	%r7356, %r7360;
	mov.f32 	%f4590, %f4591;
	@%p689 bra 	$L__BB1_697;
	setp.eq.f32 	%p690, %f434, 0f7F800000;
	@%p690 bra 	$L__BB1_696;
	mov.b32 	%r1165, %f432;
	shl.b32 	%r4555, %r1165, 8;
	or.b32  	%r1166, %r4555, -2147483648;
	mov.b64 	%rd2898, 0;
	mov.b32 	%r7353, 0;
$L__BB1_692:
	.pragma "nounroll";
	mul.wide.u32 	%rd1553, %r7353, 4;
	mov.u64 	%rd1554, __cudart_i2opi_f;
	add.s64 	%rd1555, %rd1554, %rd1553;
	ld.global.nc.u32 	%r4556, [%rd1555];
	mad.wide.u32 	%rd1556, %r4556, %r1166, %rd2898;
	shr.u64 	%rd2898, %rd1556, 32;
	add.s64 	%rd1557, %rd2, %rd1553;
	st.local.u32 	[%rd1557], %rd1556;
	add.s32 	%r7353, %r7353, 1;
	setp.ne.s32 	%p691, %r7353, 6;
	@%p691 bra 	$L__BB1_692;
	shr.u32 	%r4557, %r1165, 23;
	st.local.u32 	[%rd2+24], %rd2898;
	and.b32  	%r1169, %r4557, 31;
	and.b32  	%r4558, %r4557, 224;
	add.s32 	%r4559, %r4558, -128;
	shr.u32 	%r4560, %r4559, 5;
	mul.wide.u32 	%rd1558, %r4560, 4;
	sub.s64 	%rd267, %rd2, %rd1558;
	ld.local.u32 	%r7354, [%rd267+24];
	ld.local.u32 	%r7355, [%rd267+20];
	setp.eq.s32 	%p692, %r1169, 0;
	@%p692 bra 	$L__BB1_695;
	shf.l.wrap.b32 	%r7354, %r7355, %r7354, %r1169;
	ld.local.u32 	%r4561, [%rd267+16];
	shf.l.wrap.b32 	%r7355, %r4561, %r7355, %r1169;
$L__BB1_695:
	shr.u32 	%r4562, %r7354, 30;
	shf.l.wrap.b32 	%r4563, %r7355, %r7354, 2;
	shl.b32 	%r4564, %r7355, 2;
	shr.u32 	%r4565, %r4563, 31;
	add.s32 	%r4566, %r4565, %r4562;
	neg.s32 	%r4567, %r4566;
	setp.lt.s32 	%p693, %r1165, 0;
	selp.b32 	%r7356, %r4567, %r4566, %p693;
	xor.b32  	%r4568, %r4563, %r1165;
	shr.s32 	%r4569, %r4563, 31;
	xor.b32  	%r4570, %r4569, %r4563;
	xor.b32  	%r4571, %r4569, %r4564;
	cvt.u64.u32 	%rd1559, %r4570;
	shl.b64 	%rd1560, %rd1559, 32;
	cvt.u64.u32 	%rd1561, %r4571;
	or.b64  	%rd1562, %rd1560, %rd1561;
	cvt.rn.f64.s64 	%fd173, %rd1562;
	mul.f64 	%fd174, %fd173, 0d3BF921FB54442D19;
	cvt.rn.f32.f64 	%f2512, %fd174;
	neg.f32 	%f2513, %f2512;
	setp.lt.s32 	%p694, %r4568, 0;
	selp.f32 	%f4590, %f2513, %f2512, %p694;
	bra.uni 	$L__BB1_697;
$L__BB1_696:
	mov.f32 	%f2514, 0f00000000;
	mul.rn.f32 	%f4590, %f432, %f2514;
	mov.b32 	%r7356, 0;
$L__BB1_697:
	setp.ltu.f32 	%p695, %f434, 0f47CE4780;
	mul.rn.f32 	%f2515, %f4590, %f4590;
	and.b32  	%r4573, %r7356, 1;
	setp.eq.b32 	%p696, %r4573, 1;
	selp.f32 	%f2516, 0f3F800000, %f4590, %p696;
	fma.rn.f32 	%f2517, %f2515, %f2516, 0f00000000;
	fma.rn.f32 	%f2518, %f2515, 0f37CBAC00, 0fBAB607ED;
	selp.f32 	%f2519, %f2518, 0fB94D4153, %p696;
	selp.f32 	%f2520, 0f3D2AAABB, 0f3C0885E4, %p696;
	fma.rn.f32 	%f2521, %f2519, %f2515, %f2520;
	selp.f32 	%f2522, 0fBEFFFFFF, 0fBE2AAAA8, %p696;
	fma.rn.f32 	%f2523, %f2521, %f2515, %f2522;
	fma.rn.f32 	%f2524, %f2523, %f2517, %f2516;
	and.b32  	%r4574, %r7356, 2;
	setp.eq.s32 	%p697, %r4574, 0;
	mov.f32 	%f2525, 0f00000000;
	sub.f32 	%f2526, %f2525, %f2524;
	selp.f32 	%f438, %f2524, %f2526, %p697;
	@%p695 bra 	$L__BB1_705;
	setp.eq.f32 	%p698, %f434, 0f7F800000;
	@%p698 bra 	$L__BB1_704;
	mov.b32 	%r1178, %f432;
	shl.b32 	%r4576, %r1178, 8;
	or.b32  	%r1179, %r4576, -2147483648;
	mov.b64 	%rd2899, 0;
	mov.b32 	%r7357, 0;
$L__BB1_700:
	.pragma "nounroll";
	mul.wide.u32 	%rd1564, %r7357, 4;
	mov.u64 	%rd1565, __cudart_i2opi_f;
	add.s64 	%rd1566, %rd1565, %rd1564;
	ld.global.nc.u32 	%r4577, [%rd1566];
	mad.wide.u32 	%rd1567, %r4577, %r1179, %rd2899;
	shr.u64 	%rd2899, %rd1567, 32;
	add.s64 	%rd1568, %rd1, %rd1564;
	st.local.u32 	[%rd1568], %rd1567;
	add.s32 	%r7357, %r7357, 1;
	setp.ne.s32 	%p699, %r7357, 6;
	@%p699 bra 	$L__BB1_700;
	shr.u32 	%r4578, %r1178, 23;
	st.local.u32 	[%rd1+24], %rd2899;
	and.b32  	%r1182, %r4578, 31;
	and.b32  	%r4579, %r4578, 224;
	add.s32 	%r4580, %r4579, -128;
	shr.u32 	%r4581, %r4580, 5;
	mul.wide.u32 	%rd1569, %r4581, 4;
	sub.s64 	%rd270, %rd1, %rd1569;
	ld.local.u32 	%r7358, [%rd270+24];
	ld.local.u32 	%r7359, [%rd270+20];
	setp.eq.s32 	%p700, %r1182, 0;
	@%p700 bra 	$L__BB1_703;
	shf.l.wrap.b32 	%r7358, %r7359, %r7358, %r1182;
	ld.local.u32 	%r4582, [%rd270+16];
	shf.l.wrap.b32 	%r7359, %r4582, %r7359, %r1182;
$L__BB1_703:
	shr.u32 	%r4583, %r7358, 30;
	shf.l.wrap.b32 	%r4584, %r7359, %r7358, 2;
	shl.b32 	%r4585, %r7359, 2;
	shr.u32 	%r4586, %r4584, 31;
	add.s32 	%r4587, %r4586, %r4583;
	neg.s32 	%r4588, %r4587;
	setp.lt.s32 	%p701, %r1178, 0;
	selp.b32 	%r7360, %r4588, %r4587, %p701;
	xor.b32  	%r4589, %r4584, %r1178;
	shr.s32 	%r4590, %r4584, 31;
	xor.b32  	%r4591, %r4590, %r4584;
	xor.b32  	%r4592, %r4590, %r4585;
	cvt.u64.u32 	%rd1570, %r4591;
	shl.b64 	%rd1571, %rd1570, 32;
	cvt.u64.u32 	%rd1572, %r4592;
	or.b64  	%rd1573, %rd1571, %rd1572;
	cvt.rn.f64.s64 	%fd175, %rd1573;
	mul.f64 	%fd176, %fd175, 0d3BF921FB54442D19;
	cvt.rn.f32.f64 	%f2527, %fd176;
	neg.f32 	%f2528, %f2527;
	setp.lt.s32 	%p702, %r4589, 0;
	selp.f32 	%f4591, %f2528, %f2527, %p702;
	bra.uni 	$L__BB1_705;
$L__BB1_704:
	mov.f32 	%f2529, 0f00000000;
	mul.rn.f32 	%f4591, %f432, %f2529;
	mov.b32 	%r7360, 0;
$L__BB1_705:
	add.s32 	%r4594, %r7360, 1;
	mul.rn.f32 	%f2530, %f4591, %f4591;
	and.b32  	%r4595, %r7360, 1;
	setp.eq.b32 	%p703, %r4595, 1;
	selp.f32 	%f2531, %f4591, 0f3F800000, %p703;
	fma.rn.f32 	%f2532, %f2530, %f2531, 0f00000000;
	fma.rn.f32 	%f2533, %f2530, 0f37CBAC00, 0fBAB607ED;
	selp.f32 	%f2534, 0fB94D4153, %f2533, %p703;
	selp.f32 	%f2535, 0f3C0885E4, 0f3D2AAABB, %p703;
	fma.rn.f32 	%f2536, %f2534, %f2530, %f2535;
	selp.f32 	%f2537, 0fBE2AAAA8, 0fBEFFFFFF, %p703;
	fma.rn.f32 	%f2538, %f2536, %f2530, %f2537;
	fma.rn.f32 	%f2539, %f2538, %f2532, %f2531;
	and.b32  	%r4596, %r4594, 2;
	setp.eq.s32 	%p704, %r4596, 0;
	mov.f32 	%f2540, 0f00000000;
	sub.f32 	%f2541, %f2540, %f2539;
	selp.f32 	%f2542, %f2539, %f2541, %p704;
	fma.rn.f32 	%f442, %f438, %f2542, %f432;
	mul.f32 	%f2543, %f442, 0f3F22F983;
	cvt.rni.s32.f32 	%r7368, %f2543;
	cvt.rn.f32.s32 	%f2544, %r7368;
	fma.rn.f32 	%f2545, %f2544, 0fBFC90FDA, %f442;
	fma.rn.f32 	%f2546, %f2544, 0fB3A22168, %f2545;
	fma.rn.f32 	%f4593, %f2544, 0fA7C234C5, %f2546;
	abs.f32 	%f444, %f442;
	setp.ltu.f32 	%p705, %f444, 0f47CE4780;
	mov.u32 	%r7364, %r7368;
	mov.f32 	%f4592, %f4593;
	@%p705 bra 	$L__BB1_713;
	setp.eq.f32 	%p706, %f444, 0f7F800000;
	@%p706 bra 	$L__BB1_712;
	mov.b32 	%r1192, %f442;
	shl.b32 	%r4598, %r1192, 8;
	or.b32  	%r1193, %r4598, -2147483648;
	mov.b64 	%rd2900, 0;
	mov.b32 	%r7361, 0;
$L__BB1_708:
	.pragma "nounroll";
	mul.wide.u32 	%rd1575, %r7361, 4;
	mov.u64 	%rd1576, __cudart_i2opi_f;
	add.s64 	%rd1577, %rd1576, %rd1575;
	ld.global.nc.u32 	%r4599, [%rd1577];
	mad.wide.u32 	%rd1578, %r4599, %r1193, %rd2900;
	shr.u64 	%rd2900, %rd1578, 32;
	add.s64 	%rd1579, %rd2, %rd1575;
	st.local.u32 	[%rd1579], %rd1578;
	add.s32 	%r7361, %r7361, 1;
	setp.ne.s32 	%p707, %r7361, 6;
	@%p707 bra 	$L__BB1_708;
	shr.u32 	%r4600, %r1192, 23;
	st.local.u32 	[%rd2+24], %rd2900;
	and.b32  	%r1196, %r4600, 31;
	and.b32  	%r4601, %r4600, 224;
	add.s32 	%r4602, %r4601, -128;
	shr.u32 	%r4603, %r4602, 5;
	mul.wide.u32 	%rd1580, %r4603, 4;
	sub.s64 	%rd273, %rd2, %rd1580;
	ld.local.u32 	%r7362, [%rd273+24];
	ld.local.u32 	%r7363, [%rd273+20];
	setp.eq.s32 	%p708, %r1196, 0;
	@%p708 bra 	$L__BB1_711;
	shf.l.wrap.b32 	%r7362, %r7363, %r7362, %r1196;
	ld.local.u32 	%r4604, [%rd273+16];
	shf.l.wrap.b32 	%r7363, %r4604, %r7363, %r1196;
$L__BB1_711:
	shr.u32 	%r4605, %r7362, 30;
	shf.l.wrap.b32 	%r4606, %r7363, %r7362, 2;
	shl.b32 	%r4607, %r7363, 2;
	shr.u32 	%r4608, %r4606, 31;
	add.s32 	%r4609, %r4608, %r4605;
	neg.s32 	%r4610, %r4609;
	setp.lt.s32 	%p709, %r1192, 0;
	selp.b32 	%r7364, %r4610, %r4609, %p709;
	xor.b32  	%r4611, %r4606, %r1192;
	shr.s32 	%r4612, %r4606, 31;
	xor.b32  	%r4613, %r4612, %r4606;
	xor.b32  	%r4614, %r4612, %r4607;
	cvt.u64.u32 	%rd1581, %r4613;
	shl.b64 	%rd1582, %rd1581, 32;
	cvt.u64.u32 	%rd1583, %r4614;
	or.b64  	%rd1584, %rd1582, %rd1583;
	cvt.rn.f64.s64 	%fd177, %rd1584;
	mul.f64 	%fd178, %fd177, 0d3BF921FB54442D19;
	cvt.rn.f32.f64 	%f2547, %fd178;
	neg.f32 	%f2548, %f2547;
	setp.lt.s32 	%p710, %r4611, 0;
	selp.f32 	%f4592, %f2548, %f2547, %p710;
	bra.uni 	$L__BB1_713;
$L__BB1_712:
	mov.f32 	%f2549, 0f00000000;
	mul.rn.f32 	%f4592, %f442, %f2549;
	mov.b32 	%r7364, 0;
$L__BB1_713:
	setp.ltu.f32 	%p711, %f444, 0f47CE4780;
	mul.rn.f32 	%f2550, %f4592, %f4592;
	and.b32  	%r4616, %r7364, 1;
	setp.eq.b32 	%p712, %r4616, 1;
	selp.f32 	%f2551, 0f3F800000, %f4592, %p712;
	fma.rn.f32 	%f2552, %f2550, %f2551, 0f00000000;
	fma.rn.f32 	%f2553, %f2550, 0f37CBAC00, 0fBAB607ED;
	selp.f32 	%f2554, %f2553, 0fB94D4153, %p712;
	selp.f32 	%f2555, 0f3D2AAABB, 0f3C0885E4, %p712;
	fma.rn.f32 	%f2556, %f2554, %f2550, %f2555;
	selp.f32 	%f2557, 0fBEFFFFFF, 0fBE2AAAA8, %p712;
	fma.rn.f32 	%f2558, %f2556, %f2550, %f2557;
	fma.rn.f32 	%f2559, %f2558, %f2552, %f2551;
	and.b32  	%r4617, %r7364, 2;
	setp.eq.s32 	%p713, %r4617, 0;
	mov.f32 	%f2560, 0f00000000;
	sub.f32 	%f2561, %f2560, %f2559;
	selp.f32 	%f448, %f2559, %f2561, %p713;
	@%p711 bra 	$L__BB1_721;
	setp.eq.f32 	%p714, %f444, 0f7F800000;
	@%p714 bra 	$L__BB1_720;
	mov.b32 	%r1205, %f442;
	shl.b32 	%r4619, %r1205, 8;
	or.b32  	%r1206, %r4619, -2147483648;
	mov.b64 	%rd2901, 0;
	mov.b32 	%r7365, 0;
$L__BB1_716:
	.pragma "nounroll";
	mul.wide.u32 	%rd1586, %r7365, 4;
	mov.u64 	%rd1587, __cudart_i2opi_f;
	add.s64 	%rd1588, %rd1587, %rd1586;
	ld.global.nc.u32 	%r4620, [%rd1588];
	mad.wide.u32 	%rd1589, %r4620, %r1206, %rd2901;
	shr.u64 	%rd2901, %rd1589, 32;
	add.s64 	%rd1590, %rd1, %rd1586;
	st.local.u32 	[%rd1590], %rd1589;
	add.s32 	%r7365, %r7365, 1;
	setp.ne.s32 	%p715, %r7365, 6;
	@%p715 bra 	$L__BB1_716;
	shr.u32 	%r4621, %r1205, 23;
	st.local.u32 	[%rd1+24], %rd2901;
	and.b32  	%r1209, %r4621, 31;
	and.b32  	%r4622, %r4621, 224;
	add.s32 	%r4623, %r4622, -128;
	shr.u32 	%r4624, %r4623, 5;
	mul.wide.u32 	%rd1591, %r4624, 4;
	sub.s64 	%rd276, %rd1, %rd1591;
	ld.local.u32 	%r7366, [%rd276+24];
	ld.local.u32 	%r7367, [%rd276+20];
	setp.eq.s32 	%p716, %r1209, 0;
	@%p716 bra 	$L__BB1_719;
	shf.l.wrap.b32 	%r7366, %r7367, %r7366, %r1209;
	ld.local.u32 	%r4625, [%rd276+16];
	shf.l.wrap.b32 	%r7367, %r4625, %r7367, %r1209;
$L__BB1_719:
	shr.u32 	%r4626, %r7366, 30;
	shf.l.wrap.b32 	%r4627, %r7367, %r7366, 2;
	shl.b32 	%r4628, %r7367, 2;
	shr.u32 	%r4629, %r4627, 31;
	add.s32 	%r4630, %r4629, %r4626;
	neg.s32 	%r4631, %r4630;
	setp.lt.s32 	%p717, %r1205, 0;
	selp.b32 	%r7368, %r4631, %r4630, %p717;
	xor.b32  	%r4632, %r4627, %r1205;
	shr.s32 	%r4633, %r4627, 31;
	xor.b32  	%r4634, %r4633, %r4627;
	xor.b32  	%r4635, %r4633, %r4628;
	cvt.u64.u32 	%rd1592, %r4634;
	shl.b64 	%rd1593, %rd1592, 32;
	cvt.u64.u32 	%rd1594, %r4635;
	or.b64  	%rd1595, %rd1593, %rd1594;
	cvt.rn.f64.s64 	%fd179, %rd1595;
	mul.f64 	%fd180, %fd179, 0d3BF921FB54442D19;
	cvt.rn.f32.f64 	%f2562, %fd180;
	neg.f32 	%f2563, %f2562;
	setp.lt.s32 	%p718, %r4632, 0;
	selp.f32 	%f4593, %f2563, %f2562, %p718;
	bra.uni 	$L__BB1_721;
$L__BB1_720:
	mov.f32 	%f2564, 0f00000000;
	mul.rn.f32 	%f4593, %f442, %f2564;
	mov.b32 	%r7368, 0;
$L__BB1_721:
	add.s32 	%r4637, %r7368, 1;
	mul.rn.f32 	%f2565, %f4593, %f4593;
	and.b32  	%r4638, %r7368, 1;
	setp.eq.b32 	%p719, %r4638, 1;
	selp.f32 	%f2566, %f4593, 0f3F800000, %p719;
	fma.rn.f32 	%f2567, %f2565, %f2566, 0f00000000;
	fma.rn.f32 	%f2568, %f2565, 0f37CBAC00, 0fBAB607ED;
	selp.f32 	%f2569, 0fB94D4153, %f2568, %p719;
	selp.f32 	%f2570, 0f3C0885E4, 0f3D2AAABB, %p719;
	fma.rn.f32 	%f2571, %f2569, %f2565, %f2570;
	selp.f32 	%f2572, 0fBE2AAAA8, 0fBEFFFFFF, %p719;
	fma.rn.f32 	%f2573, %f2571, %f2565, %f2572;
	fma.rn.f32 	%f2574, %f2573, %f2567, %f2566;
	and.b32  	%r4639, %r4637, 2;
	setp.eq.s32 	%p720, %r4639, 0;
	mov.f32 	%f2575, 0f00000000;
	sub.f32 	%f2576, %f2575, %f2574;
	selp.f32 	%f2577, %f2574, %f2576, %p720;
	fma.rn.f32 	%f452, %f448, %f2577, %f442;
	mul.f32 	%f2578, %f452, 0f3F22F983;
	cvt.rni.s32.f32 	%r7376, %f2578;
	cvt.rn.f32.s32 	%f2579, %r7376;
	fma.rn.f32 	%f2580, %f2579, 0fBFC90FDA, %f452;
	fma.rn.f32 	%f2581, %f2579, 0fB3A22168, %f2580;
	fma.rn.f32 	%f4595, %f2579, 0fA7C234C5, %f2581;
	abs.f32 	%f454, %f452;
	setp.ltu.f32 	%p721, %f454, 0f47CE4780;
	mov.u32 	%r7372, %r7376;
	mov.f32 	%f4594, %f4595;
	@%p721 bra 	$L__BB1_729;
	setp.eq.f32 	%p722, %f454, 0f7F800000;
	@%p722 bra 	$L__BB1_728;
	mov.b32 	%r1219, %f452;
	shl.b32 	%r4641, %r1219, 8;
	or.b32  	%r1220, %r4641, -2147483648;
	mov.b64 	%rd2902, 0;
	mov.b32 	%r7369, 0;
$L__BB1_724:
	.pragma "nounroll";
	mul.wide.u32 	%rd1597, %r7369, 4;
	mov.u64 	%rd1598, __cudart_i2opi_f;
	add.s64 	%rd1599, %rd1598, %rd1597;
	ld.global.nc.u32 	%r4642, [%rd1599];
	mad.wide.u32 	%rd1600, %r4642, %r1220, %rd2902;
	shr.u64 	%rd2902, %rd1600, 32;
	add.s64 	%rd1601, %rd2, %rd1597;
	st.local.u32 	[%rd1601], %rd1600;
	add.s32 	%r7369, %r7369, 1;
	setp.ne.s32 	%p723, %r7369, 6;
	@%p723 bra 	$L__BB1_724;
	shr.u32 	%r4643, %r1219, 23;
	st.local.u32 	[%rd2+24], %rd2902;
	and.b32  	%r1223, %r4643, 31;
	and.b32  	%r4644, %r4643, 224;
	add.s32 	%r4645, %r4644, -128;
	shr.u32 	%r4646, %r4645, 5;
	mul.wide.u32 	%rd1602, %r4646, 4;
	sub.s64 	%rd279, %rd2, %rd1602;
	ld.local.u32 	%r7370, [%rd279+24];
	ld.local.u32 	%r7371, [%rd279+20];
	setp.eq.s32 	%p724, %r1223, 0;
	@%p724 bra 	$L__BB1_727;
	shf.l.wrap.b32 	%r7370, %r7371, %r7370, %r1223;
	ld.local.u32 	%r4647, [%rd279+16];
	shf.l.wrap.b32 	%r7371, %r4647, %r7371, %r1223;
$L__BB1_727:
	shr.u32 	%r4648, %r7370, 30;
	shf.l.wrap.b32 	%r4649, %r7371, %r7370, 2;
	shl.b32 	%r4650, %r7371, 2;
	shr.u32 	%r4651, %r4649, 31;
	add.s32 	%r4652, %r4651, %r4648;
	neg.s32 	%r4653, %r4652;
	setp.lt.s32 	%p725, %r1219, 0;
	selp.b32 	%r7372, %r4653, %r4652, %p725;
	xor.b32  	%r4654, %r4649, %r1219;
	shr.s32 	%r4655, %r4649, 31;
	xor.b32  	%r4656, %r4655, %r4649;
	xor.b32  	%r4657, %r4655, %r4650;
	cvt.u64.u32 	%rd1603, %r4656;
	shl.b64 	%rd1604, %rd1603, 32;
	cvt.u64.u32 	%rd1605, %r4657;
	or.b64  	%rd1606, %rd1604, %rd1605;
	cvt.rn.f64.s64 	%fd181, %rd1606;
	mul.f64 	%fd182, %fd181, 0d3BF921FB54442D19;
	cvt.rn.f32.f64 	%f2582, %fd182;
	neg.f32 	%f2583, %f2582;
	setp.lt.s32 	%p726, %r4654, 0;
	selp.f32 	%f4594, %f2583, %f2582, %p726;
	bra.uni 	$L__BB1_729;
$L__BB1_728:
	mov.f32 	%f2584, 0f00000000;
	mul.rn.f32 	%f4594, %f452, %f2584;
	mov.b32 	%r7372, 0;
$L__BB1_729:
	setp.ltu.f32 	%p727, %f454, 0f47CE4780;
	mul.rn.f32 	%f2585, %f4594, %f4594;
	and.b32  	%r4659, %r7372, 1;
	setp.eq.b32 	%p728, %r4659, 1;
	selp.f32 	%f2586, 0f3F800000, %f4594, %p728;
	fma.rn.f32 	%f2587, %f2585, %f2586, 0f00000000;
	fma.rn.f32 	%f2588, %f2585, 0f37CBAC00, 0fBAB607ED;
	selp.f32 	%f2589, %f2588, 0fB94D4153, %p728;
	selp.f32 	%f2590, 0f3D2AAABB, 0f3C0885E4, %p728;
	fma.rn.f32 	%f2591, %f2589, %f2585, %f2590;
	selp.f32 	%f2592, 0fBEFFFFFF, 0fBE2AAAA8, %p728;
	fma.rn.f32 	%f2593, %f2591, %f2585, %f2592;
	fma.rn.f32 	%f2594, %f2593, %f2587, %f2586;
	and.b32  	%r4660, %r7372, 2;
	setp.eq.s32 	%p729, %r4660, 0;
	mov.f32 	%f2595, 0f00000000;
	sub.f32 	%f2596, %f2595, %f2594;
	selp.f32 	%f458, %f2594, %f2596, %p729;
	@%p727 bra 	$L__BB1_737;
	setp.eq.f32 	%p730, %f454, 0f7F800000;
	@%p730 bra 	$L__BB1_736;
	mov.b32 	%r1232, %f452;
	shl.b32 	%r4662, %r1232, 8;
	or.b32  	%r1233, %r4662, -2147483648;
	mov.b64 	%rd2903, 0;
	mov.b32 	%r7373, 0;
$L__BB1_732:
	.pragma "nounroll";
	mul.wide.u32 	%rd1608, %r7373, 4;
	mov.u64 	%rd1609, __cudart_i2opi_f;
	add.s64 	%rd1610, %rd1609, %rd1608;
	ld.global.nc.u32 	%r4663, [%rd1610];
	mad.wide.u32 	%rd1611, %r4663, %r1233, %rd2903;
	shr.u64 	%rd2903, %rd1611, 32;
	add.s64 	%rd1612, %rd1, %rd1608;
	st.local.u32 	[%rd1612], %rd1611;
	add.s32 	%r7373, %r7373, 1;
	setp.ne.s32 	%p731, %r7373, 6;
	@%p731 bra 	$L__BB1_732;
	shr.u32 	%r4664, %r1232, 23;
	st.local.u32 	[%rd1+24], %rd2903;
	and.b32  	%r1236, %r4664, 31;
	and.b32  	%r4665, %r4664, 224;
	add.s32 	%r4666, %r4665, -128;
	shr.u32 	%r4667, %r4666, 5;
	mul.wide.u32 	%rd1613, %r4667, 4;
	sub.s64 	%rd282, %rd1, %rd1613;
	ld.local.u32 	%r7374, [%rd282+24];
	ld.local.u32 	%r7375, [%rd282+20];
	setp.eq.s32 	%p732, %r1236, 0;
	@%p732 bra 	$L__BB1_735;
	shf.l.wrap.b32 	%r7374, %r7375, %r7374, %r1236;
	ld.local.u32 	%r4668, [%rd282+16];
	shf.l.wrap.b32 	%r7375, %r4668, %r7375, %r1236;
$L__BB1_735:
	shr.u32 	%r4669, %r7374, 30;
	shf.l.wrap.b32 	%r4670, %r7375, %r7374, 2;
	shl.b32 	%r4671, %r7375, 2;
	shr.u32 	%r4672, %r4670, 31;
	add.s32 	%r4673, %r4672, %r4669;
	neg.s32 	%r4674, %r4673;
	setp.lt.s32 	%p733, %r1232, 0;
	selp.b32 	%r7376, %r4674, %r4673, %p733;
	xor.b32  	%r4675, %r4670, %r1232;
	shr.s32 	%r4676, %r4670, 31;
	xor.b32  	%r4677, %r4676, %r4670;
	xor.b32  	%r4678, %r4676, %r4671;
	cvt.u64.u32 	%rd1614, %r4677;
	shl.b64 	%rd1615, %rd1614, 32;
	cvt.u64.u32 	%rd1616, %r4678;
	or.b64  	%rd1617, %rd1615, %rd1616;
	cvt.rn.f64.s64 	%fd183, %rd1617;
	mul.f64 	%fd184, %fd183, 0d3BF921FB54442D19;
	cvt.rn.f32.f64 	%f2597, %fd184;
	neg.f32 	%f2598, %f2597;
	setp.lt.s32 	%p734, %r4675, 0;
	selp.f32 	%f4595, %f2598, %f2597, %p734;
	bra.uni 	$L__BB1_737;
$L__BB1_736:
	mov.f32 	%f2599, 0f00000000;
	mul.rn.f32 	%f4595, %f452, %f2599;
	mov.b32 	%r7376, 0;
$L__BB1_737:
	add.s32 	%r4680, %r7376, 1;
	mul.rn.f32 	%f2600, %f4595, %f4595;
	and.b32  	%r4681, %r7376, 1;
	setp.eq.b32 	%p735, %r4681, 1;
	selp.f32 	%f2601, %f4595, 0f3F800000, %p735;
	fma.rn.f32 	%f2602, %f2600, %f2601, 0f00000000;
	fma.rn.f32 	%f2603, %f2600, 0f37CBAC00, 0fBAB607ED;
	selp.f32 	%f2604, 0fB94D4153, %f2603, %p735;
	selp.f32 	%f2605, 0f3C0885E4, 0f3D2AAABB, %p735;
	fma.rn.f32 	%f2606, %f2604, %f2600, %f2605;
	selp.f32 	%f2607, 0fBE2AAAA8, 0fBEFFFFFF, %p735;
	fma.rn.f32 	%f2608, %f2606, %f2600, %f2607;
	fma.rn.f32 	%f2609, %f2608, %f2602, %f2601;
	and.b32  	%r4682, %r4680, 2;
	setp.eq.s32 	%p736, %r4682, 0;
	mov.f32 	%f2610, 0f00000000;
	sub.f32 	%f2611, %f2610, %f2609;
	selp.f32 	%f2612, %f2609, %f2611, %p736;
	fma.rn.f32 	%f462, %f458, %f2612, %f452;
	mul.f32 	%f2613, %f462, 0f3F22F983;
	cvt.rni.s32.f32 	%r7384, %f2613;
	cvt.rn.f32.s32 	%f2614, %r7384;
	fma.rn.f32 	%f2615, %f2614, 0fBFC90FDA, %f462;
	fma.rn.f32 	%f2616, %f2614, 0fB3A22168, %f2615;
	fma.rn.f32 	%f4597, %f2614, 0fA7C234C5, %f2616;
	abs.f32 	%f464, %f462;
	setp.ltu.f32 	%p737, %f464, 0f47CE4780;
	mov.u32 	%r7380, %r7384;
	mov.f32 	%f4596, %f4597;
	@%p737 bra 	$L__BB1_745;
	setp.eq.f32 	%p738, %f464, 0f7F800000;
	@%p738 bra 	$L__BB1_744;
	mov.b32 	%r1246, %f462;
	shl.b32 	%r4684, %r1246, 8;
	or.b32  	%r1247, %r4684, -2147483648;
	mov.b64 	%rd2904, 0;
	mov.b32 	%r7377, 0;
$L__BB1_740:
	.pragma "nounroll";
	mul.wide.u32 	%rd1619, %r7377, 4;
	mov.u64 	%rd1620, __cudart_i2opi_f;
	add.s64 	%rd1621, %rd1620, %rd1619;
	ld.global.nc.u32 	%r4685, [%rd1621];
	mad.wide.u32 	%rd1622, %r4685, %r1247, %rd2904;
	shr.u64 	%rd2904, %rd1622, 32;
	add.s64 	%rd1623, %rd2, %rd1619;
	st.local.u32 	[%rd1623], %rd1622;
	add.s32 	%r7377, %r7377, 1;
	setp.ne.s32 	%p739, %r7377, 6;
	@%p739 bra 	$L__BB1_740;
	shr.u32 	%r4686, %r1246, 23;
	st.local.u32 	[%rd2+24], %rd2904;
	and.b32  	%r1250, %r4686, 31;
	and.b32  	%r4687, %r4686, 224;
	add.s32 	%r4688, %r4687, -128;
	shr.u32 	%r4689, %r4688, 5;
	mul.wide.u32 	%rd1624, %r4689, 4;
	sub.s64 	%rd285, %rd2, %rd1624;
	ld.local.u32 	%r7378, [%rd285+24];
	ld.local.u32 	%r7379, [%rd285+20];
	setp.eq.s32 	%p740, %r1250, 0;
	@%p740 bra 	$L__BB1_743;
	shf.l.wrap.b32 	%r7378, %r7379, %r7378, %r1250;
	ld.local.u32 	%r4690, [%rd285+16];
	shf.l.wrap.b32 	%r7379, %r4690, %r7379, %r1250;
$L__BB1_743:
	shr.u32 	%r4691, %r7378, 30;
	shf.l.wrap.b32 	%r4692, %r7379, %r7378, 2;
	shl.b32 	%r4693, %r7379, 2;
	shr.u32 	%r4694, %r4692, 31;
	add.s32 	%r4695, %r4694, %r4691;
	neg.s32 	%r4696, %r4695;
	setp.lt.s32 	%p741, %r1246, 0;
	selp.b32 	%r7380, %r4696, %r4695, %p741;
	xor.b32  	%r4697, %r4692, %r1246;
	shr.s32 	%r4698, %r4692, 31;
	xor.b32  	%r4699, %r4698, %r4692;
	xor.b32  	%r4700, %r4698, %r4693;
	cvt.u64.u32 	%rd1625, %r4699;
	shl.b64 	%rd1626, %rd1625, 32;
	cvt.u64.u32 	%rd1627, %r4700;
	or.b64  	%rd1628, %rd1626, %rd1627;
	cvt.rn.f64.s64 	%fd185, %rd1628;
	mul.f64 	%fd186, %fd185, 0d3BF921FB54442D19;
	cvt.rn.f32.f64 	%f2617, %fd186;
	neg.f32 	%f2618, %f2617;
	setp.lt.s32 	%p742, %r4697, 0;
	selp.f32 	%f4596, %f2618, %f2617, %p742;
	bra.uni 	$L__BB1_745;
$L__BB1_744:
	mov.f32 	%f2619, 0f00000000;
	mul.rn.f32 	%f4596, %f462, %f2619;
	mov.b32 	%r7380, 0;
$L__BB1_745:
	setp.ltu.f32 	%p743, %f464, 0f47CE4780;
	mul.rn.f32 	%f2620, %f4596, %f4596;
	and.b32  	%r4702, %r7380, 1;
	setp.eq.b32 	%p744, %r4702, 1;
	selp.f32 	%f2621, 0f3F800000, %f4596, %p744;
	fma.rn.f32 	%f2622, %f2620, %f2621, 0f00000000;
	fma.rn.f32 	%f2623, %f2620, 0f37CBAC00, 0fBAB607ED;
	selp.f32 	%f2624, %f2623, 0fB94D4153, %p744;
	selp.f32 	%f2625, 0f3D2AAABB, 0f3C0885E4, %p744;
	fma.rn.f32 	%f2626, %f2624, %f2620, %f2625;
	selp.f32 	%f2627, 0fBEFFFFFF, 0fBE2AAAA8, %p744;
	fma.rn.f32 	%f2628, %f2626, %f2620, %f2627;
	fma.rn.f32 	%f2629, %f2628, %f2622, %f2621;
	and.b32  	%r4703, %r7380, 2;
	setp.eq.s32 	%p745, %r4703, 0;
	mov.f32 	%f2630, 0f00000000;
	sub.f32 	%f2631, %f2630, %f2629;
	selp.f32 	%f468, %f2629, %f2631, %p745;
	@%p743 bra 	$L__BB1_753;
	setp.eq.f32 	%p746, %f464, 0f7F800000;
	@%p746 bra 	$L__BB1_752;
	mov.b32 	%r1259, %f462;
	shl.b32 	%r4705, %r1259, 8;
	or.b32  	%r1260, %r4705, -2147483648;
	mov.b64 	%rd2905, 0;
	mov.b32 	%r7381, 0;
$L__BB1_748:
	.pragma "nounroll";
	mul.wide.u32 	%rd1630, %r7381, 4;
	mov.u64 	%rd1631, __cudart_i2opi_f;
	add.s64 	%rd1632, %rd1631, %rd1630;
	ld.global.nc.u32 	%r4706, [%rd1632];
	mad.wide.u32 	%rd1633, %r4706, %r1260, %rd2905;
	shr.u64 	%rd2905, %rd1633, 32;
	add.s64 	%rd1634, %rd1, %rd1630;
	st.local.u32 	[%rd1634], %rd1633;
	add.s32 	%r7381, %r7381, 1;
	setp.ne.s32 	%p747, %r7381, 6;
	@%p747 bra 	$L__BB1_748;
	shr.u32 	%r4707, %r1259, 23;
	st.local.u32 	[%rd1+24], %rd2905;
	and.b32  	%r1263, %r4707, 31;
	and.b32  	%r4708, %r4707, 224;
	add.s32 	%r4709, %r4708, -128;
	shr.u32 	%r4710, %r4709, 5;
	mul.wide.u32 	%rd1635, %r4710, 4;
	sub.s64 	%rd288, %rd1, %rd1635;
	ld.local.u32 	%r7382, [%rd288+24];
	ld.local.u32 	%r7383, [%rd288+20];
	setp.eq.s32 	%p748, %r1263, 0;
	@%p748 bra 	$L__BB1_751;
	shf.l.wrap.b32 	%r7382, %r7383, %r7382, %r1263;
	ld.local.u32 	%r4711, [%rd288+16];
	shf.l.wrap.b32 	%r7383, %r4711, %r7383, %r1263;
$L__BB1_751:
	shr.u32 	%r4712, %r7382, 30;
	shf.l.wrap.b32 	%r4713, %r7383, %r7382, 2;
	shl.b32 	%r4714, %r7383, 2;
	shr.u32 	%r4715, %r4713, 31;
	add.s32 	%r4716, %r4715, %r4712;
	neg.s32 	%r4717, %r4716;
	setp.lt.s32 	%p749, %r1259, 0;
	selp.b32 	%r7384, %r4717, %r4716, %p749;
	xor.b32  	%r4718, %r4713, %r1259;
	shr.s32 	%r4719, %r4713, 31;
	xor.b32  	%r4720, %r4719, %r4713;
	xor.b32  	%r4721, %r4719, %r4714;
	cvt.u64.u32 	%rd1636, %r4720;
	shl.b64 	%rd1637, %rd1636, 32;
	cvt.u64.u32 	%rd1638, %r4721;
	or.b64  	%rd1639, %rd1637, %rd1638;
	cvt.rn.f64.s64 	%fd187, %rd1639;
	mul.f64 	%fd188, %fd187, 0d3BF921FB54442D19;
	cvt.rn.f32.f64 	%f2632, %fd188;
	neg.f32 	%f2633, %f2632;
	setp.lt.s32 	%p750, %r4718, 0;
	selp.f32 	%f4597, %f2633, %f2632, %p750;
	bra.uni 	$L__BB1_753;
$L__BB1_752:
	mov.f32 	%f2634, 0f00000000;
	mul.rn.f32 	%f4597, %f462, %f2634;
	mov.b32 	%r7384, 0;
$L__BB1_753:
	add.s32 	%r4723, %r7384, 1;
	mul.rn.f32 	%f2635, %f4597, %f4597;
	and.b32  	%r4724, %r7384, 1;
	setp.eq.b32 	%p751, %r4724, 1;
	selp.f32 	%f2636, %f4597, 0f3F800000, %p751;
	fma.rn.f32 	%f2637, %f2635, %f2636, 0f00000000;
	fma.rn.f32 	%f2638, %f2635, 0f37CBAC00, 0fBAB607ED;
	selp.f32 	%f2639, 0fB94D4153, %f2638, %p751;
	selp.f32 	%f2640, 0f3C0885E4, 0f3D2AAABB, %p751;
	fma.rn.f32 	%f2641, %f2639, %f2635, %f2640;
	selp.f32 	%f2642, 0fBE2AAAA8, 0fBEFFFFFF, %p751;
	fma.rn.f32 	%f2643, %f2641, %f2635, %f2642;
	fma.rn.f32 	%f2644, %f2643, %f2637, %f2636;
	and.b32  	%r4725, %r4723, 2;
	setp.eq.s32 	%p752, %r4725, 0;
	mov.f32 	%f2645, 0f00000000;
	sub.f32 	%f2646, %f2645, %f2644;
	selp.f32 	%f2647, %f2644, %f2646, %p752;
	fma.rn.f32 	%f472, %f468, %f2647, %f462;
	mul.f32 	%f2648, %f472, 0f3F22F983;
	cvt.rni.s32.f32 	%r7392, %f2648;
	cvt.rn.f32.s32 	%f2649, %r7392;
	fma.rn.f32 	%f2650, %f2649, 0fBFC90FDA, %f472;
	fma.rn.f32 	%f2651, %f2649, 0fB3A22168, %f2650;
	fma.rn.f32 	%f4599, %f2649, 0fA7C234C5, %f2651;
	abs.f32 	%f474, %f472;
	setp.ltu.f32 	%p753, %f474, 0f47CE4780;
	mov.u32 	%r7388, %r7392;
	mov.f32 	%f4598, %f4599;
	@%p753 bra 	$L__BB1_761;
	setp.eq.f32 	%p754, %f474, 0f7F800000;
	@%p754 bra 	$L__BB1_760;
	mov.b32 	%r1273, %f472;
	shl.b32 	%r4727, %r1273, 8;
	or.b32  	%r1274, %r4727, -2147483648;
	mov.b64 	%rd2906, 0;
	mov.b32 	%r7385, 0;
$L__BB1_756:
	.pragma "nounroll";
	mul.wide.u32 	%rd1641, %r7385, 4;
	mov.u64 	%rd1642, __cudart_i2opi_f;
	add.s64 	%rd1643, %rd1642, %rd1641;
	ld.global.nc.u32 	%r4728, [%rd1643];
	mad.wide.u32 	%rd1644, %r4728, %r1274, %rd2906;
	shr.u64 	%rd2906, %rd1644, 32;
	add.s64 	%rd1645, %rd2, %rd1641;
	st.local.u32 	[%rd1645], %rd1644;
	add.s32 	%r7385, %r7385, 1;
	setp.ne.s32 	%p755, %r7385, 6;
	@%p755 bra 	$L__BB1_756;
	shr.u32 	%r4729, %r1273, 23;
	st.local.u32 	[%rd2+24], %rd2906;
	and.b32  	%r1277, %r4729, 31;
	and.b32  	%r4730, %r4729, 224;
	add.s32 	%r4731, %r4730, -128;
	shr.u32 	%r4732, %r4731, 5;
	mul.wide.u32 	%rd1646, %r4732, 4;
	sub.s64 	%rd291, %rd2, %rd1646;
	ld.local.u32 	%r7386, [%rd291+24];
	ld.local.u32 	%r7387, [%rd291+20];
	setp.eq.s32 	%p756, %r1277, 0;
	@%p756 bra 	$L__BB1_759;
	shf.l.wrap.b32 	%r7386, %r7387, %r7386, %r1277;
	ld.local.u32 	%r4733, [%rd291+16];
	shf.l.wrap.b32 	%r7387, %r4733, %r7387, %r1277;
$L__BB1_759:
	shr.u32 	%r4734, %r7386, 30;
	shf.l.wrap.b32 	%r4735, %r7387, %r7386, 2;
	shl.b32 	%r4736, %r7387, 2;
	shr.u32 	%r4737, %r4735, 31;
	add.s32 	%r4738, %r4737, %r4734;
	neg.s32 	%r4739, %r4738;
	setp.lt.s32 	%p757, %r1273, 0;
	selp.b32 	%r7388, %r4739, %r4738, %p757;
	xor.b32  	%r4740, %r4735, %r1273;
	shr.s32 	%r4741, %r4735, 31;
	xor.b32  	%r4742, %r4741, %r4735;
	xor.b32  	%r4743, %r4741, %r4736;
	cvt.u64.u32 	%rd1647, %r4742;
	shl.b64 	%rd1648, %rd1647, 32;
	cvt.u64.u32 	%rd1649, %r4743;
	or.b64  	%rd1650, %rd1648, %rd1649;
	cvt.rn.f64.s64 	%fd189, %rd1650;
	mul.f64 	%fd190, %fd189, 0d3BF921FB54442D19;
	cvt.rn.f32.f64 	%f2652, %fd190;
	neg.f32 	%f2653, %f2652;
	setp.lt.s32 	%p758, %r4740, 0;
	selp.f32 	%f4598, %f2653, %f2652, %p758;
	bra.uni 	$L__BB1_761;
$L__BB1_760:
	mov.f32 	%f2654, 0f00000000;
	mul.rn.f32 	%f4598, %f472, %f2654;
	mov.b32 	%r7388, 0;
$L__BB1_761:
	setp.ltu.f32 	%p759, %f474, 0f47CE4780;
	mul.rn.f32 	%f2655, %f4598, %f4598;
	and.b32  	%r4745, %r7388, 1;
	setp.eq.b32 	%p760, %r4745, 1;
	selp.f32 	%f2656, 0f3F800000, %f4598, %p760;
	fma.rn.f32 	%f2657, %f2655, %f2656, 0f00000000;
	fma.rn.f32 	%f2658, %f2655, 0f37CBAC00, 0fBAB607ED;
	selp.f32 	%f2659, %f2658, 0fB94D4153, %p760;
	selp.f32 	%f2660, 0f3D2AAABB, 0f3C0885E4, %p760;
	fma.rn.f32 	%f2661, %f2659, %f2655, %f2660;
	selp.f32 	%f2662, 0fBEFFFFFF, 0fBE2AAAA8, %p760;
	fma.rn.f32 	%f2663, %f2661, %f2655, %f2662;
	fma.rn.f32 	%f2664, %f2663, %f2657, %f2656;
	and.b32  	%r4746, %r7388, 2;
	setp.eq.s32 	%p761, %r4746, 0;
	mov.f32 	%f2665, 0f00000000;
	sub.f32 	%f2666, %f2665, %f2664;
	selp.f32 	%f478, %f2664, %f2666, %p761;
	@%p759 bra 	$L__BB1_769;
	setp.eq.f32 	%p762, %f474, 0f7F800000;
	@%p762 bra 	$L__BB1_768;
	mov.b32 	%r1286, %f472;
	shl.b32 	%r4748, %r1286, 8;
	or.b32  	%r1287, %r4748, -2147483648;
	mov.b64 	%rd2907, 0;
	mov.b32 	%r7389, 0;
$L__BB1_764:
	.pragma "nounroll";
	mul.wide.u32 	%rd1652, %r7389, 4;
	mov.u64 	%rd1653, __cudart_i2opi_f;
	add.s64 	%rd1654, %rd1653, %rd1652;
	ld.global.nc.u32 	%r4749, [%rd1654];
	mad.wide.u32 	%rd1655, %r4749, %r1287, %rd2907;
	shr.u64 	%rd2907, %rd1655, 32;
	add.s64 	%rd1656, %rd1, %rd1652;
	st.local.u32 	[%rd1656], %rd1655;
	add.s32 	%r7389, %r7389, 1;
	setp.ne.s32 	%p763, %r7389, 6;
	@%p763 bra 	$L__BB1_764;
	shr.u32 	%r4750, %r1286, 23;
	st.local.u32 	[%rd1+24], %rd2907;
	and.b32  	%r1290, %r4750, 31;
	and.b32  	%r4751, %r4750, 224;
	add.s32 	%r4752, %r4751, -128;
	shr.u32 	%r4753, %r4752, 5;
	mul.wide.u32 	%rd1657, %r4753, 4;
	sub.s64 	%rd294, %rd1, %rd1657;
	ld.local.u32 	%r7390, [%rd294+24];
	ld.local.u32 	%r7391, [%rd294+20];
	setp.eq.s32 	%p764, %r1290, 0;
	@%p764 bra 	$L__BB1_767;
	shf.l.wrap.b32 	%r7390, %r7391, %r7390, %r1290;
	ld.local.u32 	%r4754, [%rd294+16];
	shf.l.wrap.b32 	%r7391, %r4754, %r7391, %r1290;
$L__BB1_767:
	shr.u32 	%r4755, %r7390, 30;
	shf.l.wrap.b32 	%r4756, %r7391, %r7390, 2;
	shl.b32 	%r4757, %r7391, 2;
	shr.u32 	%r4758, %r4756, 31;
	add.s32 	%r4759, %r4758, %r4755;
	neg.s32 	%r4760, %r4759;
	setp.lt.s32 	%p765, %r1286, 0;
	selp.b32 	%r7392, %r4760, %r4759, %p765;
	xor.b32  	%r4761, %r4756, %r1286;
	shr.s32 	%r4762, %r4756, 31;
	xor.b32  	%r4763, %r4762, %r4756;
	xor.b32  	%r4764, %r4762, %r4757;
	cvt.u64.u32 	%rd1658, %r4763;
	shl.b64 	%rd1659, %rd1658, 32;
	cvt.u64.u32 	%rd1660, %r4764;
	or.b64  	%rd1661, %rd1659, %rd1660;
	cvt.rn.f64.s64 	%fd191, %rd1661;
	mul.f64 	%fd192, %fd191, 0d3BF921FB54442D19;
	cvt.rn.f32.f64 	%f2667, %fd192;
	neg.f32 	%f2668, %f2667;
	setp.lt.s32 	%p766, %r4761, 0;
	selp.f32 	%f4599, %f2668, %f2667, %p766;
	bra.uni 	$L__BB1_769;
$L__BB1_768:
	mov.f32 	%f2669, 0f00000000;
	mul.rn.f32 	%f4599, %f472, %f2669;
	mov.b32 	%r7392, 0;
$L__BB1_769:
	add.s32 	%r4766, %r7392, 1;
	mul.rn.f32 	%f2670, %f4599, %f4599;
	and.b32  	%r4767, %r7392, 1;
	setp.eq.b32 	%p767, %r4767, 1;
	selp.f32 	%f2671, %f4599, 0f3F800000, %p767;
	fma.rn.f32 	%f2672, %f2670, %f2671, 0f00000000;
	fma.rn.f32 	%f2673, %f2670, 0f37CBAC00, 0fBAB607ED;
	selp.f32 	%f2674, 0fB94D4153, %f2673, %p767;
	selp.f32 	%f2675, 0f3C0885E4, 0f3D2AAABB, %p767;
	fma.rn.f32 	%f2676, %f2674, %f2670, %f2675;
	selp.f32 	%f2677, 0fBE2AAAA8, 0fBEFFFFFF, %p767;
	fma.rn.f32 	%f2678, %f2676, %f2670, %f2677;
	fma.rn.f32 	%f2679, %f2678, %f2672, %f2671;
	and.b32  	%r4768, %r4766, 2;
	setp.eq.s32 	%p768, %r4768, 0;
	mov.f32 	%f2680, 0f00000000;
	sub.f32 	%f2681, %f2680, %f2679;
	selp.f32 	%f2682, %f2679, %f2681, %p768;
	fma.rn.f32 	%f482, %f478, %f2682, %f472;
	mul.f32 	%f2683, %f482, 0f3F22F983;
	cvt.rni.s32.f32 	%r7400, %f2683;
	cvt.rn.f32.s32 	%f2684, %r7400;
	fma.rn.f32 	%f2685, %f2684, 0fBFC90FDA, %f482;
	fma.rn.f32 	%f2686, %f2684, 0fB3A22168, %f2685;
	fma.rn.f32 	%f4601, %f2684, 0fA7C234C5, %f2686;
	abs.f32 	%f484, %f482;
	setp.ltu.f32 	%p769, %f484, 0f47CE4780;
	mov.u32 	%r7396, %r7400;
	mov.f32 	%f4600, %f4601;
	@%p769 bra 	$L__BB1_777;
	setp.eq.f32 	%p770, %f484, 0f7F800000;
	@%p770 bra 	$L__BB1_776;
	mov.b32 	%r1300, %f482;
	shl.b32 	%r4770, %r1300, 8;
	or.b32  	%r1301, %r4770, -2147483648;
	mov.b64 	%rd2908, 0;
	mov.b32 	%r7393, 0;
$L__BB1_772:
	.pragma "nounroll";
	mul.wide.u32 	%rd1663, %r7393, 4;
	mov.u64 	%rd1664, __cudart_i2opi_f;
	add.s64 	%rd1665, %rd1664, %rd1663;
	ld.global.nc.u32 	%r4771, [%rd1665];
	mad.wide.u32 	%rd1666, %r4771, %r1301, %rd2908;
	shr.u64 	%rd2908, %rd1666, 32;
	add.s64 	%rd1667, %rd2, %rd1663;
	st.local.u32 	[%rd1667], %rd1666;
	add.s32 	%r7393, %r7393, 1;
	setp.ne.s32 	%p771, %r7393, 6;
	@%p771 bra 	$L__BB1_772;
	shr.u32 	%r4772, %r1300, 23;
	st.local.u32 	[%rd2+24], %rd2908;
	and.b32  	%r1304, %r4772, 31;
	and.b32  	%r4773, %r4772, 224;
	add.s32 	%r4774, %r4773, -128;
	shr.u32 	%r4775, %r4774, 5;
	mul.wide.u32 	%rd1668, %r4775, 4;
	sub.s64 	%rd297, %rd2, %rd1668;
	ld.local.u32 	%r7394, [%rd297+24];
	ld.local.u32 	%r7395, [%rd297+20];
	setp.eq.s32 	%p772, %r1304, 0;
	@%p772 bra 	$L__BB1_775;
	shf.l.wrap.b32 	%r7394, %r7395, %r7394, %r1304;
	ld.local.u32 	%r4776, [%rd297+16];
	shf.l.wrap.b32 	%r7395, %r4776, %r7395, %r1304;
$L__BB1_775:
	shr.u32 	%r4777, %r7394, 30;
	shf.l.wrap.b32 	%r4778, %r7395, %r7394, 2;
	shl.b32 	%r4779, %r7395, 2;
	shr.u32 	%r4780, %r4778, 31;
	add.s32 	%r4781, %r4780, %r4777;
	neg.s32 	%r4782, %r4781;
	setp.lt.s32 	%p773, %r1300, 0;
	selp.b32 	%r7396, %r4782, %r4781, %p773;
	xor.b32  	%r4783, %r4778, %r1300;
	shr.s32 	%r4784, %r4778, 31;
	xor.b32  	%r4785, %r4784, %r4778;
	xor.b32  	%r4786, %r4784, %r4779;
	cvt.u64.u32 	%rd1669, %r4785;
	shl.b64 	%rd1670, %rd1669, 32;
	cvt.u64.u32 	%rd1671, %r4786;
	or.b64  	%rd1672, %rd1670, %rd1671;
	cvt.rn.f64.s64 	%fd193, %rd1672;
	mul.f64 	%fd194, %fd193, 0d3BF921FB54442D19;
	cvt.rn.f32.f64 	%f2687, %fd194;
	neg.f32 	%f2688, %f2687;
	setp.lt.s32 	%p774, %r4783, 0;
	selp.f32 	%f4600, %f2688, %f2687, %p774;
	bra.uni 	$L__BB1_777;
$L__BB1_776:
	mov.f32 	%f2689, 0f00000000;
	mul.rn.f32 	%f4600, %f482, %f2689;
	mov.b32 	%r7396, 0;
$L__BB1_777:
	setp.ltu.f32 	%p775, %f484, 0f47CE4780;
	mul.rn.f32 	%f2690, %f4600, %f4600;
	and.b32  	%r4788, %r7396, 1;
	setp.eq.b32 	%p776, %r4788, 1;
	selp.f32 	%f2691, 0f3F800000, %f4600, %p776;
	fma.rn.f32 	%f2692, %f2690, %f2691, 0f00000000;
	fma.rn.f32 	%f2693, %f2690, 0f37CBAC00, 0fBAB607ED;
	selp.f32 	%f2694, %f2693, 0fB94D4153, %p776;
	selp.f32 	%f2695, 0f3D2AAABB, 0f3C0885E4, %p776;
	fma.rn.f32 	%f2696, %f2694, %f2690, %f2695;
	selp.f32 	%f2697, 0fBEFFFFFF, 0fBE2AAAA8, %p776;
	fma.rn.f32 	%f2698, %f2696, %f2690, %f2697;
	fma.rn.f32 	%f2699, %f2698, %f2692, %f2691;
	and.b32  	%r4789, %r7396, 2;
	setp.eq.s32 	%p777, %r4789, 0;
	mov.f32 	%f2700, 0f00000000;
	sub.f32 	%f2701, %f2700, %f2699;
	selp.f32 	%f488, %f2699, %f2701, %p777;
	@%p775 bra 	$L__BB1_785;
	setp.eq.f32 	%p778, %f484, 0f7F800000;
	@%p778 bra 	$L__BB1_784;
	mov.b32 	%r1313, %f482;
	shl.b32 	%r4791, %r1313, 8;
	or.b32  	%r1314, %r4791, -2147483648;
	mov.b64 	%rd2909, 0;
	mov.b32 	%r7397, 0;
$L__BB1_780:
	.pragma "nounroll";
	mul.wide.u32 	%rd1674, %r7397, 4;
	mov.u64 	%rd1675, __cudart_i2opi_f;
	add.s64 	%rd1676, %rd1675, %rd1674;
	ld.global.nc.u32 	%r4792, [%rd1676];
	mad.wide.u32 	%rd1677, %r4792, %r1314, %rd2909;
	shr.u64 	%rd2909, %rd1677, 32;
	add.s64 	%rd1678, %rd1, %rd1674;
	st.local.u32 	[%rd1678], %rd1677;
	add.s32 	%r7397, %r7397, 1;
	setp.ne.s32 	%p779, %r7397, 6;
	@%p779 bra 	$L__BB1_780;
	shr.u32 	%r4793, %r1313, 23;
	st.local.u32 	[%rd1+24], %rd2909;
	and.b32  	%r1317, %r4793, 31;
	and.b32  	%r4794, %r4793, 224;
	add.s32 	%r4795, %r4794, -128;
	shr.u32 	%r4796, %r4795, 5;
	mul.wide.u32 	%rd1679, %r4796, 4;
	sub.s64 	%rd300, %rd1, %rd1679;
	ld.local.u32 	%r7398, [%rd300+24];
	ld.local.u32 	%r7399, [%rd300+20];
	setp.eq.s32 	%p780, %r1317, 0;
	@%p780 bra 	$L__BB1_783;
	shf.l.wrap.b32 	%r7398, %r7399, %r7398, %r1317;
	ld.local.u32 	%r4797, [%rd300+16];
	shf.l.wrap.b32 	%r7399, %r4797, %r7399, %r1317;
$L__BB1_783:
	shr.u32 	%r4798, %r7398, 30;
	shf.l.wrap.b32 	%r4799, %r7399, %r7398, 2;
	shl.b32 	%r4800, %r7399, 2;
	shr.u32 	%r4801, %r4799, 31;
	add.s32 	%r4802, %r4801, %r4798;
	neg.s32 	%r4803, %r4802;
	setp.lt.s32 	%p781, %r1313, 0;
	selp.b32 	%r7400, %r4803, %r4802, %p781;
	xor.b32  	%r4804, %r4799, %r1313;
	shr.s32 	%r4805, %r4799, 31;
	xor.b32  	%r4806, %r4805, %r4799;
	xor.b32  	%r4807, %r4805, %r4800;
	cvt.u64.u32 	%rd1680, %r4806;
	shl.b64 	%rd1681, %rd1680, 32;
	cvt.u64.u32 	%rd1682, %r4807;
	or.b64  	%rd1683, %rd1681, %rd1682;
	cvt.rn.f64.s64 	%fd195, %rd1683;
	mul.f64 	%fd196, %fd195, 0d3BF921FB54442D19;
	cvt.rn.f32.f64 	%f2702, %fd196;
	neg.f32 	%f2703, %f2702;
	setp.lt.s32 	%p782, %r4804, 0;
	selp.f32 	%f4601, %f2703, %f2702, %p782;
	bra.uni 	$L__BB1_785;
$L__BB1_784:
	mov.f32 	%f2704, 0f00000000;
	mul.rn.f32 	%f4601, %f482, %f2704;
	mov.b32 	%r7400, 0;
$L__BB1_785:
	add.s32 	%r4809, %r7400, 1;
	mul.rn.f32 	%f2705, %f4601, %f4601;
	and.b32  	%r4810, %r7400, 1;
	setp.eq.b32 	%p783, %r4810, 1;
	selp.f32 	%f2706, %f4601, 0f3F800000, %p783;
	fma.rn.f32 	%f2707, %f2705, %f2706, 0f00000000;
	fma.rn.f32 	%f2708, %f2705, 0f37CBAC00, 0fBAB607ED;
	selp.f32 	%f2709, 0fB94D4153, %f2708, %p783;
	selp.f32 	%f2710, 0f3C0885E4, 0f3D2AAABB, %p783;
	fma.rn.f32 	%f2711, %f2709, %f2705, %f2710;
	selp.f32 	%f2712, 0fBE2AAAA8, 0fBEFFFFFF, %p783;
	fma.rn.f32 	%f2713, %f2711, %f2705, %f2712;
	fma.rn.f32 	%f2714, %f2713, %f2707, %f2706;
	and.b32  	%r4811, %r4809, 2;
	setp.eq.s32 	%p784, %r4811, 0;
	mov.f32 	%f2715, 0f00000000;
	sub.f32 	%f2716, %f2715, %f2714;
	selp.f32 	%f2717, %f2714, %f2716, %p784;
	fma.rn.f32 	%f492, %f488, %f2717, %f482;
	mul.f32 	%f2718, %f492, 0f3F22F983;
	cvt.rni.s32.f32 	%r7408, %f2718;
	cvt.rn.f32.s32 	%f2719, %r7408;
	fma.rn.f32 	%f2720, %f2719, 0fBFC90FDA, %f492;
	fma.rn.f32 	%f2721, %f2719, 0fB3A22168, %f2720;
	fma.rn.f32 	%f4603, %f2719, 0fA7C234C5, %f2721;
	abs.f32 	%f494, %f492;
	setp.ltu.f32 	%p785, %f494, 0f47CE4780;
	mov.u32 	%r7404, %r7408;
	mov.f32 	%f4602, %f4603;
	@%p785 bra 	$L__BB1_793;
	setp.eq.f32 	%p786, %f494, 0f7F800000;
	@%p786 bra 	$L__BB1_792;
	mov.b32 	%r1327, %f492;
	shl.b32 	%r4813, %r1327, 8;
	or.b32  	%r1328, %r4813, -2147483648;
	mov.b64 	%rd2910, 0;
	mov.b32 	%r7401, 0;
$L__BB1_788:
	.pragma "nounroll";
	mul.wide.u32 	%rd1685, %r7401, 4;
	mov.u64 	%rd1686, __cudart_i2opi_f;
	add.s64 	%rd1687, %rd1686, %rd1685;
	ld.global.nc.u32 	%r4814, [%rd1687];
	mad.wide.u32 	%rd1688, %r4814, %r1328, %rd2910;
	shr.u64 	%rd2910, %rd1688, 32;
	add.s64 	%rd1689, %rd2, %rd1685;
	st.local.u32 	[%rd1689], %rd1688;
	add.s32 	%r7401, %r7401, 1;
	setp.ne.s32 	%p787, %r7401, 6;
	@%p787 bra 	$L__BB1_788;
	shr.u32 	%r4815, %r1327, 23;
	st.local.u32 	[%rd2+24], %rd2910;
	and.b32  	%r1331, %r4815, 31;
	and.b32  	%r4816, %r4815, 224;
	add.s32 	%r4817, %r4816, -128;
	shr.u32 	%r4818, %r4817, 5;
	mul.wide.u32 	%rd1690, %r4818, 4;
	sub.s64 	%rd303, %rd2, %rd1690;
	ld.local.u32 	%r7402, [%rd303+24];
	ld.local.u32 	%r7403, [%rd303+20];
	setp.eq.s32 	%p788, %r1331, 0;
	@%p788 bra 	$L__BB1_791;
	shf.l.wrap.b32 	%r7402, %r7403, %r7402, %r1331;
	ld.local.u32 	%r4819, [%rd303+16];
	shf.l.wrap.b32 	%r7403, %r4819, %r7403, %r1331;
$L__BB1_791:
	shr.u32 	%r4820, %r7402, 30;
	shf.l.wrap.b32 	%r4821, %r7403, %r7402, 2;
	shl.b32 	%r4822, %r7403, 2;
	shr.u32 	%r4823, %r4821, 31;
	add.s32 	%r4824, %r4823, %r4820;
	neg.s32 	%r4825, %r4824;
	setp.lt.s32 	%p789, %r1327, 0;
	selp.b32 	%r7404, %r4825, %r4824, %p789;
	xor.b32  	%r4826, %r4821, %r1327;
	shr.s32 	%r4827, %r4821, 31;
	xor.b32  	%r4828, %r4827, %r4821;
	xor.b32  	%r4829, %r4827, %r4822;
	cvt.u64.u32 	%rd1691, %r4828;
	shl.b64 	%rd1692, %rd1691, 32;
	cvt.u64.u32 	%rd1693, %r4829;
	or.b64  	%rd1694, %rd1692, %rd1693;
	cvt.rn.f64.s64 	%fd197, %rd1694;
	mul.f64 	%fd198, %fd197, 0d3BF921FB54442D19;
	cvt.rn.f32.f64 	%f2722, %fd198;
	neg.f32 	%f2723, %f2722;
	setp.lt.s32 	%p790, %r4826, 0;
	selp.f32 	%f4602, %f2723, %f2722, %p790;
	bra.uni 	$L__BB1_793;
$L__BB1_792:
	mov.f32 	%f2724, 0f00000000;
	mul.rn.f32 	%f4602, %f492, %f2724;
	mov.b32 	%r7404, 0;
$L__BB1_793:
	setp.ltu.f32 	%p791, %f494, 0f47CE4780;
	mul.rn.f32 	%f2725, %f4602, %f4602;
	and.b32  	%r4831, %r7404, 1;
	setp.eq.b32 	%p792, %r4831, 1;
	selp.f32 	%f2726, 0f3F800000, %f4602, %p792;
	fma.rn.f32 	%f2727, %f2725, %f2726, 0f00000000;
	fma.rn.f32 	%f2728, %f2725, 0f37CBAC00, 0fBAB607ED;
	selp.f32 	%f2729, %f2728, 0fB94D4153, %p792;
	selp.f32 	%f2730, 0f3D2AAABB, 0f3C0885E4, %p792;
	fma.rn.f32 	%f2731, %f2729, %f2725, %f2730;
	selp.f32 	%f2732, 0fBEFFFFFF, 0fBE2AAAA8, %p792;
	fma.rn.f32 	%f2733, %f2731, %f2725, %f2732;
	fma.rn.f32 	%f2734, %f2733, %f2727, %f2726;
	and.b32  	%r4832, %r7404, 2;
	setp.eq.s32 	%p793, %r4832, 0;
	mov.f32 	%f2735, 0f00000000;
	sub.f32 	%f2736, %f2735, %f2734;
	selp.f32 	%f498, %f2734, %f2736, %p793;
	@%p791 bra 	$L__BB1_801;
	setp.eq.f32 	%p794, %f494, 0f7F800000;
	@%p794 bra 	$L__BB1_800;
	mov.b32 	%r1340, %f492;
	shl.b32 	%r4834, %r1340, 8;
	or.b32  	%r1341, %r4834, -2147483648;
	mov.b64 	%rd2911, 0;
	mov.b32 	%r7405, 0;
$L__BB1_796:
	.pragma "nounroll";
	mul.wide.u32 	%rd1696, %r7405, 4;
	mov.u64 	%rd1697, __cudart_i2opi_f;
	add.s64 	%rd1698, %rd1697, %rd1696;
	ld.global.nc.u32 	%r4835, [%rd1698];
	mad.wide.u32 	%rd1699, %r4835, %r1341, %rd2911;
	shr.u64 	%rd2911, %rd1699, 32;
	add.s64 	%rd1700, %rd1, %rd1696;
	st.local.u32 	[%rd1700], %rd1699;
	add.s32 	%r7405, %r7405, 1;
	setp.ne.s32 	%p795, %r7405, 6;
	@%p795 bra 	$L__BB1_796;
	shr.u32 	%r4836, %r1340, 23;
	st.local.u32 	[%rd1+24], %rd2911;
	and.b32  	%r1344, %r4836, 31;
	and.b32  	%r4837, %r4836, 224;
	add.s32 	%r4838, %r4837, -128;
	shr.u32 	%r4839, %r4838, 5;
	mul.wide.u32 	%rd1701, %r4839, 4;
	sub.s64 	%rd306, %rd1, %rd1701;
	ld.local.u32 	%r7406, [%rd306+24];
	ld.local.u32 	%r7407, [%rd306+20];
	setp.eq.s32 	%p796, %r1344, 0;
	@%p796 bra 	$L__BB1_799;
	shf.l.wrap.b32 	%r7406, %r7407, %r7406, %r1344;
	ld.local.u32 	%r4840, [%rd306+16];
	shf.l.wrap.b32 	%r7407, %r4840, %r7407, %r1344;
$L__BB1_799:
	shr.u32 	%r4841, %r7406, 30;
	shf.l.wrap.b32 	%r4842, %r7407, %r7406, 2;
	shl.b32 	%r4843, %r7407, 2;
	shr.u32 	%r4844, %r4842, 31;
	add.s32 	%r4845, %r4844, %r4841;
	neg.s32 	%r4846, %r4845;
	setp.lt.s32 	%p797, %r1340, 0;
	selp.b32 	%r7408, %r4846, %r4845, %p797;
	xor.b32  	%r4847, %r4842, %r1340;
	shr.s32 	%r4848, %r4842, 31;
	xor.b32  	%r4849, %r4848, %r4842;
	xor.b32  	%r4850, %r4848, %r4843;
	cvt.u64.u32 	%rd1702, %r4849;
	shl.b64 	%rd1703, %rd1702, 32;
	cvt.u64.u32 	%rd1704, %r4850;
	or.b64  	%rd1705, %rd1703, %rd1704;
	cvt.rn.f64.s64 	%fd199, %rd1705;
	mul.f64 	%fd200, %fd199, 0d3BF921FB54442D19;
	cvt.rn.f32.f64 	%f2737, %fd200;
	neg.f32 	%f2738, %f2737;
	setp.lt.s32 	%p798, %r4847, 0;
	selp.f32 	%f4603, %f2738, %f2737, %p798;
	bra.uni 	$L__BB1_801;
$L__BB1_800:
	mov.f32 	%f2739, 0f00000000;
	mul.rn.f32 	%f4603, %f492, %f2739;
	mov.b32 	%r7408, 0;
$L__BB1_801:
	add.s32 	%r4852, %r7408, 1;
	mul.rn.f32 	%f2740, %f4603, %f4603;
	and.b32  	%r4853, %r7408, 1;
	setp.eq.b32 	%p799, %r4853, 1;
	selp.f32 	%f2741, %f4603, 0f3F800000, %p799;
	fma.rn.f32 	%f2742, %f2740, %f2741, 0f00000000;
	fma.rn.f32 	%f2743, %f2740, 0f37CBAC00, 0fBAB607ED;
	selp.f32 	%f2744, 0fB94D4153, %f2743, %p799;
	selp.f32 	%f2745, 0f3C0885E4, 0f3D2AAABB, %p799;
	fma.rn.f32 	%f2746, %f2744, %f2740, %f2745;
	selp.f32 	%f2747, 0fBE2AAAA8, 0fBEFFFFFF, %p799;
	fma.rn.f32 	%f2748, %f2746, %f2740, %f2747;
	fma.rn.f32 	%f2749, %f2748, %f2742, %f2741;
	and.b32  	%r4854, %r4852, 2;
	setp.eq.s32 	%p800, %r4854, 0;
	mov.f32 	%f2750, 0f00000000;
	sub.f32 	%f2751, %f2750, %f2749;
	selp.f32 	%f2752, %f2749, %f2751, %p800;
	fma.rn.f32 	%f502, %f498, %f2752, %f492;
	mul.f32 	%f2753, %f502, 0f3F22F983;
	cvt.rni.s32.f32 	%r7416, %f2753;
	cvt.rn.f32.s32 	%f2754, %r7416;
	fma.rn.f32 	%f2755, %f2754, 0fBFC90FDA, %f502;
	fma.rn.f32 	%f2756, %f2754, 0fB3A22168, %f2755;
	fma.rn.f32 	%f4605, %f2754, 0fA7C234C5, %f2756;
	abs.f32 	%f504, %f502;
	setp.ltu.f32 	%p801, %f504, 0f47CE4780;
	mov.u32 	%r7412, %r7416;
	mov.f32 	%f4604, %f4605;
	@%p801 bra 	$L__BB1_809;
	setp.eq.f32 	%p802, %f504, 0f7F800000;
	@%p802 bra 	$L__BB1_808;
	mov.b32 	%r1354, %f502;
	shl.b32 	%r4856, %r1354, 8;
	or.b32  	%r1355, %r4856, -2147483648;
	mov.b64 	%rd2912, 0;
	mov.b32 	%r7409, 0;
$L__BB1_804:
	.pragma "nounroll";
	mul.wide.u32 	%rd1707, %r7409, 4;
	mov.u64 	%rd1708, __cudart_i2opi_f;
	add.s64 	%rd1709, %rd1708, %rd1707;
	ld.global.nc.u32 	%r4857, [%rd1709];
	mad.wide.u32 	%rd1710, %r4857, %r1355, %rd2912;
	shr.u64 	%rd2912, %rd1710, 32;
	add.s64 	%rd1711, %rd2, %rd1707;
	st.local.u32 	[%rd1711], %rd1710;
	add.s32 	%r7409, %r7409, 1;
	setp.ne.s32 	%p803, %r7409, 6;
	@%p803 bra 	$L__BB1_804;
	shr.u32 	%r4858, %r1354, 23;
	st.local.u32 	[%rd2+24], %rd2912;
	and.b32  	%r1358, %r4858, 31;
	and.b32  	%r4859, %r4858, 224;
	add.s32 	%r4860, %r4859, -128;
	shr.u32 	%r4861, %r4860, 5;
	mul.wide.u32 	%rd1712, %r4861, 4;
	sub.s64 	%rd309, %rd2, %rd1712;
	ld.local.u32 	%r7410, [%rd309+24];
	ld.local.u32 	%r7411, [%rd309+20];
	setp.eq.s32 	%p804, %r1358, 0;
	@%p804 bra 	$L__BB1_807;
	shf.l.wrap.b32 	%r7410, %r7411, %r7410, %r1358;
	ld.local.u32 	%r4862, [%rd309+16];
	shf.l.wrap.b32 	%r7411, %r4862, %r7411, %r1358;
$L__BB1_807:
	shr.u32 	%r4863, %r7410, 30;
	shf.l.wrap.b32 	%r4864, %r7411, %r7410, 2;
	shl.b32 	%r4865, %r7411, 2;
	shr.u32 	%r4866, %r4864, 31;
	add.s32 	%r4867, %r4866, %r4863;
	neg.s32 	%r4868, %r4867;
	setp.lt.s32 	%p805, %r1354, 0;
	selp.b32 	%r7412, %r4868, %r4867, %p805;
	xor.b32  	%r4869, %r4864, %r1354;
	shr.s32 	%r4870, %r4864, 31;
	xor.b32  	%r4871, %r4870, %r4864;
	xor.b32  	%r4872, %r4870, %r4865;
	cvt.u64.u32 	%rd1713, %r4871;
	shl.b64 	%rd1714, %rd1713, 32;
	cvt.u64.u32 	%rd1715, %r4872;
	or.b64  	%rd1716, %rd1714, %rd1715;
	cvt.rn.f64.s64 	%fd201, %rd1716;
	mul.f64 	%fd202, %fd201, 0d3BF921FB54442D19;
	cvt.rn.f32.f64 	%f2757, %fd202;
	neg.f32 	%f2758, %f2757;
	setp.lt.s32 	%p806, %r4869, 0;
	selp.f32 	%f4604, %f2758, %f2757, %p806;
	bra.uni 	$L__BB1_809;
$L__BB1_808:
	mov.f32 	%f2759, 0f00000000;
	mul.rn.f32 	%f4604, %f502, %f2759;
	mov.b32 	%r7412, 0;
$L__BB1_809:
	setp.ltu.f32 	%p807, %f504, 0f47CE4780;
	mul.rn.f32 	%f2760, %f4604, %f4604;
	and.b32  	%r4874, %r7412, 1;
	setp.eq.b32 	%p808, %r4874, 1;
	selp.f32 	%f2761, 0f3F800000, %f4604, %p808;
	fma.rn.f32 	%f2762, %f2760, %f2761, 0f00000000;
	fma.rn.f32 	%f2763, %f2760, 0f37CBAC00, 0fBAB607ED;
	selp.f32 	%f2764, %f2763, 0fB94D4153, %p808;
	selp.f32 	%f2765, 0f3D2AAABB, 0f3C0885E4, %p808;
	fma.rn.f32 	%f2766, %f2764, %f2760, %f2765;
	selp.f32 	%f2767, 0fBEFFFFFF, 0fBE2AAAA8, %p808;
	fma.rn.f32 	%f2768, %f2766, %f2760, %f2767;
	fma.rn.f32 	%f2769, %f2768, %f2762, %f2761;
	and.b32  	%r4875, %r7412, 2;
	setp.eq.s32 	%p809, %r4875, 0;
	mov.f32 	%f2770, 0f00000000;
	sub.f32 	%f2771, %f2770, %f2769;
	selp.f32 	%f508, %f2769, %f2771, %p809;
	@%p807 bra 	$L__BB1_817;
	setp.eq.f32 	%p810, %f504, 0f7F800000;
	@%p810 bra 	$L__BB1_816;
	mov.b32 	%r1367, %f502;
	shl.b32 	%r4877, %r1367, 8;
	or.b32  	%r1368, %r4877, -2147483648;
	mov.b64 	%rd2913, 0;
	mov.b32 	%r7413, 0;
$L__BB1_812:
	.pragma "nounroll";
	mul.wide.u32 	%rd1718, %r7413, 4;
	mov.u64 	%rd1719, __cudart_i2opi_f;
	add.s64 	%rd1720, %rd1719, %rd1718;
	ld.global.nc.u32 	%r4878, [%rd1720];
	mad.wide.u32 	%rd1721, %r4878, %r1368, %rd2913;
	shr.u64 	%rd2913, %rd1721, 32;
	add.s64 	%rd1722, %rd1, %rd1718;
	st.local.u32 	[%rd1722], %rd1721;
	add.s32 	%r7413, %r7413, 1;
	setp.ne.s32 	%p811, %r7413, 6;
	@%p811 bra 	$L__BB1_812;
	shr.u32 	%r4879, %r1367, 23;
	st.local.u32 	[%rd1+24], %rd2913;
	and.b32  	%r1371, %r4879, 31;
	and.b32  	%r4880, %r4879, 224;
	add.s32 	%r4881, %r4880, -128;
	shr.u32 	%r4882, %r4881, 5;
	mul.wide.u32 	%rd1723, %r4882, 4;
	sub.s64 	%rd312, %rd1, %rd1723;
	ld.local.u32 	%r7414, [%rd312+24];
	ld.local.u32 	%r7415, [%rd312+20];
	setp.eq.s32 	%p812, %r1371, 0;
	@%p812 bra 	$L__BB1_815;
	shf.l.wrap.b32 	%r7414, %r7415, %r7414, %r1371;
	ld.local.u32 	%r4883, [%rd312+16];
	shf.l.wrap.b32 	%r7415, %r4883, %r7415, %r1371;
$L__BB1_815:
	shr.u32 	%r4884, %r7414, 30;
	shf.l.wrap.b32 	%r4885, %r7415, %r7414, 2;
	shl.b32 	%r4886, %r7415, 2;
	shr.u32 	%r4887, %r4885, 31;
	add.s32 	%r4888, %r4887, %r4884;
	neg.s32 	%r4889, %r4888;
	setp.lt.s32 	%p813, %r1367, 0;
	selp.b32 	%r7416, %r4889, %r4888, %p813;
	xor.b32  	%r4890, %r4885, %r1367;
	shr.s32 	%r4891, %r4885, 31;
	xor.b32  	%r4892, %r4891, %r4885;
	xor.b32  	%r4893, %r4891, %r4886;
	cvt.u64.u32 	%rd1724, %r4892;
	shl.b64 	%rd1725, %rd1724, 32;
	cvt.u64.u32 	%rd1726, %r4893;
	or.b64  	%rd1727, %rd1725, %rd1726;
	cvt.rn.f64.s64 	%fd203, %rd1727;
	mul.f64 	%fd204, %fd203, 0d3BF921FB54442D19;
	cvt.rn.f32.f64 	%f2772, %fd204;
	neg.f32 	%f2773, %f2772;
	setp.lt.s32 	%p814, %r4890, 0;
	selp.f32 	%f4605, %f2773, %f2772, %p814;
	bra.uni 	$L__BB1_817;
$L__BB1_816:
	mov.f32 	%f2774, 0f00000000;
	mul.rn.f32 	%f4605, %f502, %f2774;
	mov.b32 	%r7416, 0;
$L__BB1_817:
	add.s32 	%r4895, %r7416, 1;
	mul.rn.f32 	%f2775, %f4605, %f4605;
	and.b32  	%r4896, %r7416, 1;
	setp.eq.b32 	%p815, %r4896, 1;
	selp.f32 	%f2776, %f4605, 0f3F800000, %p815;
	fma.rn.f32 	%f2777, %f2775, %f2776, 0f00000000;
	fma.rn.f32 	%f2778, %f2775, 0f37CBAC00, 0fBAB607ED;
	selp.f32 	%f2779, 0fB94D4153, %f2778, %p815;
	selp.f32 	%f2780, 0f3C0885E4, 0f3D2AAABB, %p815;
	fma.rn.f32 	%f2781, %f2779, %f2775, %f2780;
	selp.f32 	%f2782, 0fBE2AAAA8, 0fBEFFFFFF, %p815;
	fma.rn.f32 	%f2783, %f2781, %f2775, %f2782;
	fma.rn.f32 	%f2784, %f2783, %f2777, %f2776;
	and.b32  	%r4897, %r4895, 2;
	setp.eq.s32 	%p816, %r4897, 0;
	mov.f32 	%f2785, 0f00000000;
	sub.f32 	%f2786, %f2785, %f2784;
	selp.f32 	%f2787, %f2784, %f2786, %p816;
	fma.rn.f32 	%f512, %f508, %f2787, %f502;
	mul.f32 	%f2788, %f512, 0f3F22F983;
	cvt.rni.s32.f32 	%r7424, %f2788;
	cvt.rn.f32.s32 	%f2789, %r7424;
	fma.rn.f32 	%f2790, %f2789, 0fBFC90FDA, %f512;
	fma.rn.f32 	%f2791, %f2789, 0fB3A22168, %f2790;
	fma.rn.f32 	%f4607, %f2789, 0fA7C234C5, %f2791;
	abs.f32 	%f514, %f512;
	setp.ltu.f32 	%p817, %f514, 0f47CE4780;
	mov.u32 	%r7420, %r7424;
	mov.f32 	%f4606, %f4607;
	@%p817 bra 	$L__BB1_825;
	setp.eq.f32 	%p818, %f514, 0f7F800000;
	@%p818 bra 	$L__BB1_824;
	mov.b32 	%r1381, %f512;
	shl.b32 	%r4899, %r1381, 8;
	or.b32  	%r1382, %r4899, -2147483648;
	mov.b64 	%rd2914, 0;
	mov.b32 	%r7417, 0;
$L__BB1_820:
	.pragma "nounroll";
	mul.wide.u32 	%rd1729, %r7417, 4;
	mov.u64 	%rd1730, __cudart_i2opi_f;
	add.s64 	%rd1731, %rd1730, %rd1729;
	ld.global.nc.u32 	%r4900, [%rd1731];
	mad.wide.u32 	%rd1732, %r4900, %r1382, %rd2914;
	shr.u64 	%rd2914, %rd1732, 32;
	add.s64 	%rd1733, %rd2, %rd1729;
	st.local.u32 	[%rd1733], %rd1732;
	add.s32 	%r7417, %r7417, 1;
	setp.ne.s32 	%p819, %r7417, 6;
	@%p819 bra 	$L__BB1_820;
	shr.u32 	%r4901, %r1381, 23;
	st.local.u32 	[%rd2+24], %rd2914;
	and.b32  	%r1385, %r4901, 31;
	and.b32  	%r4902, %r4901, 224;
	add.s32 	%r4903, %r4902, -128;
	shr.u32 	%r4904, %r4903, 5;
	mul.wide.u32 	%rd1734, %r4904, 4;
	sub.s64 	%rd315, %rd2, %rd1734;
	ld.local.u32 	%r7418, [%rd315+24];
	ld.local.u32 	%r7419, [%rd315+20];
	setp.eq.s32 	%p820, %r1385, 0;
	@%p820 bra 	$L__BB1_823;
	shf.l.wrap.b32 	%r7418, %r7419, %r7418, %r1385;
	ld.local.u32 	%r4905, [%rd315+16];
	shf.l.wrap.b32 	%r7419, %r4905, %r7419, %r1385;
$L__BB1_823:
	shr.u32 	%r4906, %r7418, 30;
	shf.l.wrap.b32 	%r4907, %r7419, %r7418, 2;
	shl.b32 	%r4908, %r7419, 2;
	shr.u32 	%r4909, %r4907, 31;
	add.s32 	%r4910, %r4909, %r4906;
	neg.s32 	%r4911, %r4910;
	setp.lt.s32 	%p821, %r1381, 0;
	selp.b32 	%r7420, %r4911, %r4910, %p821;
	xor.b32  	%r4912, %r4907, %r1381;
	shr.s32 	%r4913, %r4907, 31;
	xor.b32  	%r4914, %r4913, %r4907;
	xor.b32  	%r4915, %r4913, %r4908;
	cvt.u64.u32 	%rd1735, %r4914;
	shl.b64 	%rd1736, %rd1735, 32;
	cvt.u64.u32 	%rd1737, %r4915;
	or.b64  	%rd1738, %rd1736, %rd1737;
	cvt.rn.f64.s64 	%fd205, %rd1738;
	mul.f64 	%fd206, %fd205, 0d3BF921FB54442D19;
	cvt.rn.f32.f64 	%f2792, %fd206;
	neg.f32 	%f2793, %f2792;
	setp.lt.s32 	%p822, %r4912, 0;
	selp.f32 	%f4606, %f2793, %f2792, %p822;
	bra.uni 	$L__BB1_825;
$L__BB1_824:
	mov.f32 	%f2794, 0f00000000;
	mul.rn.f32 	%f4606, %f512, %f2794;
	mov.b32 	%r7420, 0;
$L__BB1_825:
	setp.ltu.f32 	%p823, %f514, 0f47CE4780;
	mul.rn.f32 	%f2795, %f4606, %f4606;
	and.b32  	%r4917, %r7420, 1;
	setp.eq.b32 	%p824, %r4917, 1;
	selp.f32 	%f2796, 0f3F800000, %f4606, %p824;
	fma.rn.f32 	%f2797, %f2795, %f2796, 0f00000000;
	fma.rn.f32 	%f2798, %f2795, 0f37CBAC00, 0fBAB607ED;
	selp.f32 	%f2799, %f2798, 0fB94D4153, %p824;
	selp.f32 	%f2800, 0f3D2AAABB, 0f3C0885E4, %p824;
	fma.rn.f32 	%f2801, %f2799, %f2795, %f2800;
	selp.f32 	%f2802, 0fBEFFFFFF, 0fBE2AAAA8, %p824;
	fma.rn.f32 	%f2803, %f2801, %f2795, %f2802;
	fma.rn.f32 	%f2804, %f2803, %f2797, %f2796;
	and.b32  	%r4918, %r7420, 2;
	setp.eq.s32 	%p825, %r4918, 0;
	mov.f32 	%f2805, 0f00000000;
	sub.f32 	%f2806, %f2805, %f2804;
	selp.f32 	%f518, %f2804, %f2806, %p825;
	@%p823 bra 	$L__BB1_833;
	setp.eq.f32 	%p826, %f514, 0f7F800000;
	@%p826 bra 	$L__BB1_832;
	mov.b32 	%r1394, %f512;
	shl.b32 	%r4920, %r1394, 8;
	or.b32  	%r1395, %r4920, -2147483648;
	mov.b64 	%rd2915, 0;
	mov.b32 	%r7421, 0;
$L__BB1_828:
	.pragma "nounroll";
	mul.wide.u32 	%rd1740, %r7421, 4;
	mov.u64 	%rd1741, __cudart_i2opi_f;
	add.s64 	%rd1742, %rd1741, %rd1740;
	ld.global.nc.u32 	%r4921, [%rd1742];
	mad.wide.u32 	%rd1743, %r4921, %r1395, %rd2915;
	shr.u64 	%rd2915, %rd1743, 32;
	add.s64 	%rd1744, %rd1, %rd1740;
	st.local.u32 	[%rd1744], %rd1743;
	add.s32 	%r7421, %r7421, 1;
	setp.ne.s32 	%p827, %r7421, 6;
	@%p827 bra 	$L__BB1_828;
	shr.u32 	%r4922, %r1394, 23;
	st.local.u32 	[%rd1+24], %rd2915;
	and.b32  	%r1398, %r4922, 31;
	and.b32  	%r4923, %r4922, 224;
	add.s32 	%r4924, %r4923, -128;
	shr.u32 	%r4925, %r4924, 5;
	mul.wide.u32 	%rd1745, %r4925, 4;
	sub.s64 	%rd318, %rd1, %rd1745;
	ld.local.u32 	%r7422, [%rd318+24];
	ld.local.u32 	%r7423, [%rd318+20];
	setp.eq.s32 	%p828, %r1398, 0;
	@%p828 bra 	$L__BB1_831;
	shf.l.wrap.b32 	%r7422, %r7423, %r7422, %r1398;
	ld.local.u32 	%r4926, [%rd318+16];
	shf.l.wrap.b32 	%r7423, %r4926, %r7423, %r1398;
$L__BB1_831:
	shr.u32 	%r4927, %r7422, 30;
	shf.l.wrap.b32 	%r4928, %r7423, %r7422, 2;
	shl.b32 	%r4929, %r7423, 2;
	shr.u32 	%r4930, %r4928, 31;
	add.s32 	%r4931, %r4930, %r4927;
	neg.s32 	%r4932, %r4931;
	setp.lt.s32 	%p829, %r1394, 0;
	selp.b32 	%r7424, %r4932, %r4931, %p829;
	xor.b32  	%r4933, %r4928, %r1394;
	shr.s32 	%r4934, %r4928, 31;
	xor.b32  	%r4935, %r4934, %r4928;
	xor.b32  	%r4936, %r4934, %r4929;
	cvt.u64.u32 	%rd1746, %r4935;
	shl.b64 	%rd1747, %rd1746, 32;
	cvt.u64.u32 	%rd1748, %r4936;
	or.b64  	%rd1749, %rd1747, %rd1748;
	cvt.rn.f64.s64 	%fd207, %rd1749;
	mul.f64 	%fd208, %fd207, 0d3BF921FB54442D19;
	cvt.rn.f32.f64 	%f2807, %fd208;
	neg.f32 	%f2808, %f2807;
	setp.lt.s32 	%p830, %r4933, 0;
	selp.f32 	%f4607, %f2808, %f2807, %p830;
	bra.uni 	$L__BB1_833;
$L__BB1_832:
	mov.f32 	%f2809, 0f00000000;
	mul.rn.f32 	%f4607, %f512, %f2809;
	mov.b32 	%r7424, 0;
$L__BB1_833:
	add.s32 	%r4938, %r7424, 1;
	mul.rn.f32 	%f2810, %f4607, %f4607;
	and.b32  	%r4939, %r7424, 1;
	setp.eq.b32 	%p831, %r4939, 1;
	selp.f32 	%f2811, %f4607, 0f3F800000, %p831;
	fma.rn.f32 	%f2812, %f2810, %f2811, 0f00000000;
	fma.rn.f32 	%f2813, %f2810, 0f37CBAC00, 0fBAB607ED;
	selp.f32 	%f2814, 0fB94D4153, %f2813, %p831;
	selp.f32 	%f2815, 0f3C0885E4, 0f3D2AAABB, %p831;
	fma.rn.f32 	%f2816, %f2814, %f2810, %f2815;
	selp.f32 	%f2817, 0fBE2AAAA8, 0fBEFFFFFF, %p831;
	fma.rn.f32 	%f2818, %f2816, %f2810, %f2817;
	fma.rn.f32 	%f2819, %f2818, %f2812, %f2811;
	and.b32  	%r4940, %r4938, 2;
	setp.eq.s32 	%p832, %r4940, 0;
	mov.f32 	%f2820, 0f00000000;
	sub.f32 	%f2821, %f2820, %f2819;
	selp.f32 	%f2822, %f2819, %f2821, %p832;
	fma.rn.f32 	%f522, %f518, %f2822, %f512;
	mul.f32 	%f2823, %f522, 0f3F22F983;
	cvt.rni.s32.f32 	%r7432, %f2823;
	cvt.rn.f32.s32 	%f2824, %r7432;
	fma.rn.f32 	%f2825, %f2824, 0fBFC90FDA, %f522;
	fma.rn.f32 	%f2826, %f2824, 0fB3A22168, %f2825;
	fma.rn.f32 	%f4609, %f2824, 0fA7C234C5, %f2826;
	abs.f32 	%f524, %f522;
	setp.ltu.f32 	%p833, %f524, 0f47CE4780;
	mov.u32 	%r7428, %r7432;
	mov.f32 	%f4608, %f4609;
	@%p833 bra 	$L__BB1_841;
	setp.eq.f32 	%p834, %f524, 0f7F800000;
	@%p834 bra 	$L__BB1_840;
	mov.b32 	%r1408, %f522;
	shl.b32 	%r4942, %r1408, 8;
	or.b32  	%r1409, %r4942, -2147483648;
	mov.b64 	%rd2916, 0;
	mov.b32 	%r7425, 0;
$L__BB1_836:
	.pragma "nounroll";
	mul.wide.u32 	%rd1751, %r7425, 4;
	mov.u64 	%rd1752, __cudart_i2opi_f;
	add.s64 	%rd1753, %rd1752, %rd1751;
	ld.global.nc.u32 	%r4943, [%rd1753];
	mad.wide.u32 	%rd1754, %r4943, %r1409, %rd2916;
	shr.u64 	%rd2916, %rd1754, 32;
	add.s64 	%rd1755, %rd2, %rd1751;
	st.local.u32 	[%rd1755], %rd1754;
	add.s32 	%r7425, %r7425, 1;
	setp.ne.s32 	%p835, %r7425, 6;
	@%p835 bra 	$L__BB1_836;
	shr.u32 	%r4944, %r1408, 23;
	st.local.u32 	[%rd2+24], %rd2916;
	and.b32  	%r1412, %r4944, 31;
	and.b32  	%r4945, %r4944, 224;
	add.s32 	%r4946, %r4945, -128;
	shr.u32 	%r4947, %r4946, 5;
	mul.wide.u32 	%rd1756, %r4947, 4;
	sub.s64 	%rd321, %rd2, %rd1756;
	ld.local.u32 	%r7426, [%rd321+24];
	ld.local.u32 	%r7427, [%rd321+20];
	setp.eq.s32 	%p836, %r1412, 0;
	@%p836 bra 	$L__BB1_839;
	shf.l.wrap.b32 	%r7426, %r7427, %r7426, %r1412;
	ld.local.u32 	%r4948, [%rd321+16];
	shf.l.wrap.b32 	%r7427, %r4948, %r7427, %r1412;
$L__BB1_839:
	shr.u32 	%r4949, %r7426, 30;
	shf.l.wrap.b32 	%r4950, %r7427, %r7426, 2;
	shl.b32 	%r4951, %r7427, 2;
	shr.u32 	%r4952, %r4950, 31;
	add.s32 	%r4953, %r4952, %r4949;
	neg.s32 	%r4954, %r4953;
	setp.lt.s32 	%p837, %r1408, 0;
	selp.b32 	%r7428, %r4954, %r4953, %p837;
	xor.b32  	%r4955, %r4950, %r1408;
	shr.s32 	%r4956, %r4950, 31;
	xor.b32  	%r4957, %r4956, %r4950;
	xor.b32  	%r4958, %r4956, %r4951;
	cvt.u64.u32 	%rd1757, %r4957;
	shl.b64 	%rd1758, %rd1757, 32;
	cvt.u64.u32 	%rd1759, %r4958;
	or.b64  	%rd1760, %rd1758, %rd1759;
	cvt.rn.f64.s64 	%fd209, %rd1760;
	mul.f64 	%fd210, %fd209, 0d3BF921FB54442D19;
	cvt.rn.f32.f64 	%f2827, %fd210;
	neg.f32 	%f2828, %f2827;
	setp.lt.s32 	%p838, %r4955, 0;
	selp.f32 	%f4608, %f2828, %f2827, %p838;
	bra.uni 	$L__BB1_841;
$L__BB1_840:
	mov.f32 	%f2829, 0f00000000;
	mul.rn.f32 	%f4608, %f522, %f2829;
	mov.b32 	%r7428, 0;
$L__BB1_841:
	setp.ltu.f32 	%p839, %f524, 0f47CE4780;
	mul.rn.f32 	%f2830, %f4608, %f4608;
	and.b32  	%r4960, %r7428, 1;
	setp.eq.b32 	%p840, %r4960, 1;
	selp.f32 	%f2831, 0f3F800000, %f4608, %p840;
	fma.rn.f32 	%f2832, %f2830, %f2831, 0f00000000;
	fma.rn.f32 	%f2833, %f2830, 0f37CBAC00, 0fBAB607ED;
	selp.f32 	%f2834, %f2833, 0fB94D4153, %p840;
	selp.f32 	%f2835, 0f3D2AAABB, 0f3C0885E4, %p840;
	fma.rn.f32 	%f2836, %f2834, %f2830, %f2835;
	selp.f32 	%f2837, 0fBEFFFFFF, 0fBE2AAAA8, %p840;
	fma.rn.f32 	%f2838, %f2836, %f2830, %f2837;
	fma.rn.f32 	%f2839, %f2838, %f2832, %f2831;
	and.b32  	%r4961, %r7428, 2;
	setp.eq.s32 	%p841, %r4961, 0;
	mov.f32 	%f2840, 0f00000000;
	sub.f32 	%f2841, %f2840, %f2839;
	selp.f32 	%f528, %f2839, %f2841, %p841;
	@%p839 bra 	$L__BB1_849;
	setp.eq.f32 	%p842, %f524, 0f7F800000;
	@%p842 bra 	$L__BB1_848;
	mov.b32 	%r1421, %f522;
	shl.b32 	%r4963, %r1421, 8;
	or.b32  	%r1422, %r4963, -2147483648;
	mov.b64 	%rd2917, 0;
	mov.b32 	%r7429, 0;
$L__BB1_844:
	.pragma "nounroll";
	mul.wide.u32 	%rd1762, %r7429, 4;
	mov.u64 	%rd1763, __cudart_i2opi_f;
	add.s64 	%rd1764, %rd1763, %rd1762;
	ld.global.nc.u32 	%r4964, [%rd1764];
	mad.wide.u32 	%rd1765, %r4964, %r1422, %rd2917;
	shr.u64 	%rd2917, %rd1765, 32;
	add.s64 	%rd1766, %rd1, %rd1762;
	st.local.u32 	[%rd1766], %rd1765;
	add.s32 	%r7429, %r7429, 1;
	setp.ne.s32 	%p843, %r7429, 6;
	@%p843 bra 	$L__BB1_844;
	shr.u32 	%r4965, %r1421, 23;
	st.local.u32 	[%rd1+24], %rd2917;
	and.b32  	%r1425, %r4965, 31;
	and.b32  	%r4966, %r4965, 224;
	add.s32 	%r4967, %r4966, -128;
	shr.u32 	%r4968, %r4967, 5;
	mul.wide.u32 	%rd1767, %r4968, 4;
	sub.s64 	%rd324, %rd1, %rd1767;
	ld.local.u32 	%r7430, [%rd324+24];
	ld.local.u32 	%r7431, [%rd324+20];
	setp.eq.s32 	%p844, %r1425, 0;
	@%p844 bra 	$L__BB1_847;
	shf.l.wrap.b32 	%r7430, %r7431, %r7430, %r1425;
	ld.local.u32 	%r4969, [%rd324+16];
	shf.l.wrap.b32 	%r7431, %r4969, %r7431, %r1425;
$L__BB1_847:
	shr.u32 	%r4970, %r7430, 30;
	shf.l.wrap.b32 	%r4971, %r7431, %r7430, 2;
	shl.b32 	%r4972, %r7431, 2;
	shr.u32 	%r4973, %r4971, 31;
	add.s32 	%r4974, %r4973, %r4970;
	neg.s32 	%r4975, %r4974;
	setp.lt.s32 	%p845, %r1421, 0;
	selp.b32 	%r7432, %r4975, %r4974, %p845;
	xor.b32  	%r4976, %r4971, %r1421;
	shr.s32 	%r4977, %r4971, 31;
	xor.b32  	%r4978, %r4977, %r4971;
	xor.b32  	%r4979, %r4977, %r4972;
	cvt.u64.u32 	%rd1768, %r4978;
	shl.b64 	%rd1769, %rd1768, 32;
	cvt.u64.u32 	%rd1770, %r4979;
	or.b64  	%rd1771, %rd1769, %rd1770;
	cvt.rn.f64.s64 	%fd211, %rd1771;
	mul.f64 	%fd212, %fd211, 0d3BF921FB54442D19;
	cvt.rn.f32.f64 	%f2842, %fd212;
	neg.f32 	%f2843, %f2842;
	setp.lt.s32 	%p846, %r4976, 0;
	selp.f32 	%f4609, %f2843, %f2842, %p846;
	bra.uni 	$L__BB1_849;
$L__BB1_848:
	mov.f32 	%f2844, 0f00000000;
	mul.rn.f32 	%f4609, %f522, %f2844;
	mov.b32 	%r7432, 0;
$L__BB1_849:
	add.s32 	%r4981, %r7432, 1;
	mul.rn.f32 	%f2845, %f4609, %f4609;
	and.b32  	%r4982, %r7432, 1;
	setp.eq.b32 	%p847, %r4982, 1;
	selp.f32 	%f2846, %f4609, 0f3F800000, %p847;
	fma.rn.f32 	%f2847, %f2845, %f2846, 0f00000000;
	fma.rn.f32 	%f2848, %f2845, 0f37CBAC00, 0fBAB607ED;
	selp.f32 	%f2849, 0fB94D4153, %f2848, %p847;
	selp.f32 	%f2850, 0f3C0885E4, 0f3D2AAABB, %p847;
	fma.rn.f32 	%f2851, %f2849, %f2845, %f2850;
	selp.f32 	%f2852, 0fBE2AAAA8, 0fBEFFFFFF, %p847;
	fma.rn.f32 	%f2853, %f2851, %f2845, %f2852;
	fma.rn.f32 	%f2854, %f2853, %f2847, %f2846;
	and.b32  	%r4983, %r4981, 2;
	setp.eq.s32 	%p848, %r4983, 0;
	mov.f32 	%f2855, 0f00000000;
	sub.f32 	%f2856, %f2855, %f2854;
	selp.f32 	%f2857, %f2854, %f2856, %p848;
	fma.rn.f32 	%f532, %f528, %f2857, %f522;
	mul.f32 	%f2858, %f532, 0f3F22F983;
	cvt.rni.s32.f32 	%r7440, %f2858;
	cvt.rn.f32.s32 	%f2859, %r7440;
	fma.rn.f32 	%f2860, %f2859, 0fBFC90FDA, %f532;
	fma.rn.f32 	%f2861, %f2859, 0fB3A22168, %f2860;
	fma.rn.f32 	%f4611, %f2859, 0fA7C234C5, %f2861;
	abs.f32 	%f534, %f532;
	setp.ltu.f32 	%p849, %f534, 0f47CE4780;
	mov.u32 	%r7436, %r7440;
	mov.f32 	%f4610, %f4611;
	@%p849 bra 	$L__BB1_857;
	setp.eq.f32 	%p850, %f534, 0f7F800000;
	@%p850 bra 	$L__BB1_856;
	mov.b32 	%r1435, %f532;
	shl.b32 	%r4985, %r1435, 8;
	or.b32  	%r1436, %r4985, -2147483648;
	mov.b64 	%rd2918, 0;
	mov.b32 	%r7433, 0;
$L__BB1_852:
	.pragma "nounroll";
	mul.wide.u32 	%rd1773, %r7433, 4;
	mov.u64 	%rd1774, __cudart_i2opi_f;
	add.s64 	%rd1775, %rd1774, %rd1773;
	ld.global.nc.u32 	%r4986, [%rd1775];
	mad.wide.u32 	%rd1776, %r4986, %r1436, %rd2918;
	shr.u64 	%rd2918, %rd1776, 32;
	add.s64 	%rd1777, %rd2, %rd1773;
	st.local.u32 	[%rd1777], %rd1776;
	add.s32 	%r7433, %r7433, 1;
	setp.ne.s32 	%p851, %r7433, 6;
	@%p851 bra 	$L__BB1_852;
	shr.u32 	%r4987, %r1435, 23;
	st.local.u32 	[%rd2+24], %rd2918;
	and.b32  	%r1439, %r4987, 31;
	and.b32  	%r4988, %r4987, 224;
	add.s32 	%r4989, %r4988, -128;
	shr.u32 	%r4990, %r4989, 5;
	mul.wide.u32 	%rd1778, %r4990, 4;
	sub.s64 	%rd327, %rd2, %rd1778;
	ld.local.u32 	%r7434, [%rd327+24];
	ld.local.u32 	%r7435, [%rd327+20];
	setp.eq.s32 	%p852, %r1439, 0;
	@%p852 bra 	$L__BB1_855;
	shf.l.wrap.b32 	%r7434, %r7435, %r7434, %r1439;
	ld.local.u32 	%r4991, [%rd327+16];
	shf.l.wrap.b32 	%r7435, %r4991, %r7435, %r1439;
$L__BB1_855:
	shr.u32 	%r4992, %r7434, 30;
	shf.l.wrap.b32 	%r4993, %r7435, %r7434, 2;
	shl.b32 	%r4994, %r7435, 2;
	shr.u32 	%r4995, %r4993, 31;
	add.s32 	%r4996, %r4995, %r4992;
	neg.s32 	%r4997, %r4996;
	setp.lt.s32 	%p853, %r1435, 0;
	selp.b32 	%r7436, %r4997, %r4996, %p853;
	xor.b32  	%r4998, %r4993, %r1435;
	shr.s32 	%r4999, %r4993, 31;
	xor.b32  	%r5000, %r4999, %r4993;
	xor.b32  	%r5001, %r4999, %r4994;
	cvt.u64.u32 	%rd1779, %r5000;
	shl.b64 	%rd1780, %rd1779, 32;
	cvt.u64.u32 	%rd1781, %r5001;
	or.b64  	%rd1782, %rd1780, %rd1781;
	cvt.rn.f64.s64 	%fd213, %rd1782;
	mul.f64 	%fd214, %fd213, 0d3BF921FB54442D19;
	cvt.rn.f32.f64 	%f2862, %fd214;
	neg.f32 	%f2863, %f2862;
	setp.lt.s32 	%p854, %r4998, 0;
	selp.f32 	%f4610, %f2863, %f2862, %p854;
	bra.uni 	$L__BB1_857;
$L__BB1_856:
	mov.f32 	%f2864, 0f00000000;
	mul.rn.f32 	%f4610, %f532, %f2864;
	mov.b32 	%r7436, 0;
$L__BB1_857:
	setp.ltu.f32 	%p855, %f534, 0f47CE4780;
	mul.rn.f32 	%f2865, %f4610, %f4610;
	and.b32  	%r5003, %r7436, 1;
	setp.eq.b32 	%p856, %r5003, 1;
	selp.f32 	%f2866, 0f3F800000, %f4610, %p856;
	fma.rn.f32 	%f2867, %f2865, %f2866, 0f00000000;
	fma.rn.f32 	%f2868, %f2865, 0f37CBAC00, 0fBAB607ED;
	selp.f32 	%f2869, %f2868, 0fB94D4153, %p856;
	selp.f32 	%f2870, 0f3D2AAABB, 0f3C0885E4, %p856;
	fma.rn.f32 	%f2871, %f2869, %f2865, %f2870;
	selp.f32 	%f2872, 0fBEFFFFFF, 0fBE2AAAA8, %p856;
	fma.rn.f32 	%f2873, %f2871, %f2865, %f2872;
	fma.rn.f32 	%f2874, %f2873, %f2867, %f2866;
	and.b32  	%r5004, %r7436, 2;
	setp.eq.s32 	%p857, %r5004, 0;
	mov.f32 	%f2875, 0f00000000;
	sub.f32 	%f2876, %f2875, %f2874;
	selp.f32 	%f538, %f2874, %f2876, %p857;
	@%p855 bra 	$L__BB1_865;
	setp.eq.f32 	%p858, %f534, 0f7F800000;
	@%p858 bra 	$L__BB1_864;
	mov.b32 	%r1448, %f532;
	shl.b32 	%r5006, %r1448, 8;
	or.b32  	%r1449, %r5006, -2147483648;
	mov.b64 	%rd2919, 0;
	mov.b32 	%r7437, 0;
$L__BB1_860:
	.pragma "nounroll";
	mul.wide.u32 	%rd1784, %r7437, 4;
	mov.u64 	%rd1785, __cudart_i2opi_f;
	add.s64 	%rd1786, %rd1785, %rd1784;
	ld.global.nc.u32 	%r5007, [%rd1786];
	mad.wide.u32 	%rd1787, %r5007, %r1449, %rd2919;
	shr.u64 	%rd2919, %rd1787, 32;
	add.s64 	%rd1788, %rd1, %rd1784;
	st.local.u32 	[%rd1788], %rd1787;
	add.s32 	%r7437, %r7437, 1;
	setp.ne.s32 	%p859, %r7437, 6;
	@%p859 bra 	$L__BB1_860;
	shr.u32 	%r5008, %r1448, 23;
	st.local.u32 	[%rd1+24], %rd2919;
	and.b32  	%r1452, %r5008, 31;
	and.b32  	%r5009, %r5008, 224;
	add.s32 	%r5010, %r5009, -128;
	shr.u32 	%r5011, %r5010, 5;
	mul.wide.u32 	%rd1789, %r5011, 4;
	sub.s64 	%rd330, %rd1, %rd1789;
	ld.local.u32 	%r7438, [%rd330+24];
	ld.local.u32 	%r7439, [%rd330+20];
	setp.eq.s32 	%p860, %r1452, 0;
	@%p860 bra 	$L__BB1_863;
	shf.l.wrap.b32 	%r7438, %r7439, %r7438, %r1452;
	ld.local.u32 	%r5012, [%rd330+16];
	shf.l.wrap.b32 	%r7439, %r5012, %r7439, %r1452;
$L__BB1_863:
	shr.u32 	%r5013, %r7438, 30;
	shf.l.wrap.b32 	%r5014, %r7439, %r7438, 2;
	shl.b32 	%r5015, %r7439, 2;
	shr.u32 	%r5016, %r5014, 31;
	add.s32 	%r5017, %r5016, %r5013;
	neg.s32 	%r5018, %r5017;
	setp.lt.s32 	%p861, %r1448, 0;
	selp.b32 	%r7440, %r5018, %r5017, %p861;
	xor.b32  	%r5019, %r5014, %r1448;
	shr.s32 	%r5020, %r5014, 31;
	xor.b32  	%r5021, %r5020, %r5014;
	xor.b32  	%r5022, %r5020, %r5015;
	cvt.u64.u32 	%rd1790, %r5021;
	shl.b64 	%rd1791, %rd1790, 32;
	cvt.u64.u32 	%rd1792, %r5022;
	or.b64  	%rd1793, %rd1791, %rd1792;
	cvt.rn.f64.s64 	%fd215, %rd1793;
	mul.f64 	%fd216, %fd215, 0d3BF921FB54442D19;
	cvt.rn.f32.f64 	%f2877, %fd216;
	neg.f32 	%f2878, %f2877;
	setp.lt.s32 	%p862, %r5019, 0;
	selp.f32 	%f4611, %f2878, %f2877, %p862;
	bra.uni 	$L__BB1_865;
$L__BB1_864:
	mov.f32 	%f2879, 0f00000000;
	mul.rn.f32 	%f4611, %f532, %f2879;
	mov.b32 	%r7440, 0;
$L__BB1_865:
	add.s32 	%r5024, %r7440, 1;
	mul.rn.f32 	%f2880, %f4611, %f4611;
	and.b32  	%r5025, %r7440, 1;
	setp.eq.b32 	%p863, %r5025, 1;
	selp.f32 	%f2881, %f4611, 0f3F800000, %p863;
	fma.rn.f32 	%f2882, %f2880, %f2881, 0f00000000;
	fma.rn.f32 	%f2883, %f2880, 0f37CBAC00, 0fBAB607ED;
	selp.f32 	%f2884, 0fB94D4153, %f2883, %p863;
	selp.f32 	%f2885, 0f3C0885E4, 0f3D2AAABB, %p863;
	fma.rn.f32 	%f2886, %f2884, %f2880, %f2885;
	selp.f32 	%f2887, 0fBE2AAAA8, 0fBEFFFFFF, %p863;
	fma.rn.f32 	%f2888, %f2886, %f2880, %f2887;
	fma.rn.f32 	%f2889, %f2888, %f2882, %f2881;
	and.b32  	%r5026, %r5024, 2;
	setp.eq.s32 	%p864, %r5026, 0;
	mov.f32 	%f2890, 0f00000000;
	sub.f32 	%f2891, %f2890, %f2889;
	selp.f32 	%f2892, %f2889, %f2891, %p864;
	fma.rn.f32 	%f542, %f538, %f2892, %f532;
	mul.f32 	%f2893, %f542, 0f3F22F983;
	cvt.rni.s32.f32 	%r7448, %f2893;
	cvt.rn.f32.s32 	%f2894, %r7448;
	fma.rn.f32 	%f2895, %f2894, 0fBFC90FDA, %f542;
	fma.rn.f32 	%f2896, %f2894, 0fB3A22168, %f2895;
	fma.rn.f32 	%f4613, %f2894, 0fA7C234C5, %f2896;
	abs.f32 	%f544, %f542;
	setp.ltu.f32 	%p865, %f544, 0f47CE4780;
	mov.u32 	%r7444, %r7448;
	mov.f32 	%f4612, %f4613;
	@%p865 bra 	$L__BB1_873;
	setp.eq.f32 	%p866, %f544, 0f7F800000;
	@%p866 bra 	$L__BB1_872;
	mov.b32 	%r1462, %f542;
	shl.b32 	%r5028, %r1462, 8;
	or.b32  	%r1463, %r5028, -2147483648;
	mov.b64 	%rd2920, 0;
	mov.b32 	%r7441, 0;
$L__BB1_868:
	.pragma "nounroll";
	mul.wide.u32 	%rd1795, %r7441, 4;
	mov.u64 	%rd1796, __cudart_i2opi_f;
	add.s64 	%rd1797, %rd1796, %rd1795;
	ld.global.nc.u32 	%r5029, [%rd1797];
	mad.wide.u32 	%rd1798, %r5029, %r1463, %rd2920;
	shr.u64 	%rd2920, %rd1798, 32;
	add.s64 	%rd1799, %rd2, %rd1795;
	st.local.u32 	[%rd1799], %rd1798;
	add.s32 	%r7441, %r7441, 1;
	setp.ne.s32 	%p867, %r7441, 6;
	@%p867 bra 	$L__BB1_868;
	shr.u32 	%r5030, %r1462, 23;
	st.local.u32 	[%rd2+24], %rd2920;
	and.b32  	%r1466, %r5030, 31;
	and.b32  	%r5031, %r5030, 224;
	add.s32 	%r5032, %r5031, -128;
	shr.u32 	%r5033, %r5032, 5;
	mul.wide.u32 	%rd1800, %r5033, 4;
	sub.s64 	%rd333, %rd2, %rd1800;
	ld.local.u32 	%r7442, [%rd333+24];
	ld.local.u32 	%r7443, [%rd333+20];
	setp.eq.s32 	%p868, %r1466, 0;
	@%p868 bra 	$L__BB1_871;
	shf.l.wrap.b32 	%r7442, %r7443, %r7442, %r1466;
	ld.local.u32 	%r5034, [%rd333+16];
	shf.l.wrap.b32 	%r7443, %r5034, %r7443, %r1466;
$L__BB1_871:
	shr.u32 	%r5035, %r7442, 30;
	shf.l.wrap.b32 	%r5036, %r7443, %r7442, 2;
	shl.b32 	%r5037, %r7443, 2;
	shr.u32 	%r5038, %r5036, 31;
	add.s32 	%r5039, %r5038, %r5035;
	neg.s32 	%r5040, %r5039;
	setp.lt.s32 	%p869, %r1462, 0;
	selp.b32 	%r7444, %r5040, %r5039, %p869;
	xor.b32  	%r5041, %r5036, %r1462;
	shr.s32 	%r5042, %r5036, 31;
	xor.b32  	%r5043, %r5042, %r5036;
	xor.b32  	%r5044, %r5042, %r5037;
	cvt.u64.u32 	%rd1801, %r5043;
	shl.b64 	%rd1802, %rd1801, 32;
	cvt.u64.u32 	%rd1803, %r5044;
	or.b64  	%rd1804, %rd1802, %rd1803;
	cvt.rn.f64.s64 	%fd217, %rd1804;
	mul.f64 	%fd218, %fd217, 0d3BF921FB54442D19;
	cvt.rn.f32.f64 	%f2897, %fd218;
	neg.f32 	%f2898, %f2897;
	setp.lt.s32 	%p870, %r5041, 0;
	selp.f32 	%f4612, %f2898, %f2897, %p870;
	bra.uni 	$L__BB1_873;
$L__BB1_872:
	mov.f32 	%f2899, 0f00000000;
	mul.rn.f32 	%f4612, %f542, %f2899;
	mov.b32 	%r7444, 0;
$L__BB1_873:
	setp.ltu.f32 	%p871, %f544, 0f47CE4780;
	mul.rn.f32 	%f2900, %f4612, %f4612;
	and.b32  	%r5046, %r7444, 1;
	setp.eq.b32 	%p872, %r5046, 1;
	selp.f32 	%f2901, 0f3F800000, %f4612, %p872;
	fma.rn.f32 	%f2902, %f2900, %f2901, 0f00000000;
	fma.rn.f32 	%f2903, %f2900, 0f37CBAC00, 0fBAB607ED;
	selp.f32 	%f2904, %f2903, 0fB94D4153, %p872;
	selp.f32 	%f2905, 0f3D2AAABB, 0f3C0885E4, %p872;
	fma.rn.f32 	%f2906, %f2904, %f2900, %f2905;
	selp.f32 	%f2907, 0fBEFFFFFF, 0fBE2AAAA8, %p872;
	fma.rn.f32 	%f2908, %f2906, %f2900, %f2907;
	fma.rn.f32 	%f2909, %f2908, %f2902, %f2901;
	and.b32  	%r5047, %r7444, 2;
	setp.eq.s32 	%p873, %r5047, 0;
	mov.f32 	%f2910, 0f00000000;
	sub.f32 	%f2911, %f2910, %f2909;
	selp.f32 	%f548, %f2909, %f2911, %p873;
	@%p871 bra 	$L__BB1_881;
	setp.eq.f32 	%p874, %f544, 0f7F800000;
	@%p874 bra 	$L__BB1_880;
	mov.b32 	%r1475, %f542;
	shl.b32 	%r5049, %r1475, 8;
	or.b32  	%r1476, %r5049, -2147483648;
	mov.b64 	%rd2921, 0;
	mov.b32 	%r7445, 0;
$L__BB1_876:
	.pragma "nounroll";
	mul.wide.u32 	%rd1806, %r7445, 4;
	mov.u64 	%rd1807, __cudart_i2opi_f;
	add.s64 	%rd1808, %rd1807, %rd1806;
	ld.global.nc.u32 	%r5050, [%rd1808];
	mad.wide.u32 	%rd1809, %r5050, %r1476, %rd2921;
	shr.u64 	%rd2921, %rd1809, 32;
	add.s64 	%rd1810, %rd1, %rd1806;
	st.local.u32 	[%rd1810], %rd1809;
	add.s32 	%r7445, %r7445, 1;
	setp.ne.s32 	%p875, %r7445, 6;
	@%p875 bra 	$L__BB1_876;
	shr.u32 	%r5051, %r1475, 23;
	st.local.u32 	[%rd1+24], %rd2921;
	and.b32  	%r1479, %r5051, 31;
	and.b32  	%r5052, %r5051, 224;
	add.s32 	%r5053, %r5052, -128;
	shr.u32 	%r5054, %r5053, 5;
	mul.wide.u32 	%rd1811, %r5054, 4;
	sub.s64 	%rd336, %rd1, %rd1811;
	ld.local.u32 	%r7446, [%rd336+24];
	ld.local.u32 	%r7447, [%rd336+20];
	setp.eq.s32 	%p876, %r1479, 0;
	@%p876 bra 	$L__BB1_879;
	shf.l.wrap.b32 	%r7446, %r7447, %r7446, %r1479;
	ld.local.u32 	%r5055, [%rd336+16];
	shf.l.wrap.b32 	%r7447, %r5055, %r7447, %r1479;
$L__BB1_879:
	shr.u32 	%r5056, %r7446, 30;
	shf.l.wrap.b32 	%r5057, %r7447, %r7446, 2;
	shl.b32 	%r5058, %r7447, 2;
	shr.u32 	%r5059, %r5057, 31;
	add.s32 	%r5060, %r5059, %r5056;
	neg.s32 	%r5061, %r5060;
	setp.lt.s32 	%p877, %r1475, 0;
	selp.b32 	%r7448, %r5061, %r5060, %p877;
	xor.b32  	%r5062, %r5057, %r1475;
	shr.s32 	%r5063, %r5057, 31;
	xor.b32  	%r5064, %r5063, %r5057;
	xor.b32  	%r5065, %r5063, %r5058;
	cvt.u64.u32 	%rd1812, %r5064;
	shl.b64 	%rd1813, %rd1812, 32;
	cvt.u64.u32 	%rd1814, %r5065;
	or.b64  	%rd1815, %rd1813, %rd1814;
	cvt.rn.f64.s64 	%fd219, %rd1815;
	mul.f64 	%fd220, %fd219, 0d3BF921FB54442D19;
	cvt.rn.f32.f64 	%f2912, %fd220;
	neg.f32 	%f2913, %f2912;
	setp.lt.s32 	%p878, %r5062, 0;
	selp.f32 	%f4613, %f2913, %f2912, %p878;
	bra.uni 	$L__BB1_881;
$L__BB1_880:
	mov.f32 	%f2914, 0f00000000;
	mul.rn.f32 	%f4613, %f542, %f2914;
	mov.b32 	%r7448, 0;
$L__BB1_881:
	add.s32 	%r5067, %r7448, 1;
	mul.rn.f32 	%f2915, %f4613, %f4613;
	and.b32  	%r5068, %r7448, 1;
	setp.eq.b32 	%p879, %r5068, 1;
	selp.f32 	%f2916, %f4613, 0f3F800000, %p879;
	fma.rn.f32 	%f2917, %f2915, %f2916, 0f00000000;
	fma.rn.f32 	%f2918, %f2915, 0f37CBAC00, 0fBAB607ED;
	selp.f32 	%f2919, 0fB94D4153, %f2918, %p879;
	selp.f32 	%f2920, 0f3C0885E4, 0f3D2AAABB, %p879;
	fma.rn.f32 	%f2921, %f2919, %f2915, %f2920;
	selp.f32 	%f2922, 0fBE2AAAA8, 0fBEFFFFFF, %p879;
	fma.rn.f32 	%f2923, %f2921, %f2915, %f2922;
	fma.rn.f32 	%f2924, %f2923, %f2917, %f2916;
	and.b32  	%r5069, %r5067, 2;
	setp.eq.s32 	%p880, %r5069, 0;
	mov.f32 	%f2925, 0f00000000;
	sub.f32 	%f2926, %f2925, %f2924;
	selp.f32 	%f2927, %f2924, %f2926, %p880;
	fma.rn.f32 	%f552, %f548, %f2927, %f542;
	mul.f32 	%f2928, %f552, 0f3F22F983;
	cvt.rni.s32.f32 	%r7456, %f2928;
	cvt.rn.f32.s32 	%f2929, %r7456;
	fma.rn.f32 	%f2930, %f2929, 0fBFC90FDA, %f552;
	fma.rn.f32 	%f2931, %f2929, 0fB3A22168, %f2930;
	fma.rn.f32 	%f4615, %f2929, 0fA7C234C5, %f2931;
	abs.f32 	%f554, %f552;
	setp.ltu.f32 	%p881, %f554, 0f47CE4780;
	mov.u32 	%r7452, %r7456;
	mov.f32 	%f4614, %f4615;
	@%p881 bra 	$L__BB1_889;
	setp.eq.f32 	%p882, %f554, 0f7F800000;
	@%p882 bra 	$L__BB1_888;
	mov.b32 	%r1489, %f552;
	shl.b32 	%r5071, %r1489, 8;
	or.b32  	%r1490, %r5071, -2147483648;
	mov.b64 	%rd2922, 0;
	mov.b32 	%r7449, 0;
$L__BB1_884:
	.pragma "nounroll";
	mul.wide.u32 	%rd1817, %r7449, 4;
	mov.u64 	%rd1818, __cudart_i2opi_f;
	add.s64 	%rd1819, %rd1818, %rd1817;
	ld.global.nc.u32 	%r5072, [%rd1819];
	mad.wide.u32 	%rd1820, %r5072, %r1490, %rd2922;
	shr.u64 	%rd2922, %rd1820, 32;
	add.s64 	%rd1821, %rd2, %rd1817;
	st.local.u32 	[%rd1821], %rd1820;
	add.s32 	%r7449, %r7449, 1;
	setp.ne.s32 	%p883, %r7449, 6;
	@%p883 bra 	$L__BB1_884;
	shr.u32 	%r5073, %r1489, 23;
	st.local.u32 	[%rd2+24], %rd2922;
	and.b32  	%r1493, %r5073, 31;
	and.b32  	%r5074, %r5073, 224;
	add.s32 	%r5075, %r5074, -128;
	shr.u32 	%r5076, %r5075, 5;
	mul.wide.u32 	%rd1822, %r5076, 4;
	sub.s64 	%rd339, %rd2, %rd1822;
	ld.local.u32 	%r7450, [%rd339+24];
	ld.local.u32 	%r7451, [%rd339+20];
	setp.eq.s32 	%p884, %r1493, 0;
	@%p884 bra 	$L__BB1_887;
	shf.l.wrap.b32 	%r7450, %r7451, %r7450, %r1493;
	ld.local.u32 	%r5077, [%rd339+16];
	shf.l.wrap.b32 	%r7451, %r5077, %r7451, %r1493;
$L__BB1_887:
	shr.u32 	%r5078, %r7450, 30;
	shf.l.wrap.b32 	%r5079, %r7451, %r7450, 2;
	shl.b32 	%r5080, %r7451, 2;
	shr.u32 	%r5081, %r5079, 31;
	add.s32 	%r5082, %r5081, %r5078;
	neg.s32 	%r5083, %r5082;
	setp.lt.s32 	%p885, %r1489, 0;
	selp.b32 	%r7452, %r5083, %r5082, %p885;
	xor.b32  	%r5084, %r5079, %r1489;
	shr.s32 	%r5085, %r5079, 31;
	xor.b32  	%r5086, %r5085, %r5079;
	xor.b32  	%r5087, %r5085, %r5080;
	cvt.u64.u32 	%rd1823, %r5086;
	shl.b64 	%rd1824, %rd1823, 32;
	cvt.u64.u32 	%rd1825, %r5087;
	or.b64  	%rd1826, %rd1824, %rd1825;
	cvt.rn.f64.s64 	%fd221, %rd1826;
	mul.f64 	%fd222, %fd221, 0d3BF921FB54442D19;
	cvt.rn.f32.f64 	%f2932, %fd222;
	neg.f32 	%f2933, %f2932;
	setp.lt.s32 	%p886, %r5084, 0;
	selp.f32 	%f4614, %f2933, %f2932, %p886;
	bra.uni 	$L__BB1_889;
$L__BB1_888:
	mov.f32 	%f2934, 0f00000000;
	mul.rn.f32 	%f4614, %f552, %f2934;
	mov.b32 	%r7452, 0;
$L__BB1_889:
	setp.ltu.f32 	%p887, %f554, 0f47CE4780;
	mul.rn.f32 	%f2935, %f4614, %f4614;
	and.b32  	%r5089, %r7452, 1;
	setp.eq.b32 	%p888, %r5089, 1;
	selp.f32 	%f2936, 0f3F800000, %f4614, %p888;
	fma.rn.f32 	%f2937, %f2935, %f2936, 0f00000000;
	fma.rn.f32 	%f2938, %f2935, 0f37CBAC00, 0fBAB607ED;
	selp.f32 	%f2939, %f2938, 0fB94D4153, %p888;
	selp.f32 	%f2940, 0f3D2AAABB, 0f3C0885E4, %p888;
	fma.rn.f32 	%f2941, %f2939, %f2935, %f2940;
	selp.f32 	%f2942, 0fBEFFFFFF, 0fBE2AAAA8, %p888;
	fma.rn.f32 	%f2943, %f2941, %f2935, %f2942;
	fma.rn.f32 	%f2944, %f2943, %f2937, %f2936;
	and.b32  	%r5090, %r7452, 2;
	setp.eq.s32 	%p889, %r5090, 0;
	mov.f32 	%f2945, 0f00000000;
	sub.f32 	%f2946, %f2945, %f2944;
	selp.f32 	%f558, %f2944, %f2946, %p889;
	@%p887 bra 	$L__BB1_897;
	setp.eq.f32 	%p890, %f554, 0f7F800000;
	@%p890 bra 	$L__BB1_896;
	mov.b32 	%r1502, %f552;
	shl.b32 	%r5092, %r1502, 8;
	or.b32  	%r1503, %r5092, -2147483648;
	mov.b64 	%rd2923, 0;
	mov.b32 	%r7453, 0;
$L__BB1_892:
	.pragma "nounroll";
	mul.wide.u32 	%rd1828, %r7453, 4;
	mov.u64 	%rd1829, __cudart_i2opi_f;
	add.s64 	%rd1830, %rd1829, %rd1828;
	ld.global.nc.u32 	%r5093, [%rd1830];
	mad.wide.u32 	%rd1831, %r5093, %r1503, %rd2923;
	shr.u64 	%rd2923, %rd1831, 32;
	add.s64 	%rd1832, %rd1, %rd1828;
	st.local.u32 	[%rd1832], %rd1831;
	add.s32 	%r7453, %r7453, 1;
	setp.ne.s32 	%p891, %r7453, 6;
	@%p891 bra 	$L__BB1_892;
	shr.u32 	%r5094, %r1502, 23;
	st.local.u32 	[%rd1+24], %rd2923;
	and.b32  	%r1506, %r5094, 31;
	and.b32  	%r5095, %r5094, 224;
	add.s32 	%r5096, %r5095, -128;
	shr.u32 	%r5097, %r5096, 5;
	mul.wide.u32 	%rd1833, %r5097, 4;
	sub.s64 	%rd342, %rd1, %rd1833;
	ld.local.u32 	%r7454, [%rd342+24];
	ld.local.u32 	%r7455, [%rd342+20];
	setp.eq.s32 	%p892, %r1506, 0;
	@%p892 bra 	$L__BB1_895;
	shf.l.wrap.b32 	%r7454, %r7455, %r7454, %r1506;
	ld.local.u32 	%r5098, [%rd342+16];
	shf.l.wrap.b32 	%r7455, %r5098, %r7455, %r1506;
$L__BB1_895:
	shr.u32 	%r5099, %r7454, 30;
	shf.l.wrap.b32 	%r5100, %r7455, %r7454, 2;
	shl.b32 	%r5101, %r7455, 2;
	shr.u32 	%r5102, %r5100, 31;
	add.s32 	%r5103, %r5102, %r5099;
	neg.s32 	%r5104, %r5103;
	setp.lt.s32 	%p893, %r1502, 0;
	selp.b32 	%r7456, %r5104, %r5103, %p893;
	xor.b32  	%r5105, %r5100, %r1502;
	shr.s32 	%r5106, %r5100, 31;
	xor.b32  	%r5107, %r5106, %r5100;
	xor.b32  	%r5108, %r5106, %r5101;
	cvt.u64.u32 	%rd1834, %r5107;
	shl.b64 	%rd1835, %rd1834, 32;
	cvt.u64.u32 	%rd1836, %r5108;
	or.b64  	%rd1837, %rd1835, %rd1836;
	cvt.rn.f64.s64 	%fd223, %rd1837;
	mul.f64 	%fd224, %fd223, 0d3BF921FB54442D19;
	cvt.rn.f32.f64 	%f2947, %fd224;
	neg.f32 	%f2948, %f2947;
	setp.lt.s32 	%p894, %r5105, 0;
	selp.f32 	%f4615, %f2948, %f2947, %p894;
	bra.uni 	$L__BB1_897;
$L__BB1_896:
	mov.f32 	%f2949, 0f00000000;
	mul.rn.f32 	%f4615, %f552, %f2949;
	mov.b32 	%r7456, 0;
$L__BB1_897:
	add.s32 	%r5110, %r7456, 1;
	mul.rn.f32 	%f2950, %f4615, %f4615;
	and.b32  	%r5111, %r7456, 1;
	setp.eq.b32 	%p895, %r5111, 1;
	selp.f32 	%f2951, %f4615, 0f3F800000, %p895;
	fma.rn.f32 	%f2952, %f2950, %f2951, 0f00000000;
	fma.rn.f32 	%f2953, %f2950, 0f37CBAC00, 0fBAB607ED;
	selp.f32 	%f2954, 0fB94D4153, %f2953, %p895;
	selp.f32 	%f2955, 0f3C0885E4, 0f3D2AAABB, %p895;
	fma.rn.f32 	%f2956, %f2954, %f2950, %f2955;
	selp.f32 	%f2957, 0fBE2AAAA8, 0fBEFFFFFF, %p895;
	fma.rn.f32 	%f2958, %f2956, %f2950, %f2957;
	fma.rn.f32 	%f2959, %f2958, %f2952, %f2951;
	and.b32  	%r5112, %r5110, 2;
	setp.eq.s32 	%p896, %r5112, 0;
	mov.f32 	%f2960, 0f00000000;
	sub.f32 	%f2961, %f2960, %f2959;
	selp.f32 	%f2962, %f2959, %f2961, %p896;
	fma.rn.f32 	%f562, %f558, %f2962, %f552;
	mul.f32 	%f2963, %f562, 0f3F22F983;
	cvt.rni.s32.f32 	%r7464, %f2963;
	cvt.rn.f32.s32 	%f2964, %r7464;
	fma.rn.f32 	%f2965, %f2964, 0fBFC90FDA, %f562;
	fma.rn.f32 	%f2966, %f2964, 0fB3A22168, %f2965;
	fma.rn.f32 	%f4617, %f2964, 0fA7C234C5, %f2966;
	abs.f32 	%f564, %f562;
	setp.ltu.f32 	%p897, %f564, 0f47CE4780;
	mov.u32 	%r7460, %r7464;
	mov.f32 	%f4616, %f4617;
	@%p897 bra 	$L__BB1_905;
	setp.eq.f32 	%p898, %f564, 0f7F800000;
	@%p898 bra 	$L__BB1_904;
	mov.b32 	%r1516, %f562;
	shl.b32 	%r5114, %r1516, 8;
	or.b32  	%r1517, %r5114, -2147483648;
	mov.b64 	%rd2924, 0;
	mov.b32 	%r7457, 0;
$L__BB1_900:
	.pragma "nounroll";
	mul.wide.u32 	%rd1839, %r7457, 4;
	mov.u64 	%rd1840, __cudart_i2opi_f;
	add.s64 	%rd1841, %rd1840, %rd1839;
	ld.global.nc.u32 	%r5115, [%rd1841];
	mad.wide.u32 	%rd1842, %r5115, %r1517, %rd2924;
	shr.u64 	%rd2924, %rd1842, 32;
	add.s64 	%rd1843, %rd2, %rd1839;
	st.local.u32 	[%rd1843], %rd1842;
	add.s32 	%r7457, %r7457, 1;
	setp.ne.s32 	%p899, %r7457, 6;
	@%p899 bra 	$L__BB1_900;
	shr.u32 	%r5116, %r1516, 23;
	st.local.u32 	[%rd2+24], %rd2924;
	and.b32  	%r1520, %r5116, 31;
	and.b32  	%r5117, %r5116, 224;
	add.s32 	%r5118, %r5117, -128;
	shr.u32 	%r5119, %r5118, 5;
	mul.wide.u32 	%rd1844, %r5119, 4;
	sub.s64 	%rd345, %rd2, %rd1844;
	ld.local.u32 	%r7458, [%rd345+24];
	ld.local.u32 	%r7459, [%rd345+20];
	setp.eq.s32 	%p900, %r1520, 0;
	@%p900 bra 	$L__BB1_903;
	shf.l.wrap.b32 	%r7458, %r7459, %r7458, %r1520;
	ld.local.u32 	%r5120, [%rd345+16];
	shf.l.wrap.b32 	%r7459, %r5120, %r7459, %r1520;
$L__BB1_903:
	shr.u32 	%r5121, %r7458, 30;
	shf.l.wrap.b32 	%r5122, %r7459, %r7458, 2;
	shl.b32 	%r5123, %r7459, 2;
	shr.u32 	%r5124, %r5122, 31;
	add.s32 	%r5125, %r5124, %r5121;
	neg.s32 	%r5126, %r5125;
	setp.lt.s32 	%p901, %r1516, 0;
	selp.b32 	%r7460, %r5126, %r5125, %p901;
	xor.b32  	%r5127, %r5122, %r1516;
	shr.s32 	%r5128, %r5122, 31;
	xor.b32  	%r5129, %r5128, %r5122;
	xor.b32  	%r5130, %r5128, %r5123;
	cvt.u64.u32 	%rd1845, %r5129;
	shl.b64 	%rd1846, %rd1845, 32;
	cvt.u64.u32 	%rd1847, %r5130;
	or.b64  	%rd1848, %rd1846, %rd1847;
	cvt.rn.f64.s64 	%fd225, %rd1848;
	mul.f64 	%fd226, %fd225, 0d3BF921FB54442D19;
	cvt.rn.f32.f64 	%f2967, %fd226;
	neg.f32 	%f2968, %f2967;
	setp.lt.s32 	%p902, %r5127, 0;
	selp.f32 	%f4616, %f2968, %f2967, %p902;
	bra.uni 	$L__BB1_905;
$L__BB1_904:
	mov.f32 	%f2969, 0f00000000;
	mul.rn.f32 	%f4616, %f562, %f2969;
	mov.b32 	%r7460, 0;
$L__BB1_905:
	setp.ltu.f32 	%p903, %f564, 0f47CE4780;
	mul.rn.f32 	%f2970, %f4616, %f4616;
	and.b32  	%r5132, %r7460, 1;
	setp.eq.b32 	%p904, %r5132, 1;
	selp.f32 	%f2971, 0f3F800000, %f4616, %p904;
	fma.rn.f32 	%f2972, %f2970, %f2971, 0f00000000;
	fma.rn.f32 	%f2973, %f2970, 0f37CBAC00, 0fBAB607ED;
	selp.f32 	%f2974, %f2973, 0fB94D4153, %p904;
	selp.f32 	%f2975, 0f3D2AAABB, 0f3C0885E4, %p904;
	fma.rn.f32 	%f2976, %f2974, %f2970, %f2975;
	selp.f32 	%f2977, 0fBEFFFFFF, 0fBE2AAAA8, %p904;
	fma.rn.f32 	%f2978, %f2976, %f2970, %f2977;
	fma.rn.f32 	%f2979, %f2978, %f2972, %f2971;
	and.b32  	%r5133, %r7460, 2;
	setp.eq.s32 	%p905, %r5133, 0;
	mov.f32 	%f2980, 0f00000000;
	sub.f32 	%f2981, %f2980, %f2979;
	selp.f32 	%f568, %f2979, %f2981, %p905;
	@%p903 bra 	$L__BB1_913;
	setp.eq.f32 	%p906, %f564, 0f7F800000;
	@%p906 bra 	$L__BB1_912;
	mov.b32 	%r1529, %f562;
	shl.b32 	%r5135, %r1529, 8;
	or.b32  	%r1530, %r5135, -2147483648;
	mov.b64 	%rd2925, 0;
	mov.b32 	%r7461, 0;
$L__BB1_908:
	.pragma "nounroll";
	mul.wide.u32 	%rd1850, %r7461, 4;
	mov.u64 	%rd1851, __cudart_i2opi_f;
	add.s64 	%rd1852, %rd1851, %rd1850;
	ld.global.nc.u32 	%r5136, [%rd1852];
	mad.wide.u32 	%rd1853, %r5136, %r1530, %rd2925;
	shr.u64 	%rd2925, %rd1853, 32;
	add.s64 	%rd1854, %rd1, %rd1850;
	st.local.u32 	[%rd1854], %rd1853;
	add.s32 	%r7461, %r7461, 1;
	setp.ne.s32 	%p907, %r7461, 6;
	@%p907 bra 	$L__BB1_908;
	shr.u32 	%r5137, %r1529, 23;
	st.local.u32 	[%rd1+24], %rd2925;
	and.b32  	%r1533, %r5137, 31;
	and.b32  	%r5138, %r5137, 224;
	add.s32 	%r5139, %r5138, -128;
	shr.u32 	%r5140, %r5139, 5;
	mul.wide.u32 	%rd1855, %r5140, 4;
	sub.s64 	%rd348, %rd1, %rd1855;
	ld.local.u32 	%r7462, [%rd348+24];
	ld.local.u32 	%r7463, [%rd348+20];
	setp.eq.s32 	%p908, %r1533, 0;
	@%p908 bra 	$L__BB1_911;
	shf.l.wrap.b32 	%r7462, %r7463, %r7462, %r1533;
	ld.local.u32 	%r5141, [%rd348+16];
	shf.l.wrap.b32 	%r7463, %r5141, %r7463, %r1533;
$L__BB1_911:
	shr.u32 	%r5142, %r7462, 30;
	shf.l.wrap.b32 	%r5143, %r7463, %r7462, 2;
	shl.b32 	%r5144, %r7463, 2;
	shr.u32 	%r5145, %r5143, 31;
	add.s32 	%r5146, %r5145, %r5142;
	neg.s32 	%r5147, %r5146;
	setp.lt.s32 	%p909, %r1529, 0;
	selp.b32 	%r7464, %r5147, %r5146, %p909;
	xor.b32  	%r5148, %r5143, %r1529;
	shr.s32 	%r5149, %r5143, 31;
	xor.b32  	%r5150, %r5149, %r5143;
	xor.b32  	%r5151, %r5149, %r5144;
	cvt.u64.u32 	%rd1856, %r5150;
	shl.b64 	%rd1857, %rd1856, 32;
	cvt.u64.u32 	%rd1858, %r5151;
	or.b64  	%rd1859, %rd1857, %rd1858;
	cvt.rn.f64.s64 	%fd227, %rd1859;
	mul.f64 	%fd228, %fd227, 0d3BF921FB54442D19;
	cvt.rn.f32.f64 	%f2982, %fd228;
	neg.f32 	%f2983, %f2982;
	setp.lt.s32 	%p910, %r5148, 0;
	selp.f32 	%f4617, %f2983, %f2982, %p910;
	bra.uni 	$L__BB1_913;
$L__BB1_912:
	mov.f32 	%f2984, 0f00000000;
	mul.rn.f32 	%f4617, %f562, %f2984;
	mov.b32 	%r7464, 0;
$L__BB1_913:
	add.s32 	%r5153, %r7464, 1;
	mul.rn.f32 	%f2985, %f4617, %f4617;
	and.b32  	%r5154, %r7464, 1;
	setp.eq.b32 	%p911, %r5154, 1;
	selp.f32 	%f2986, %f4617, 0f3F800000, %p911;
	fma.rn.f32 	%f2987, %f2985, %f2986, 0f00000000;
	fma.rn.f32 	%f2988, %f2985, 0f37CBAC00, 0fBAB607ED;
	selp.f32 	%f2989, 0fB94D4153, %f2988, %p911;
	selp.f32 	%f2990, 0f3C0885E4, 0f3D2AAABB, %p911;
	fma.rn.f32 	%f2991, %f2989, %f2985, %f2990;
	selp.f32 	%f2992, 0fBE2AAAA8, 0fBEFFFFFF, %p911;
	fma.rn.f32 	%f2993, %f2991, %f2985, %f2992;
	fma.rn.f32 	%f2994, %f2993, %f2987, %f2986;
	and.b32  	%r5155, %r5153, 2;
	setp.eq.s32 	%p912, %r5155, 0;
	mov.f32 	%f2995, 0f00000000;
	sub.f32 	%f2996, %f2995, %f2994;
	selp.f32 	%f2997, %f2994, %f2996, %p912;
	fma.rn.f32 	%f572, %f568, %f2997, %f562;
	mul.f32 	%f2998, %f572, 0f3F22F983;
	cvt.rni.s32.f32 	%r7472, %f2998;
	cvt.rn.f32.s32 	%f2999, %r7472;
	fma.rn.f32 	%f3000, %f2999, 0fBFC90FDA, %f572;
	fma.rn.f32 	%f3001, %f2999, 0fB3A22168, %f3000;
	fma.rn.f32 	%f4619, %f2999, 0fA7C234C5, %f3001;
	abs.f32 	%f574, %f572;
	setp.ltu.f32 	%p913, %f574, 0f47CE4780;
	mov.u32 	%r7468, %r7472;
	mov.f32 	%f4618, %f4619;
	@%p913 bra 	$L__BB1_921;
	setp.eq.f32 	%p914, %f574, 0f7F800000;
	@%p914 bra 	$L__BB1_920;
	mov.b32 	%r1543, %f572;
	shl.b32 	%r5157, %r1543, 8;
	or.b32  	%r1544, %r5157, -2147483648;
	mov.b64 	%rd2926, 0;
	mov.b32 	%r7465, 0;
$L__BB1_916:
	.pragma "nounroll";
	mul.wide.u32 	%rd1861, %r7465, 4;
	mov.u64 	%rd1862, __cudart_i2opi_f;
	add.s64 	%rd1863, %rd1862, %rd1861;
	ld.global.nc.u32 	%r5158, [%rd1863];
	mad.wide.u32 	%rd1864, %r5158, %r1544, %rd2926;
	shr.u64 	%rd2926, %rd1864, 32;
	add.s64 	%rd1865, %rd2, %rd1861;
	st.local.u32 	[%rd1865], %rd1864;
	add.s32 	%r7465, %r7465, 1;
	setp.ne.s32 	%p915, %r7465, 6;
	@%p915 bra 	$L__BB1_916;
	shr.u32 	%r5159, %r1543, 23;
	st.local.u32 	[%rd2+24], %rd2926;
	and.b32  	%r1547, %r5159, 31;
	and.b32  	%r5160, %r5159, 224;
	add.s32 	%r5161, %r5160, -128;
	shr.u32 	%r5162, %r5161, 5;
	mul.wide.u32 	%rd1866, %r5162, 4;
	sub.s64 	%rd351, %rd2, %rd1866;
	ld.local.u32 	%r7466, [%rd351+24];
	ld.local.u32 	%r7467, [%rd351+20];
	setp.eq.s32 	%p916, %r1547, 0;
	@%p916 bra 	$L__BB1_919;
	shf.l.wrap.b32 	%r7466, %r7467, %r7466, %r1547;
	ld.local.u32 	%r5163, [%rd351+16];
	shf.l.wrap.b32 	%r7467, %r5163, %r7467, %r1547;
$L__BB1_919:
	shr.u32 	%r5164, %r7466, 30;
	shf.l.wrap.b32 	%r5165, %r7467, %r7466, 2;
	shl.b32 	%r5166, %r7467, 2;
	shr.u32 	%r5167, %r5165, 31;
	add.s32 	%r5168, %r5167, %r5164;
	neg.s32 	%r5169, %r5168;
	setp.lt.s32 	%p917, %r1543, 0;
	selp.b32 	%r7468, %r5169, %r5168, %p917;
	xor.b32  	%r5170, %r5165, %r1543;
	shr.s32 	%r5171, %r5165, 31;
	xor.b32  	%r5172, %r5171, %r5165;
	xor.b32  	%r5173, %r5171, %r5166;
	cvt.u64.u32 	%rd1867, %r5172;
	shl.b64 	%rd1868, %rd1867, 32;
	cvt.u64.u32 	%rd1869, %r5173;
	or.b64  	%rd1870, %rd1868, %rd1869;
	cvt.rn.f64.s64 	%fd229, %rd1870;
	mul.f64 	%fd230, %fd229, 0d3BF921FB54442D19;
	cvt.rn.f32.f64 	%f3002, %fd230;
	neg.f32 	%f3003, %f3002;
	setp.lt.s32 	%p918, %r5170, 0;
	selp.f32 	%f4618, %f3003, %f3002, %p918;
	bra.uni 	$L__BB1_921;
$L__BB1_920:
	mov.f32 	%f3004, 0f00000000;
	mul.rn.f32 	%f4618, %f572, %f3004;
	mov.b32 	%r7468, 0;
$L__BB1_921:
	setp.ltu.f32 	%p919, %f574, 0f47CE4780;
	mul.rn.f32 	%f3005, %f4618, %f4618;
	and.b32  	%r5175, %r7468, 1;
	setp.eq.b32 	%p920, %r5175, 1;
	selp.f32 	%f3006, 0f3F800000, %f4618, %p920;
	fma.rn.f32 	%f3007, %f3005, %f3006, 0f00000000;
	fma.rn.f32 	%f3008, %f3005, 0f37CBAC00, 0fBAB607ED;
	selp.f32 	%f3009, %f3008, 0fB94D4153, %p920;
	selp.f32 	%f3010, 0f3D2AAABB, 0f3C0885E4, %p920;
	fma.rn.f32 	%f3011, %f3009, %f3005, %f3010;
	selp.f32 	%f3012, 0fBEFFFFFF, 0fBE2AAAA8, %p920;
	fma.rn.f32 	%f3013, %f3011, %f3005, %f3012;
	fma.rn.f32 	%f3014, %f3013, %f3007, %f3006;
	and.b32  	%r5176, %r7468, 2;
	setp.eq.s32 	%p921, %r5176, 0;
	mov.f32 	%f3015, 0f00000000;
	sub.f32 	%f3016, %f3015, %f3014;
	selp.f32 	%f578, %f3014, %f3016, %p921;
	@%p919 bra 	$L__BB1_929;
	setp.eq.f32 	%p922, %f574, 0f7F800000;
	@%p922 bra 	$L__BB1_928;
	mov.b32 	%r1556, %f572;
	shl.b32 	%r5178, %r1556, 8;
	or.b32  	%r1557, %r5178, -2147483648;
	mov.b64 	%rd2927, 0;
	mov.b32 	%r7469, 0;
$L__BB1_924:
	.pragma "nounroll";
	mul.wide.u32 	%rd1872, %r7469, 4;
	mov.u64 	%rd1873, __cudart_i2opi_f;
	add.s64 	%rd1874, %rd1873, %rd1872;
	ld.global.nc.u32 	%r5179, [%rd1874];
	mad.wide.u32 	%rd1875, %r5179, %r1557, %rd2927;
	shr.u64 	%rd2927, %rd1875, 32;
	add.s64 	%rd1876, %rd1, %rd1872;
	st.local.u32 	[%rd1876], %rd1875;
	add.s32 	%r7469, %r7469, 1;
	setp.ne.s32 	%p923, %r7469, 6;
	@%p923 bra 	$L__BB1_924;
	shr.u32 	%r5180, %r1556, 23;
	st.local.u32 	[%rd1+24], %rd2927;
	and.b32  	%r1560, %r5180, 31;
	and.b32  	%r5181, %r5180, 224;
	add.s32 	%r5182, %r5181, -128;
	shr.u32 	%r5183, %r5182, 5;
	mul.wide.u32 	%rd1877, %r5183, 4;
	sub.s64 	%rd354, %rd1, %rd1877;
	ld.local.u32 	%r7470, [%rd354+24];
	ld.local.u32 	%r7471, [%rd354+20];
	setp.eq.s32 	%p924, %r1560, 0;
	@%p924 bra 	$L__BB1_927;
	shf.l.wrap.b32 	%r7470, %r7471, %r7470, %r1560;
	ld.local.u32 	%r5184, [%rd354+16];
	shf.l.wrap.b32 	%r7471, %r5184, %r7471, %r1560;
$L__BB1_927:
	shr.u32 	%r5185, %r7470, 30;
	shf.l.wrap.b32 	%r5186, %r7471, %r7470, 2;
	shl.b32 	%r5187, %r7471, 2;
	shr.u32 	%r5188, %r5186, 31;
	add.s32 	%r5189, %r5188, %r5185;
	neg.s32 	%r5190, %r5189;
	setp.lt.s32 	%p925, %r1556, 0;
	selp.b32 	%r7472, %r5190, %r5189, %p925;
	xor.b32  	%r5191, %r5186, %r1556;
	shr.s32 	%r5192, %r5186, 31;
	xor.b32  	%r5193, %r5192, %r5186;
	xor.b32  	%r5194, %r5192, %r5187;
	cvt.u64.u32 	%rd1878, %r5193;
	shl.b64 	%rd1879, %rd1878, 32;
	cvt.u64.u32 	%rd1880, %r5194;
	or.b64  	%rd1881, %rd1879, %rd1880;
	cvt.rn.f64.s64 	%fd231, %rd1881;
	mul.f64 	%fd232, %fd231, 0d3BF921FB54442D19;
	cvt.rn.f32.f64 	%f3017, %fd232;
	neg.f32 	%f3018, %f3017;
	setp.lt.s32 	%p926, %r5191, 0;
	selp.f32 	%f4619, %f3018, %f3017, %p926;
	bra.uni 	$L__BB1_929;
$L__BB1_928:
	mov.f32 	%f3019, 0f00000000;
	mul.rn.f32 	%f4619, %f572, %f3019;
	mov.b32 	%r7472, 0;
$L__BB1_929:
	add.s32 	%r5196, %r7472, 1;
	mul.rn.f32 	%f3020, %f4619, %f4619;
	and.b32  	%r5197, %r7472, 1;
	setp.eq.b32 	%p927, %r5197, 1;
	selp.f32 	%f3021, %f4619, 0f3F800000, %p927;
	fma.rn.f32 	%f3022, %f3020, %f3021, 0f00000000;
	fma.rn.f32 	%f3023, %f3020, 0f37CBAC00, 0fBAB607ED;
	selp.f32 	%f3024, 0fB94D4153, %f3023, %p927;
	selp.f32 	%f3025, 0f3C0885E4, 0f3D2AAABB, %p927;
	fma.rn.f32 	%f3026, %f3024, %f3020, %f3025;
	selp.f32 	%f3027, 0fBE2AAAA8, 0fBEFFFFFF, %p927;
	fma.rn.f32 	%f3028, %f3026, %f3020, %f3027;
	fma.rn.f32 	%f3029, %f3028, %f3022, %f3021;
	and.b32  	%r5198, %r5196, 2;
	setp.eq.s32 	%p928, %r5198, 0;
	mov.f32 	%f3030, 0f00000000;
	sub.f32 	%f3031, %f3030, %f3029;
	selp.f32 	%f3032, %f3029, %f3031, %p928;
	fma.rn.f32 	%f582, %f578, %f3032, %f572;
	mul.f32 	%f3033, %f582, 0f3F22F983;
	cvt.rni.s32.f32 	%r7480, %f3033;
	cvt.rn.f32.s32 	%f3034, %r7480;
	fma.rn.f32 	%f3035, %f3034, 0fBFC90FDA, %f582;
	fma.rn.f32 	%f3036, %f3034, 0fB3A22168, %f3035;
	fma.rn.f32 	%f4621, %f3034, 0fA7C234C5, %f3036;
	abs.f32 	%f584, %f582;
	setp.ltu.f32 	%p929, %f584, 0f47CE4780;
	mov.u32 	%r7476, %r7480;
	mov.f32 	%f4620, %f4621;
	@%p929 bra 	$L__BB1_937;
	setp.eq.f32 	%p930, %f584, 0f7F800000;
	@%p930 bra 	$L__BB1_936;
	mov.b32 	%r1570, %f582;
	shl.b32 	%r5200, %r1570, 8;
	or.b32  	%r1571, %r5200, -2147483648;
	mov.b64 	%rd2928, 0;
	mov.b32 	%r7473, 0;
$L__BB1_932:
	.pragma "nounroll";
	mul.wide.u32 	%rd1883, %r7473, 4;
	mov.u64 	%rd1884, __cudart_i2opi_f;
	add.s64 	%rd1885, %rd1884, %rd1883;
	ld.global.nc.u32 	%r5201, [%rd1885];
	mad.wide.u32 	%rd1886, %r5201, %r1571, %rd2928;
	shr.u64 	%rd2928, %rd1886, 32;
	add.s64 	%rd1887, %rd2, %rd1883;
	st.local.u32 	[%rd1887], %rd1886;
	add.s32 	%r7473, %r7473, 1;
	setp.ne.s32 	%p931, %r7473, 6;
	@%p931 bra 	$L__BB1_932;
	shr.u32 	%r5202, %r1570, 23;
	st.local.u32 	[%rd2+24], %rd2928;
	and.b32  	%r1574, %r5202, 31;
	and.b32  	%r5203, %r5202, 224;
	add.s32 	%r5204, %r5203, -128;
	shr.u32 	%r5205, %r5204, 5;
	mul.wide.u32 	%rd1888, %r5205, 4;
	sub.s64 	%rd357, %rd2, %rd1888;
	ld.local.u32 	%r7474, [%rd357+24];
	ld.local.u32 	%r7475, [%rd357+20];
	setp.eq.s32 	%p932, %r1574, 0;
	@%p932 bra 	$L__BB1_935;
	shf.l.wrap.b32 	%r7474, %r7475, %r7474, %r1574;
	ld.local.u32 	%r5206, [%rd357+16];
	shf.l.wrap.b32 	%r7475, %r5206, %r7475, %r1574;
$L__BB1_935:
	shr.u32 	%r5207, %r7474, 30;
	shf.l.wrap.b32 	%r5208, %r7475, %r7474, 2;
	shl.b32 	%r5209, %r7475, 2;
	shr.u32 	%r5210, %r5208, 31;
	add.s32 	%r5211, %r5210, %r5207;
	neg.s32 	%r5212, %r5211;
	setp.lt.s32 	%p933, %r1570, 0;
	selp.b32 	%r7476, %r5212, %r5211, %p933;
	xor.b32  	%r5213, %r5208, %r1570;
	shr.s32 	%r5214, %r5208, 31;
	xor.b32  	%r5215, %r5214, %r5208;
	xor.b32  	%r5216, %r5214, %r5209;
	cvt.u64.u32 	%rd1889, %r5215;
	shl.b64 	%rd1890, %rd1889, 32;
	cvt.u64.u32 	%rd1891, %r5216;
	or.b64  	%rd1892, %rd1890, %rd1891;
	cvt.rn.f64.s64 	%fd233, %rd1892;
	mul.f64 	%fd234, %fd233, 0d3BF921FB54442D19;
	cvt.rn.f32.f64 	%f3037, %fd234;
	neg.f32 	%f3038, %f3037;
	setp.lt.s32 	%p934, %r5213, 0;
	selp.f32 	%f4620, %f3038, %f3037, %p934;
	bra.uni 	$L__BB1_937;
$L__BB1_936:
	mov.f32 	%f3039, 0f00000000;
	mul.rn.f32 	%f4620, %f582, %f3039;
	mov.b32 	%r7476, 0;
$L__BB1_937:
	setp.ltu.f32 	%p935, %f584, 0f47CE4780;
	mul.rn.f32 	%f3040, %f4620, %f4620;
	and.b32  	%r5218, %r7476, 1;
	setp.eq.b32 	%p936, %r5218, 1;
	selp.f32 	%f3041, 0f3F800000, %f4620, %p936;
	fma.rn.f32 	%f3042, %f3040, %f3041, 0f00000000;
	fma.rn.f32 	%f3043, %f3040, 0f37CBAC00, 0fBAB607ED;
	selp.f32 	%f3044, %f3043, 0fB94D4153, %p936;
	selp.f32 	%f3045, 0f3D2AAABB, 0f3C0885E4, %p936;
	fma.rn.f32 	%f3046, %f3044, %f3040, %f3045;
	selp.f32 	%f3047, 0fBEFFFFFF, 0fBE2AAAA8, %p936;
	fma.rn.f32 	%f3048, %f3046, %f3040, %f3047;
	fma.rn.f32 	%f3049, %f3048, %f3042, %f3041;
	and.b32  	%r5219, %r7476, 2;
	setp.eq.s32 	%p937, %r5219, 0;
	mov.f32 	%f3050, 0f00000000;
	sub.f32 	%f3051, %f3050, %f3049;
	selp.f32 	%f588, %f3049, %f3051, %p937;
	@%p935 bra 	$L__BB1_945;
	setp.eq.f32 	%p938, %f584, 0f7F800000;
	@%p938 bra 	$L__BB1_944;
	mov.b32 	%r1583, %f582;
	shl.b32 	%r5221, %r1583, 8;
	or.b32  	%r1584, %r5221, -2147483648;
	mov.b64 	%rd2929, 0;
	mov.b32 	%r7477, 0;
$L__BB1_940:
	.pragma "nounroll";
	mul.wide.u32 	%rd1894, %r7477, 4;
	mov.u64 	%rd1895, __cudart_i2opi_f;
	add.s64 	%rd1896, %rd1895, %rd1894;
	ld.global.nc.u32 	%r5222, [%rd1896];
	mad.wide.u32 	%rd1897, %r5222, %r1584, %rd2929;
	shr.u64 	%rd2929, %rd1897, 32;
	add.s64 	%rd1898, %rd1, %rd1894;
	st.local.u32 	[%rd1898], %rd1897;
	add.s32 	%r7477, %r7477, 1;
	setp.ne.s32 	%p939, %r7477, 6;
	@%p939 bra 	$L__BB1_940;
	shr.u32 	%r5223, %r1583, 23;
	st.local.u32 	[%rd1+24], %rd2929;
	and.b32  	%r1587, %r5223, 31;
	and.b32  	%r5224, %r5223, 224;
	add.s32 	%r5225, %r5224, -128;
	shr.u32 	%r5226, %r5225, 5;
	mul.wide.u32 	%rd1899, %r5226, 4;
	sub.s64 	%rd360, %rd1, %rd1899;
	ld.local.u32 	%r7478, [%rd360+24];
	ld.local.u32 	%r7479, [%rd360+20];
	setp.eq.s32 	%p940, %r1587, 0;
	@%p940 bra 	$L__BB1_943;
	shf.l.wrap.b32 	%r7478, %r7479, %r7478, %r1587;
	ld.local.u32 	%r5227, [%rd360+16];
	shf.l.wrap.b32 	%r7479, %r5227, %r7479, %r1587;
$L__BB1_943:
	shr.u32 	%r5228, %r7478, 30;
	shf.l.wrap.b32 	%r5229, %r7479, %r7478, 2;
	shl.b32 	%r5230, %r7479, 2;
	shr.u32 	%r5231, %r5229, 31;
	add.s32 	%r5232, %r5231, %r5228;
	neg.s32 	%r5233, %r5232;
	setp.lt.s32 	%p941, %r1583, 0;
	selp.b32 	%r7480, %r5233, %r5232, %p941;
	xor.b32  	%r5234, %r5229, %r1583;
	shr.s32 	%r5235, %r5229, 31;
	xor.b32  	%r5236, %r5235, %r5229;
	xor.b32  	%r5237, %r5235, %r5230;
	cvt.u64.u32 	%rd1900, %r5236;
	shl.b64 	%rd1901, %rd1900, 32;
	cvt.u64.u32 	%rd1902, %r5237;
	or.b64  	%rd1903, %rd1901, %rd1902;
	cvt.rn.f64.s64 	%fd235, %rd1903;
	mul.f64 	%fd236, %fd235, 0d3BF921FB54442D19;
	cvt.rn.f32.f64 	%f3052, %fd236;
	neg.f32 	%f3053, %f3052;
	setp.lt.s32 	%p942, %r5234, 0;
	selp.f32 	%f4621, %f3053, %f3052, %p942;
	bra.uni 	$L__BB1_945;
$L__BB1_944:
	mov.f32 	%f3054, 0f00000000;
	mul.rn.f32 	%f4621, %f582, %f3054;
	mov.b32 	%r7480, 0;
$L__BB1_945:
	add.s32 	%r5239, %r7480, 1;
	mul.rn.f32 	%f3055, %f4621, %f4621;
	and.b32  	%r5240, %r7480, 1;
	setp.eq.b32 	%p943, %r5240, 1;
	selp.f32 	%f3056, %f4621, 0f3F800000, %p943;
	fma.rn.f32 	%f3057, %f3055, %f3056, 0f00000000;
	fma.rn.f32 	%f3058, %f3055, 0f37CBAC00, 0fBAB607ED;
	selp.f32 	%f3059, 0fB94D4153, %f3058, %p943;
	selp.f32 	%f3060, 0f3C0885E4, 0f3D2AAABB, %p943;
	fma.rn.f32 	%f3061, %f3059, %f3055, %f3060;
	selp.f32 	%f3062, 0fBE2AAAA8, 0fBEFFFFFF, %p943;
	fma.rn.f32 	%f3063, %f3061, %f3055, %f3062;
	fma.rn.f32 	%f3064, %f3063, %f3057, %f3056;
	and.b32  	%r5241, %r5239, 2;
	setp.eq.s32 	%p944, %r5241, 0;
	mov.f32 	%f3065, 0f00000000;
	sub.f32 	%f3066, %f3065, %f3064;
	selp.f32 	%f3067, %f3064, %f3066, %p944;
	fma.rn.f32 	%f592, %f588, %f3067, %f582;
	mul.f32 	%f3068, %f592, 0f3F22F983;
	cvt.rni.s32.f32 	%r7488, %f3068;
	cvt.rn.f32.s32 	%f3069, %r7488;
	fma.rn.f32 	%f3070, %f3069, 0fBFC90FDA, %f592;
	fma.rn.f32 	%f3071, %f3069, 0fB3A22168, %f3070;
	fma.rn.f32 	%f4623, %f3069, 0fA7C234C5, %f3071;
	abs.f32 	%f594, %f592;
	setp.ltu.f32 	%p945, %f594, 0f47CE4780;
	mov.u32 	%r7484, %r7488;
	mov.f32 	%f4622, %f4623;
	@%p945 bra 	$L__BB1_953;
	setp.eq.f32 	%p946, %f594, 0f7F800000;
	@%p946 bra 	$L__BB1_952;
	mov.b32 	%r1597, %f592;
	shl.b32 	%r5243, %r1597, 8;
	or.b32  	%r1598, %r5243, -2147483648;
	mov.b64 	%rd2930, 0;
	mov.b32 	%r7481, 0;
$L__BB1_948:
	.pragma "nounroll";
	mul.wide.u32 	%rd1905, %r7481, 4;
	mov.u64 	%rd1906, __cudart_i2opi_f;
	add.s64 	%rd1907, %rd1906, %rd1905;
	ld.global.nc.u32 	%r5244, [%rd1907];
	mad.wide.u32 	%rd1908, %r5244, %r1598, %rd2930;
	shr.u64 	%rd2930, %rd1908, 32;
	add.s64 	%rd1909, %rd2, %rd1905;
	st.local.u32 	[%rd1909], %rd1908;
	add.s32 	%r7481, %r7481, 1;
	setp.ne.s32 	%p947, %r7481, 6;
	@%p947 bra 	$L__BB1_948;
	shr.u32 	%r5245, %r1597, 23;
	st.local.u32 	[%rd2+24], %rd2930;
	and.b32  	%r1601, %r5245, 31;
	and.b32  	%r5246, %r5245, 224;
	add.s32 	%r5247, %r5246, -128;
	shr.u32 	%r5248, %r5247, 5;
	mul.wide.u32 	%rd1910, %r5248, 4;
	sub.s64 	%rd363, %rd2, %rd1910;
	ld.local.u32 	%r7482, [%rd363+24];
	ld.local.u32 	%r7483, [%rd363+20];
	setp.eq.s32 	%p948, %r1601, 0;
	@%p948 bra 	$L__BB1_951;
	shf.l.wrap.b32 	%r7482, %r7483, %r7482, %r1601;
	ld.local.u32 	%r5249, [%rd363+16];
	shf.l.wrap.b32 	%r7483, %r5249, %r7483, %r1601;
$L__BB1_951:
	shr.u32 	%r5250, %r7482, 30;
	shf.l.wrap.b32 	%r5251, %r7483, %r7482, 2;
	shl.b32 	%r5252, %r7483, 2;
	shr.u32 	%r5253, %r5251, 31;
	add.s32 	%r5254, %r5253, %r5250;
	neg.s32 	%r5255, %r5254;
	setp.lt.s32 	%p949, %r1597, 0;
	selp.b32 	%r7484, %r5255, %r5254, %p949;
	xor.b32  	%r5256, %r5251, %r1597;
	shr.s32 	%r5257, %r5251, 31;
	xor.b32  	%r5258, %r5257, %r5251;
	xor.b32  	%r5259, %r5257, %r5252;
	cvt.u64.u32 	%rd1911, %r5258;
	shl.b64 	%rd1912, %rd1911, 32;
	cvt.u64.u32 	%rd1913, %r5259;
	or.b64  	%rd1914, %rd1912, %rd1913;
	cvt.rn.f64.s64 	%fd237, %rd1914;
	mul.f64 	%fd238, %fd237, 0d3BF921FB54442D19;
	cvt.rn.f32.f64 	%f3072, %fd238;
	neg.f32 	%f3073, %f3072;
	setp.lt.s32 	%p950, %r5256, 0;
	selp.f32 	%f4622, %f3073, %f3072, %p950;
	bra.uni 	$L__BB1_953;
$L__BB1_952:
	mov.f32 	%f3074, 0f00000000;
	mul.rn.f32 	%f4622, %f592, %f3074;
	mov.b32 	%r7484, 0;
$L__BB1_953:
	setp.ltu.f32 	%p951, %f594, 0f47CE4780;
	mul.rn.f32 	%f3075, %f4622, %f4622;
	and.b32  	%r5261, %r7484, 1;
	setp.eq.b32 	%p952, %r5261, 1;
	selp.f32 	%f3076, 0f3F800000, %f4622, %p952;
	fma.rn.f32 	%f3077, %f3075, %f3076, 0f00000000;
	fma.rn.f32 	%f3078, %f3075, 0f37CBAC00, 0fBAB607ED;
	selp.f32 	%f3079, %f3078, 0fB94D4153, %p952;
	selp.f32 	%f3080, 0f3D2AAABB, 0f3C0885E4, %p952;
	fma.rn.f32 	%f3081, %f3079, %f3075, %f3080;
	selp.f32 	%f3082, 0fBEFFFFFF, 0fBE2AAAA8, %p952;
	fma.rn.f32 	%f3083, %f3081, %f3075, %f3082;
	fma.rn.f32 	%f3084, %f3083, %f3077, %f3076;
	and.b32  	%r5262, %r7484, 2;
	setp.eq.s32 	%p953, %r5262, 0;
	mov.f32 	%f3085, 0f00000000;
	sub.f32 	%f3086, %f3085, %f3084;
	selp.f32 	%f598, %f3084, %f3086, %p953;
	@%p951 bra 	$L__BB1_961;
	setp.eq.f32 	%p954, %f594, 0f7F800000;
	@%p954 bra 	$L__BB1_960;
	mov.b32 	%r1610, %f592;
	shl.b32 	%r5264, %r1610, 8;
	or.b32  	%r1611, %r5264, -2147483648;
	mov.b64 	%rd2931, 0;
	mov.b32 	%r7485, 0;
$L__BB1_956:
	.pragma "nounroll";
	mul.wide.u32 	%rd1916, %r7485, 4;
	mov.u64 	%rd1917, __cudart_i2opi_f;
	add.s64 	%rd1918, %rd1917, %rd1916;
	ld.global.nc.u32 	%r5265, [%rd1918];
	mad.wide.u32 	%rd1919, %r5265, %r1611, %rd2931;
	shr.u64 	%rd2931, %rd1919, 32;
	add.s64 	%rd1920, %rd1, %rd1916;
	st.local.u32 	[%rd1920], %rd1919;
	add.s32 	%r7485, %r7485, 1;
	setp.ne.s32 	%p955, %r7485, 6;
	@%p955 bra 	$L__BB1_956;
	shr.u32 	%r5266, %r1610, 23;
	st.local.u32 	[%rd1+24], %rd2931;
	and.b32  	%r1614, %r5266, 31;
	and.b32  	%r5267, %r5266, 224;
	add.s32 	%r5268, %r5267, -128;
	shr.u32 	%r5269, %r5268, 5;
	mul.wide.u32 	%rd1921, %r5269, 4;
	sub.s64 	%rd366, %rd1, %rd1921;
	ld.local.u32 	%r7486, [%rd366+24];
	ld.local.u32 	%r7487, [%rd366+20];
	setp.eq.s32 	%p956, %r1614, 0;
	@%p956 bra 	$L__BB1_959;
	shf.l.wrap.b32 	%r7486, %r7487, %r7486, %r1614;
	ld.local.u32 	%r5270, [%rd366+16];
	shf.l.wrap.b32 	%r7487, %r5270, %r7487, %r1614;
$L__BB1_959:
	shr.u32 	%r5271, %r7486, 30;
	shf.l.wrap.b32 	%r5272, %r7487, %r7486, 2;
	shl.b32 	%r5273, %r7487, 2;
	shr.u32 	%r5274, %r5272, 31;
	add.s32 	%r5275, %r5274, %r5271;
	neg.s32 	%r5276, %r5275;
	setp.lt.s32 	%p957, %r1610, 0;
	selp.b32 	%r7488, %r5276, %r5275, %p957;
	xor.b32  	%r5277, %r5272, %r1610;
	shr.s32 	%r5278, %r5272, 31;
	xor.b32  	%r5279, %r5278, %r5272;
	xor.b32  	%r5280, %r5278, %r5273;
	cvt.u64.u32 	%rd1922, %r5279;
	shl.b64 	%rd1923, %rd1922, 32;
	cvt.u64.u32 	%rd1924, %r5280;
	or.b64  	%rd1925, %rd1923, %rd1924;
	cvt.rn.f64.s64 	%fd239, %rd1925;
	mul.f64 	%fd240, %fd239, 0d3BF921FB54442D19;
	cvt.rn.f32.f64 	%f3087, %fd240;
	neg.f32 	%f3088, %f3087;
	setp.lt.s32 	%p958, %r5277, 0;
	selp.f32 	%f4623, %f3088, %f3087, %p958;
	bra.uni 	$L__BB1_961;
$L__BB1_960:
	mov.f32 	%f3089, 0f00000000;
	mul.rn.f32 	%f4623, %f592, %f3089;
	mov.b32 	%r7488, 0;
$L__BB1_961:
	add.s32 	%r5282, %r7488, 1;
	mul.rn.f32 	%f3090, %f4623, %f4623;
	and.b32  	%r5283, %r7488, 1;
	setp.eq.b32 	%p959, %r5283, 1;
	selp.f32 	%f3091, %f4623, 0f3F800000, %p959;
	fma.rn.f32 	%f3092, %f3090, %f3091, 0f00000000;
	fma.rn.f32 	%f3093, %f3090, 0f37CBAC00, 0fBAB607ED;
	selp.f32 	%f3094, 0fB94D4153, %f3093, %p959;
	selp.f32 	%f3095, 0f3C0885E4, 0f3D2AAABB, %p959;
	fma.rn.f32 	%f3096, %f3094, %f3090, %f3095;
	selp.f32 	%f3097, 0fBE2AAAA8, 0fBEFFFFFF, %p959;
	fma.rn.f32 	%f3098, %f3096, %f3090, %f3097;
	fma.rn.f32 	%f3099, %f3098, %f3092, %f3091;
	and.b32  	%r5284, %r5282, 2;
	setp.eq.s32 	%p960, %r5284, 0;
	mov.f32 	%f3100, 0f00000000;
	sub.f32 	%f3101, %f3100, %f3099;
	selp.f32 	%f3102, %f3099, %f3101, %p960;
	fma.rn.f32 	%f602, %f598, %f3102, %f592;
	mul.f32 	%f3103, %f602, 0f3F22F983;
	cvt.rni.s32.f32 	%r7496, %f3103;
	cvt.rn.f32.s32 	%f3104, %r7496;
	fma.rn.f32 	%f3105, %f3104, 0fBFC90FDA, %f602;
	fma.rn.f32 	%f3106, %f3104, 0fB3A22168, %f3105;
	fma.rn.f32 	%f4625, %f3104, 0fA7C234C5, %f3106;
	abs.f32 	%f604, %f602;
	setp.ltu.f32 	%p961, %f604, 0f47CE4780;
	mov.u32 	%r7492, %r7496;
	mov.f32 	%f4624, %f4625;
	@%p961 bra 	$L__BB1_969;
	setp.eq.f32 	%p962, %f604, 0f7F800000;
	@%p962 bra 	$L__BB1_968;
	mov.b32 	%r1624, %f602;
	shl.b32 	%r5286, %r1624, 8;
	or.b32  	%r1625, %r5286, -2147483648;
	mov.b64 	%rd2932, 0;
	mov.b32 	%r7489, 0;
$L__BB1_964:
	.pragma "nounroll";
	mul.wide.u32 	%rd1927, %r7489, 4;
	mov.u64 	%rd1928, __cudart_i2opi_f;
	add.s64 	%rd1929, %rd1928, %rd1927;
	ld.global.nc.u32 	%r5287, [%rd1929];
	mad.wide.u32 	%rd1930, %r5287, %r1625, %rd2932;
	shr.u64 	%rd2932, %rd1930, 32;
	add.s64 	%rd1931, %rd2, %rd1927;
	st.local.u32 	[%rd1931], %rd1930;
	add.s32 	%r7489, %r7489, 1;
	setp.ne.s32 	%p963, %r7489, 6;
	@%p963 bra 	$L__BB1_964;
	shr.u32 	%r5288, %r1624, 23;
	st.local.u32 	[%rd2+24], %rd2932;
	and.b32  	%r1628, %r5288, 31;
	and.b32  	%r5289, %r5288, 224;
	add.s32 	%r5290, %r5289, -128;
	shr.u32 	%r5291, %r5290, 5;
	mul.wide.u32 	%rd1932, %r5291, 4;
	sub.s64 	%rd369, %rd2, %rd1932;
	ld.local.u32 	%r7490, [%rd369+24];
	ld.local.u32 	%r7491, [%rd369+20];
	setp.eq.s32 	%p964, %r1628, 0;
	@%p964 bra 	$L__BB1_967;
	shf.l.wrap.b32 	%r7490, %r7491, %r7490, %r1628;
	ld.local.u32 	%r5292, [%rd369+16];
	shf.l.wrap.b32 	%r7491, %r5292, %r7491, %r1628;
$L__BB1_967:
	shr.u32 	%r5293, %r7490, 30;
	shf.l.wrap.b32 	%r5294, %r7491, %r7490, 2;
	shl.b32 	%r5295, %r7491, 2;
	shr.u32 	%r5296, %r5294, 31;
	add.s32 	%r5297, %r5296, %r5293;
	neg.s32 	%r5298, %r5297;
	setp.lt.s32 	%p965, %r1624, 0;
	selp.b32 	%r7492, %r5298, %r5297, %p965;
	xor.b32  	%r5299, %r5294, %r1624;
	shr.s32 	%r5300, %r5294, 31;
	xor.b32  	%r5301, %r5300, %r5294;
	xor.b32  	%r5302, %r5300, %r5295;
	cvt.u64.u32 	%rd1933, %r5301;
	shl.b64 	%rd1934, %rd1933, 32;
	cvt.u64.u32 	%rd1935, %r5302;
	or.b64  	%rd1936, %rd1934, %rd1935;
	cvt.rn.f64.s64 	%fd241, %rd1936;
	mul.f64 	%fd242, %fd241, 0d3BF921FB54442D19;
	cvt.rn.f32.f64 	%f3107, %fd242;
	neg.f32 	%f3108, %f3107;
	setp.lt.s32 	%p966, %r5299, 0;
	selp.f32 	%f4624, %f3108, %f3107, %p966;
	bra.uni 	$L__BB1_969;
$L__BB1_968:
	mov.f32 	%f3109, 0f00000000;
	mul.rn.f32 	%f4624, %f602, %f3109;
	mov.b32 	%r7492, 0;
$L__BB1_969:
	setp.ltu.f32 	%p967, %f604, 0f47CE4780;
	mul.rn.f32 	%f3110, %f4624, %f4624;
	and.b32  	%r5304, %r7492, 1;
	setp.eq.b32 	%p968, %r5304, 1;
	selp.f32 	%f3111, 0f3F800000, %f4624, %p968;
	fma.rn.f32 	%f3112, %f3110, %f3111, 0f00000000;
	fma.rn.f32 	%f3113, %f3110, 0f37CBAC00, 0fBAB607ED;
	selp.f32 	%f3114, %f3113, 0fB94D4153, %p968;
	selp.f32 	%f3115, 0f3D2AAABB, 0f3C0885E4, %p968;
	fma.rn.f32 	%f3116, %f3114, %f3110, %f3115;
	selp.f32 	%f3117, 0fBEFFFFFF, 0fBE2AAAA8, %p968;
	fma.rn.f32 	%f3118, %f3116, %f3110, %f3117;
	fma.rn.f32 	%f3119, %f3118, %f3112, %f3111;
	and.b32  	%r5305, %r7492, 2;
	setp.eq.s32 	%p969, %r5305, 0;
	mov.f32 	%f3120, 0f00000000;
	sub.f32 	%f3121, %f3120, %f3119;
	selp.f32 	%f608, %f3119, %f3121, %p969;
	@%p967 bra 	$L__BB1_977;
	setp.eq.f32 	%p970, %f604, 0f7F800000;
	@%p970 bra 	$L__BB1_976;
	mov.b32 	%r1637, %f602;
	shl.b32 	%r5307, %r1637, 8;
	or.b32  	%r1638, %r5307, -2147483648;
	mov.b64 	%rd2933, 0;
	mov.b32 	%r7493, 0;
$L__BB1_972:
	.pragma "nounroll";
	mul.wide.u32 	%rd1938, %r7493, 4;
	mov.u64 	%rd1939, __cudart_i2opi_f;
	add.s64 	%rd1940, %rd1939, %rd1938;
	ld.global.nc.u32 	%r5308, [%rd1940];
	mad.wide.u32 	%rd1941, %r5308, %r1638, %rd2933;
	shr.u64 	%rd2933, %rd1941, 32;
	add.s64 	%rd1942, %rd1, %rd1938;
	st.local.u32 	[%rd1942], %rd1941;
	add.s32 	%r7493, %r7493, 1;
	setp.ne.s32 	%p971, %r7493, 6;
	@%p971 bra 	$L__BB1_972;
	shr.u32 	%r5309, %r1637, 23;
	st.local.u32 	[%rd1+24], %rd2933;
	and.b32  	%r1641, %r5309, 31;
	and.b32  	%r5310, %r5309, 224;
	add.s32 	%r5311, %r5310, -128;
	shr.u32 	%r5312, %r5311, 5;
	mul.wide.u32 	%rd1943, %r5312, 4;
	sub.s64 	%rd372, %rd1, %rd1943;
	ld.local.u32 	%r7494, [%rd372+24];
	ld.local.u32 	%r7495, [%rd372+20];
	setp.eq.s32 	%p972, %r1641, 0;
	@%p972 bra 	$L__BB1_975;
	shf.l.wrap.b32 	%r7494, %r7495, %r7494, %r1641;
	ld.local.u32 	%r5313, [%rd372+16];
	shf.l.wrap.b32 	%r7495, %r5313, %r7495, %r1641;
$L__BB1_975:
	shr.u32 	%r5314, %r7494, 30;
	shf.l.wrap.b32 	%r5315, %r7495, %r7494, 2;
	shl.b32 	%r5316, %r7495, 2;
	shr.u32 	%r5317, %r5315, 31;
	add.s32 	%r5318, %r5317, %r5314;
	neg.s32 	%r5319, %r5318;
	setp.lt.s32 	%p973, %r1637, 0;
	selp.b32 	%r7496, %r5319, %r5318, %p973;
	xor.b32  	%r5320, %r5315, %r1637;
	shr.s32 	%r5321, %r5315, 31;
	xor.b32  	%r5322, %r5321, %r5315;
	xor.b32  	%r5323, %r5321, %r5316;
	cvt.u64.u32 	%rd1944, %r5322;
	shl.b64 	%rd1945, %rd1944, 32;
	cvt.u64.u32 	%rd1946, %r5323;
	or.b64  	%rd1947, %rd1945, %rd1946;
	cvt.rn.f64.s64 	%fd243, %rd1947;
	mul.f64 	%fd244, %fd243, 0d3BF921FB54442D19;
	cvt.rn.f32.f64 	%f3122, %fd244;
	neg.f32 	%f3123, %f3122;
	setp.lt.s32 	%p974, %r5320, 0;
	selp.f32 	%f4625, %f3123, %f3122, %p974;
	bra.uni 	$L__BB1_977;
$L__BB1_976:
	mov.f32 	%f3124, 0f00000000;
	mul.rn.f32 	%f4625, %f602, %f3124;
	mov.b32 	%r7496, 0;
$L__BB1_977:
	add.s32 	%r5325, %r7496, 1;
	mul.rn.f32 	%f3125, %f4625, %f4625;
	and.b32  	%r5326, %r7496, 1;
	setp.eq.b32 	%p975, %r5326, 1;
	selp.f32 	%f3126, %f4625, 0f3F800000, %p975;
	fma.rn.f32 	%f3127, %f3125, %f3126, 0f00000000;
	fma.rn.f32 	%f3128, %f3125, 0f37CBAC00, 0fBAB607ED;
	selp.f32 	%f3129, 0fB94D4153, %f3128, %p975;
	selp.f32 	%f3130, 0f3C0885E4, 0f3D2AAABB, %p975;
	fma.rn.f32 	%f3131, %f3129, %f3125, %f3130;
	selp.f32 	%f3132, 0fBE2AAAA8, 0fBEFFFFFF, %p975;
	fma.rn.f32 	%f3133, %f3131, %f3125, %f3132;
	fma.rn.f32 	%f3134, %f3133, %f3127, %f3126;
	and.b32  	%r5327, %r5325, 2;
	setp.eq.s32 	%p976, %r5327, 0;
	mov.f32 	%f3135, 0f00000000;
	sub.f32 	%f3136, %f3135, %f3134;
	selp.f32 	%f3137, %f3134, %f3136, %p976;
	fma.rn.f32 	%f612, %f608, %f3137, %f602;
	mul.f32 	%f3138, %f612, 0f3F22F983;
	cvt.rni.s32.f32 	%r7504, %f3138;
	cvt.rn.f32.s32 	%f3139, %r7504;
	fma.rn.f32 	%f3140, %f3139, 0fBFC90FDA, %f612;
	fma.rn.f32 	%f3141, %f3139, 0fB3A22168, %f3140;
	fma.rn.f32 	%f4627, %f3139, 0fA7C234C5, %f3141;
	abs.f32 	%f614, %f612;
	setp.ltu.f32 	%p977, %f614, 0f47CE4780;
	mov.u32 	%r7500, %r7504;
	mov.f32 	%f4626, %f4627;
	@%p977 bra 	$L__BB1_985;
	setp.eq.f32 	%p978, %f614, 0f7F800000;
	@%p978 bra 	$L__BB1_984;
	mov.b32 	%r1651, %f612;
	shl.b32 	%r5329, %r1651, 8;
	or.b32  	%r1652, %r5329, -2147483648;
	mov.b64 	%rd2934, 0;
	mov.b32 	%r7497, 0;
$L__BB1_980:
	.pragma "nounroll";
	mul.wide.u32 	%rd1949, %r7497, 4;
	mov.u64 	%rd1950, __cudart_i2opi_f;
	add.s64 	%rd1951, %rd1950, %rd1949;
	ld.global.nc.u32 	%r5330, [%rd1951];
	mad.wide.u32 	%rd1952, %r5330, %r1652, %rd2934;
	shr.u64 	%rd2934, %rd1952, 32;
	add.s64 	%rd1953, %rd2, %rd1949;
	st.local.u32 	[%rd1953], %rd1952;
	add.s32 	%r7497, %r7497, 1;
	setp.ne.s32 	%p979, %r7497, 6;
	@%p979 bra 	$L__BB1_980;
	shr.u32 	%r5331, %r1651, 23;
	st.local.u32 	[%rd2+24], %rd2934;
	and.b32  	%r1655, %r5331, 31;
	and.b32  	%r5332, %r5331, 224;
	add.s32 	%r5333, %r5332, -128;
	shr.u32 	%r5334, %r5333, 5;
	mul.wide.u32 	%rd1954, %r5334, 4;
	sub.s64 	%rd375, %rd2, %rd1954;
	ld.local.u32 	%r7498, [%rd375+24];
	ld.local.u32 	%r7499, [%rd375+20];
	setp.eq.s32 	%p980, %r1655, 0;
	@%p980 bra 	$L__BB1_983;
	shf.l.wrap.b32 	%r7498, %r7499, %r7498, %r1655;
	ld.local.u32 	%r5335, [%rd375+16];
	shf.l.wrap.b32 	%r7499, %r5335, %r7499, %r1655;
$L__BB1_983:
	shr.u32 	%r5336, %r7498, 30;
	shf.l.wrap.b32 	%r5337, %r7499, %r7498, 2;
	shl.b32 	%r5338, %r7499, 2;
	shr.u32 	%r5339, %r5337, 31;
	add.s32 	%r5340, %r5339, %r5336;
	neg.s32 	%r5341, %r5340;
	setp.lt.s32 	%p981, %r1651, 0;
	selp.b32 	%r7500, %r5341, %r5340, %p981;
	xor.b32  	%r5342, %r5337, %r1651;
	shr.s32 	%r5343, %r5337, 31;
	xor.b32  	%r5344, %r5343, %r5337;
	xor.b32  	%r5345, %r5343, %r5338;
	cvt.u64.u32 	%rd1955, %r5344;
	shl.b64 	%rd1956, %rd1955, 32;
	cvt.u64.u32 	%rd1957, %r5345;
	or.b64  	%rd1958, %rd1956, %rd1957;
	cvt.rn.f64.s64 	%fd245, %rd1958;
	mul.f64 	%fd246, %fd245, 0d3BF921FB54442D19;
	cvt.rn.f32.f64 	%f3142, %fd246;
	neg.f32 	%f3143, %f3142;
	setp.lt.s32 	%p982, %r5342, 0;
	selp.f32 	%f4626, %f3143, %f3142, %p982;
	bra.uni 	$L__BB1_985;
$L__BB1_984:
	mov.f32 	%f3144, 0f00000000;
	mul.rn.f32 	%f4626, %f612, %f3144;
	mov.b32 	%r7500, 0;
$L__BB1_985:
	setp.ltu.f32 	%p983, %f614, 0f47CE4780;
	mul.rn.f32 	%f3145, %f4626, %f4626;
	and.b32  	%r5347, %r7500, 1;
	setp.eq.b32 	%p984, %r5347, 1;
	selp.f32 	%f3146, 0f3F800000, %f4626, %p984;
	fma.rn.f32 	%f3147, %f3145, %f3146, 0f00000000;
	fma.rn.f32 	%f3148, %f3145, 0f37CBAC00, 0fBAB607ED;
	selp.f32 	%f3149, %f3148, 0fB94D4153, %p984;
	selp.f32 	%f3150, 0f3D2AAABB, 0f3C0885E4, %p984;
	fma.rn.f32 	%f3151, %f3149, %f3145, %f3150;
	selp.f32 	%f3152, 0fBEFFFFFF, 0fBE2AAAA8, %p984;
	fma.rn.f32 	%f3153, %f3151, %f3145, %f3152;
	fma.rn.f32 	%f3154, %f3153, %f3147, %f3146;
	and.b32  	%r5348, %r7500, 2;
	setp.eq.s32 	%p985, %r5348, 0;
	mov.f32 	%f3155, 0f00000000;
	sub.f32 	%f3156, %f3155, %f3154;
	selp.f32 	%f618, %f3154, %f3156, %p985;
	@%p983 bra 	$L__BB1_993;
	setp.eq.f32 	%p986, %f614, 0f7F800000;
	@%p986 bra 	$L__BB1_992;
	mov.b32 	%r1664, %f612;
	shl.b32 	%r5350, %r1664, 8;
	or.b32  	%r1665, %r5350, -2147483648;
	mov.b64 	%rd2935, 0;
	mov.b32 	%r7501, 0;
$L__BB1_988:
	.pragma "nounroll";
	mul.wide.u32 	%rd1960, %r7501, 4;
	mov.u64 	%rd1961, __cudart_i2opi_f;
	add.s64 	%rd1962, %rd1961, %rd1960;
	ld.global.nc.u32 	%r5351, [%rd1962];
	mad.wide.u32 	%rd1963, %r5351, %r1665, %rd2935;
	shr.u64 	%rd2935, %rd1963, 32;
	add.s64 	%rd1964, %rd1, %rd1960;
	st.local.u32 	[%rd1964], %rd1963;
	add.s32 	%r7501, %r7501, 1;
	setp.ne.s32 	%p987, %r7501, 6;
	@%p987 bra 	$L__BB1_988;
	shr.u32 	%r5352, %r1664, 23;
	st.local.u32 	[%rd1+24], %rd2935;
	and.b32  	%r1668, %r5352, 31;
	and.b32  	%r5353, %r5352, 224;
	add.s32 	%r5354, %r5353, -128;
	shr.u32 	%r5355, %r5354, 5;
	mul.wide.u32 	%rd1965, %r5355, 4;
	sub.s64 	%rd378, %rd1, %rd1965;
	ld.local.u32 	%r7502, [%rd378+24];
	ld.local.u32 	%r7503, [%rd378+20];
	setp.eq.s32 	%p988, %r1668, 0;
	@%p988 bra 	$L__BB1_991;
	shf.l.wrap.b32 	%r7502, %r7503, %r7502, %r1668;
	ld.local.u32 	%r5356, [%rd378+16];
	shf.l.wrap.b32 	%r7503, %r5356, %r7503, %r1668;
$L__BB1_991:
	shr.u32 	%r5357, %r7502, 30;
	shf.l.wrap.b32 	%r5358, %r7503, %r7502, 2;
	shl.b32 	%r5359, %r7503, 2;
	shr.u32 	%r5360, %r5358, 31;
	add.s32 	%r5361, %r5360, %r5357;
	neg.s32 	%r5362, %r5361;
	setp.lt.s32 	%p989, %r1664, 0;
	selp.b32 	%r7504, %r5362, %r5361, %p989;
	xor.b32  	%r5363, %r5358, %r1664;
	shr.s32 	%r5364, %r5358, 31;
	xor.b32  	%r5365, %r5364, %r5358;
	xor.b32  	%r5366, %r5364, %r5359;
	cvt.u64.u32 	%rd1966, %r5365;
	shl.b64 	%rd1967, %rd1966, 32;
	cvt.u64.u32 	%rd1968, %r5366;
	or.b64  	%rd1969, %rd1967, %rd1968;
	cvt.rn.f64.s64 	%fd247, %rd1969;
	mul.f64 	%fd248, %fd247, 0d3BF921FB54442D19;
	cvt.rn.f32.f64 	%f3157, %fd248;
	neg.f32 	%f3158, %f3157;
	setp.lt.s32 	%p990, %r5363, 0;
	selp.f32 	%f4627, %f3158, %f3157, %p990;
	bra.uni 	$L__BB1_993;
$L__BB1_992:
	mov.f32 	%f3159, 0f00000000;
	mul.rn.f32 	%f4627, %f612, %f3159;
	mov.b32 	%r7504, 0;
$L__BB1_993:
	add.s32 	%r5368, %r7504, 1;
	mul.rn.f32 	%f3160, %f4627, %f4627;
	and.b32  	%r5369, %r7504, 1;
	setp.eq.b32 	%p991, %r5369, 1;
	selp.f32 	%f3161, %f4627, 0f3F800000, %p991;
	fma.rn.f32 	%f3162, %f3160, %f3161, 0f00000000;
	fma.rn.f32 	%f3163, %f3160, 0f37CBAC00, 0fBAB607ED;
	selp.f32 	%f3164, 0fB94D4153, %f3163, %p991;
	selp.f32 	%f3165, 0f3C0885E4, 0f3D2AAABB, %p991;
	fma.rn.f32 	%f3166, %f3164, %f3160, %f3165;
	selp.f32 	%f3167, 0fBE2AAAA8, 0fBEFFFFFF, %p991;
	fma.rn.f32 	%f3168, %f3166, %f3160, %f3167;
	fma.rn.f32 	%f3169, %f3168, %f3162, %f3161;
	and.b32  	%r5370, %r5368, 2;
	setp.eq.s32 	%p992, %r5370, 0;
	mov.f32 	%f3170, 0f00000000;
	sub.f32 	%f3171, %f3170, %f3169;
	selp.f32 	%f3172, %f3169, %f3171, %p992;
	fma.rn.f32 	%f622, %f618, %f3172, %f612;
	mul.f32 	%f3173, %f622, 0f3F22F983;
	cvt.rni.s32.f32 	%r7512, %f3173;
	cvt.rn.f32.s32 	%f3174, %r7512;
	fma.rn.f32 	%f3175, %f3174, 0fBFC90FDA, %f622;
	fma.rn.f32 	%f3176, %f3174, 0fB3A22168, %f3175;
	fma.rn.f32 	%f4629, %f3174, 0fA7C234C5, %f3176;
	abs.f32 	%f624, %f622;
	setp.ltu.f32 	%p993, %f624, 0f47CE4780;
	mov.u32 	%r7508, %r7512;
	mov.f32 	%f4628, %f4629;
	@%p993 bra 	$L__BB1_1001;
	setp.eq.f32 	%p994, %f624, 0f7F800000;
	@%p994 bra 	$L__BB1_1000;
	mov.b32 	%r1678, %f622;
	shl.b32 	%r5372, %r1678, 8;
	or.b32  	%r1679, %r5372, -2147483648;
	mov.b64 	%rd2936, 0;
	mov.b32 	%r7505, 0;
$L__BB1_996:
	.pragma "nounroll";
	mul.wide.u32 	%rd1971, %r7505, 4;
	mov.u64 	%rd1972, __cudart_i2opi_f;
	add.s64 	%rd1973, %rd1972, %rd1971;
	ld.global.nc.u32 	%r5373, [%rd1973];
	mad.wide.u32 	%rd1974, %r5373, %r1679, %rd2936;
	shr.u64 	%rd2936, %rd1974, 32;
	add.s64 	%rd1975, %rd2, %rd1971;
	st.local.u32 	[%rd1975], %rd1974;
	add.s32 	%r7505, %r7505, 1;
	setp.ne.s32 	%p995, %r7505, 6;
	@%p995 bra 	$L__BB1_996;
	shr.u32 	%r5374, %r1678, 23;
	st.local.u32 	[%rd2+24], %rd2936;
	and.b32  	%r1682, %r5374, 31;
	and.b32  	%r5375, %r5374, 224;
	add.s32 	%r5376, %r5375, -128;
	shr.u32 	%r5377, %r5376, 5;
	mul.wide.u32 	%rd1976, %r5377, 4;
	sub.s64 	%rd381, %rd2, %rd1976;
	ld.local.u32 	%r7506, [%rd381+24];
	ld.local.u32 	%r7507, [%rd381+20];
	setp.eq.s32 	%p996, %r1682, 0;
	@%p996 bra 	$L__BB1_999;
	shf.l.wrap.b32 	%r7506, %r7507, %r7506, %r1682;
	ld.local.u32 	%r5378, [%rd381+16];
	shf.l.wrap.b32 	%r7507, %r5378, %r7507, %r1682;
$L__BB1_999:
	shr.u32 	%r5379, %r7506, 30;
	shf.l.wrap.b32 	%r5380, %r7507, %r7506, 2;
	shl.b32 	%r5381, %r7507, 2;
	shr.u32 	%r5382, %r5380, 31;
	add.s32 	%r5383, %r5382, %r5379;
	neg.s32 	%r5384, %r5383;
	setp.lt.s32 	%p997, %r1678, 0;
	selp.b32 	%r7508, %r5384, %r5383, %p997;
	xor.b32  	%r5385, %r5380, %r1678;
	shr.s32 	%r5386, %r5380, 31;
	xor.b32  	%r5387, %r5386, %r5380;
	xor.b32  	%r5388, %r5386, %r5381;
	cvt.u64.u32 	%rd1977, %r5387;
	shl.b64 	%rd1978, %rd1977, 32;
	cvt.u64.u32 	%rd1979, %r5388;
	or.b64  	%rd1980, %rd1978, %rd1979;
	cvt.rn.f64.s64 	%fd249, %rd1980;
	mul.f64 	%fd250, %fd249, 0d3BF921FB54442D19;
	cvt.rn.f32.f64 	%f3177, %fd250;
	neg.f32 	%f3178, %f3177;
	setp.lt.s32 	%p998, %r5385, 0;
	selp.f32 	%f4628, %f3178, %f3177, %p998;
	bra.uni 	$L__BB1_1001;
$L__BB1_1000:
	mov.f32 	%f3179, 0f00000000;
	mul.rn.f32 	%f4628, %f622, %f3179;
	mov.b32 	%r7508, 0;
$L__BB1_1001:
	setp.ltu.f32 	%p999, %f624, 0f47CE4780;
	mul.rn.f32 	%f3180, %f4628, %f4628;
	and.b32  	%r5390, %r7508, 1;
	setp.eq.b32 	%p1000, %r5390, 1;
	selp.f32 	%f3181, 0f3F800000, %f4628, %p1000;
	fma.rn.f32 	%f3182, %f3180, %f3181, 0f00000000;
	fma.rn.f32 	%f3183, %f3180, 0f37CBAC00, 0fBAB607ED;
	selp.f32 	%f3184, %f3183, 0fB94D4153, %p1000;
	selp.f32 	%f3185, 0f3D2AAABB, 0f3C0885E4, %p1000;
	fma.rn.f32 	%f3186, %f3184, %f3180, %f3185;
	selp.f32 	%f3187, 0fBEFFFFFF, 0fBE2AAAA8, %p1000;
	fma.rn.f32 	%f3188, %f3186, %f3180, %f3187;
	fma.rn.f32 	%f3189, %f3188, %f3182, %f3181;
	and.b32  	%r5391, %r7508, 2;
	setp.eq.s32 	%p1001, %r5391, 0;
	mov.f32 	%f3190, 0f00000000;
	sub.f32 	%f3191, %f3190, %f3189;
	selp.f32 	%f628, %f3189, %f3191, %p1001;
	@%p999 bra 	$L__BB1_1009;
	setp.eq.f32 	%p1002, %f624, 0f7F800000;
	@%p1002 bra 	$L__BB1_1008;
	mov.b32 	%r1691, %f622;
	shl.b32 	%r5393, %r1691, 8;
	or.b32  	%r1692, %r5393, -2147483648;
	mov.b64 	%rd2937, 0;
	mov.b32 	%r7509, 0;
$L__BB1_1004:
	.pragma "nounroll";
	mul.wide.u32 	%rd1982, %r7509, 4;
	mov.u64 	%rd1983, __cudart_i2opi_f;
	add.s64 	%rd1984, %rd1983, %rd1982;
	ld.global.nc.u32 	%r5394, [%rd1984];
	mad.wide.u32 	%rd1985, %r5394, %r1692, %rd2937;
	shr.u64 	%rd2937, %rd1985, 32;
	add.s64 	%rd1986, %rd1, %rd1982;
	st.local.u32 	[%rd1986], %rd1985;
	add.s32 	%r7509, %r7509, 1;
	setp.ne.s32 	%p1003, %r7509, 6;
	@%p1003 bra 	$L__BB1_1004;
	shr.u32 	%r5395, %r1691, 23;
	st.local.u32 	[%rd1+24], %rd2937;
	and.b32  	%r1695, %r5395, 31;
	and.b32  	%r5396, %r5395, 224;
	add.s32 	%r5397, %r5396, -128;
	shr.u32 	%r5398, %r5397, 5;
	mul.wide.u32 	%rd1987, %r5398, 4;
	sub.s64 	%rd384, %rd1, %rd1987;
	ld.local.u32 	%r7510, [%rd384+24];
	ld.local.u32 	%r7511, [%rd384+20];
	setp.eq.s32 	%p1004, %r1695, 0;
	@%p1004 bra 	$L__BB1_1007;
	shf.l.wrap.b32 	%r7510, %r7511, %r7510, %r1695;
	ld.local.u32 	%r5399, [%rd384+16];
	shf.l.wrap.b32 	%r7511, %r5399, %r7511, %r1695;
$L__BB1_1007:
	shr.u32 	%r5400, %r7510, 30;
	shf.l.wrap.b32 	%r5401, %r7511, %r7510, 2;
	shl.b32 	%r5402, %r7511, 2;
	shr.u32 	%r5403, %r5401, 31;
	add.s32 	%r5404, %r5403, %r5400;
	neg.s32 	%r5405, %r5404;
	setp.lt.s32 	%p1005, %r1691, 0;
	selp.b32 	%r7512, %r5405, %r5404, %p1005;
	xor.b32  	%r5406, %r5401, %r1691;
	shr.s32 	%r5407, %r5401, 31;
	xor.b32  	%r5408, %r5407, %r5401;
	xor.b32  	%r5409, %r5407, %r5402;
	cvt.u64.u32 	%rd1988, %r5408;
	shl.b64 	%rd1989, %rd1988, 32;
	cvt.u64.u32 	%rd1990, %r5409;
	or.b64  	%rd1991, %rd1989, %rd1990;
	cvt.rn.f64.s64 	%fd251, %rd1991;
	mul.f64 	%fd252, %fd251, 0d3BF921FB54442D19;
	cvt.rn.f32.f64 	%f3192, %fd252;
	neg.f32 	%f3193, %f3192;
	setp.lt.s32 	%p1006, %r5406, 0;
	selp.f32 	%f4629, %f3193, %f3192, %p1006;
	bra.uni 	$L__BB1_1009;
$L__BB1_1008:
	mov.f32 	%f3194, 0f00000000;
	mul.rn.f32 	%f4629, %f622, %f3194;
	mov.b32 	%r7512, 0;
$L__BB1_1009:
	add.s32 	%r5411, %r7512, 1;
	mul.rn.f32 	%f3195, %f4629, %f4629;
	and.b32  	%r5412, %r7512, 1;
	setp.eq.b32 	%p1007, %r5412, 1;
	selp.f32 	%f3196, %f4629, 0f3F800000, %p1007;
	fma.rn.f32 	%f3197, %f3195, %f3196, 0f00000000;
	fma.rn.f32 	%f3198, %f3195, 0f37CBAC00, 0fBAB607ED;
	selp.f32 	%f3199, 0fB94D4153, %f3198, %p1007;
	selp.f32 	%f3200, 0f3C0885E4, 0f3D2AAABB, %p1007;
	fma.rn.f32 	%f3201, %f3199, %f3195, %f3200;
	selp.f32 	%f3202, 0fBE2AAAA8, 0fBEFFFFFF, %p1007;
	fma.rn.f32 	%f3203, %f3201, %f3195, %f3202;
	fma.rn.f32 	%f3204, %f3203, %f3197, %f3196;
	and.b32  	%r5413, %r5411, 2;
	setp.eq.s32 	%p1008, %r5413, 0;
	mov.f32 	%f3205, 0f00000000;
	sub.f32 	%f3206, %f3205, %f3204;
	selp.f32 	%f3207, %f3204, %f3206, %p1008;
	fma.rn.f32 	%f632, %f628, %f3207, %f622;
	mul.f32 	%f3208, %f632, 0f3F22F983;
	cvt.rni.s32.f32 	%r7520, %f3208;
	cvt.rn.f32.s32 	%f3209, %r7520;
	fma.rn.f32 	%f3210, %f3209, 0fBFC90FDA, %f632;
	fma.rn.f32 	%f3211, %f3209, 0fB3A22168, %f3210;
	fma.rn.f32 	%f4631, %f3209, 0fA7C234C5, %f3211;
	abs.f32 	%f634, %f632;
	setp.ltu.f32 	%p1009, %f634, 0f47CE4780;
	mov.u32 	%r7516, %r7520;
	mov.f32 	%f4630, %f4631;
	@%p1009 bra 	$L__BB1_1017;
	setp.eq.f32 	%p1010, %f634, 0f7F800000;
	@%p1010 bra 	$L__BB1_1016;
	mov.b32 	%r1705, %f632;
	shl.b32 	%r5415, %r1705, 8;
	or.b32  	%r1706, %r5415, -2147483648;
	mov.b64 	%rd2938, 0;
	mov.b32 	%r7513, 0;
$L__BB1_1012:
	.pragma "nounroll";
	mul.wide.u32 	%rd1993, %r7513, 4;
	mov.u64 	%rd1994, __cudart_i2opi_f;
	add.s64 	%rd1995, %rd1994, %rd1993;
	ld.global.nc.u32 	%r5416, [%rd1995];
	mad.wide.u32 	%rd1996, %r5416, %r1706, %rd2938;
	shr.u64 	%rd2938, %rd1996, 32;
	add.s64 	%rd1997, %rd2, %rd1993;
	st.local.u32 	[%rd1997], %rd1996;
	add.s32 	%r7513, %r7513, 1;
	setp.ne.s32 	%p1011, %r7513, 6;
	@%p1011 bra 	$L__BB1_1012;
	shr.u32 	%r5417, %r1705, 23;
	st.local.u32 	[%rd2+24], %rd2938;
	and.b32  	%r1709, %r5417, 31;
	and.b32  	%r5418, %r5417, 224;
	add.s32 	%r5419, %r5418, -128;
	shr.u32 	%r5420, %r5419, 5;
	mul.wide.u32 	%rd1998, %r5420, 4;
	sub.s64 	%rd387, %rd2, %rd1998;
	ld.local.u32 	%r7514, [%rd387+24];
	ld.local.u32 	%r7515, [%rd387+20];
	setp.eq.s32 	%p1012, %r1709, 0;
	@%p1012 bra 	$L__BB1_1015;
	shf.l.wrap.b32 	%r7514, %r7515, %r7514, %r1709;
	ld.local.u32 	%r5421, [%rd387+16];
	shf.l.wrap.b32 	%r7515, %r5421, %r7515, %r1709;
$L__BB1_1015:
	shr.u32 	%r5422, %r7514, 30;
	shf.l.wrap.b32 	%r5423, %r7515, %r7514, 2;
	shl.b32 	%r5424, %r7515, 2;
	shr.u32 	%r5425, %r5423, 31;
	add.s32 	%r5426, %r5425, %r5422;
	neg.s32 	%r5427, %r5426;
	setp.lt.s32 	%p1013, %r1705, 0;
	selp.b32 	%r7516, %r5427, %r5426, %p1013;
	xor.b32  	%r5428, %r5423, %r1705;
	shr.s32 	%r5429, %r5423, 31;
	xor.b32  	%r5430, %r5429, %r5423;
	xor.b32  	%r5431, %r5429, %r5424;
	cvt.u64.u32 	%rd1999, %r5430;
	shl.b64 	%rd2000, %rd1999, 32;
	cvt.u64.u32 	%rd2001, %r5431;
	or.b64  	%rd2002, %rd2000, %rd2001;
	cvt.rn.f64.s64 	%fd253, %rd2002;
	mul.f64 	%fd254, %fd253, 0d3BF921FB54442D19;
	cvt.rn.f32.f64 	%f3212, %fd254;
	neg.f32 	%f3213, %f3212;
	setp.lt.s32 	%p1014, %r5428, 0;
	selp.f32 	%f4630, %f3213, %f3212, %p1014;
	bra.uni 	$L__BB1_1017;
$L__BB1_1016:
	mov.f32 	%f3214, 0f00000000;
	mul.rn.f32 	%f4630, %f632, %f3214;
	mov.b32 	%r7516, 0;
$L__BB1_1017:
	setp.ltu.f32 	%p1015, %f634, 0f47CE4780;
	mul.rn.f32 	%f3215, %f4630, %f4630;
	and.b32  	%r5433, %r7516, 1;
	setp.eq.b32 	%p1016, %r5433, 1;
	selp.f32 	%f3216, 0f3F800000, %f4630, %p1016;
	fma.rn.f32 	%f3217, %f3215, %f3216, 0f00000000;
	fma.rn.f32 	%f3218, %f3215, 0f37CBAC00, 0fBAB607ED;
	selp.f32 	%f3219, %f3218, 0fB94D4153, %p1016;
	selp.f32 	%f3220, 0f3D2AAABB, 0f3C0885E4, %p1016;
	fma.rn.f32 	%f3221, %f3219, %f3215, %f3220;
	selp.f32 	%f3222, 0fBEFFFFFF, 0fBE2AAAA8, %p1016;
	fma.rn.f32 	%f3223, %f3221, %f3215, %f3222;
	fma.rn.f32 	%f3224, %f3223, %f3217, %f3216;
	and.b32  	%r5434, %r7516, 2;
	setp.eq.s32 	%p1017, %r5434, 0;
	mov.f32 	%f3225, 0f00000000;
	sub.f32 	%f3226, %f3225, %f3224;
	selp.f32 	%f638, %f3224, %f3226, %p1017;
	@%p1015 bra 	$L__BB1_1025;
	setp.eq.f32 	%p1018, %f634, 0f7F800000;
	@%p1018 bra 	$L__BB1_1024;
	mov.b32 	%r1718, %f632;
	shl.b32 	%r5436, %r1718, 8;
	or.b32  	%r1719, %r5436, -2147483648;
	mov.b64 	%rd2939, 0;
	mov.b32 	%r7517, 0;
$L__BB1_1020:
	.pragma "nounroll";
	mul.wide.u32 	%rd2004, %r7517, 4;
	mov.u64 	%rd2005, __cudart_i2opi_f;
	add.s64 	%rd2006, %rd2005, %rd2004;
	ld.global.nc.u32 	%r5437, [%rd2006];
	mad.wide.u32 	%rd2007, %r5437, %r1719, %rd2939;
	shr.u64 	%rd2939, %rd2007, 32;
	add.s64 	%rd2008, %rd1, %rd2004;
	st.local.u32 	[%rd2008], %rd2007;
	add.s32 	%r7517, %r7517, 1;
	setp.ne.s32 	%p1019, %r7517, 6;
	@%p1019 bra 	$L__BB1_1020;
	shr.u32 	%r5438, %r1718, 23;
	st.local.u32 	[%rd1+24], %rd2939;
	and.b32  	%r1722, %r5438, 31;
	and.b32  	%r5439, %r5438, 224;
	add.s32 	%r5440, %r5439, -128;
	shr.u32 	%r5441, %r5440, 5;
	mul.wide.u32 	%rd2009, %r5441, 4;
	sub.s64 	%rd390, %rd1, %rd2009;
	ld.local.u32 	%r7518, [%rd390+24];
	ld.local.u32 	%r7519, [%rd390+20];
	setp.eq.s32 	%p1020, %r1722, 0;
	@%p1020 bra 	$L__BB1_1023;
	shf.l.wrap.b32 	%r7518, %r7519, %r7518, %r1722;
	ld.local.u32 	%r5442, [%rd390+16];
	shf.l.wrap.b32 	%r7519, %r5442, %r7519, %r1722;
$L__BB1_1023:
	shr.u32 	%r5443, %r7518, 30;
	shf.l.wrap.b32 	%r5444, %r7519, %r7518, 2;
	shl.b32 	%r5445, %r7519, 2;
	shr.u32 	%r5446, %r5444, 31;
	add.s32 	%r5447, %r5446, %r5443;
	neg.s32 	%r5448, %r5447;
	setp.lt.s32 	%p1021, %r1718, 0;
	selp.b32 	%r7520, %r5448, %r5447, %p1021;
	xor.b32  	%r5449, %r5444, %r1718;
	shr.s32 	%r5450, %r5444, 31;
	xor.b32  	%r5451, %r5450, %r5444;
	xor.b32  	%r5452, %r5450, %r5445;
	cvt.u64.u32 	%rd2010, %r5451;
	shl.b64 	%rd2011, %rd2010, 32;
	cvt.u64.u32 	%rd2012, %r5452;
	or.b64  	%rd2013, %rd2011, %rd2012;
	cvt.rn.f64.s64 	%fd255, %rd2013;
	mul.f64 	%fd256, %fd255, 0d3BF921FB54442D19;
	cvt.rn.f32.f64 	%f3227, %fd256;
	neg.f32 	%f3228, %f3227;
	setp.lt.s32 	%p1022, %r5449, 0;
	selp.f32 	%f4631, %f3228, %f3227, %p1022;
	bra.uni 	$L__BB1_1025;
$L__BB1_1024:
	mov.f32 	%f3229, 0f00000000;
	mul.rn.f32 	%f4631, %f632, %f3229;
	mov.b32 	%r7520, 0;
$L__BB1_1025:
	add.s32 	%r5454, %r7520, 1;
	mul.rn.f32 	%f3230, %f4631, %f4631;
	and.b32  	%r5455, %r7520, 1;
	setp.eq.b32 	%p1023, %r5455, 1;
	selp.f32 	%f3231, %f4631, 0f3F800000, %p1023;
	fma.rn.f32 	%f3232, %f3230, %f3231, 0f00000000;
	fma.rn.f32 	%f3233, %f3230, 0f37CBAC00, 0fBAB607ED;
	selp.f32 	%f3234, 0fB94D4153, %f3233, %p1023;
	selp.f32 	%f3235, 0f3C0885E4, 0f3D2AAABB, %p1023;
	fma.rn.f32 	%f3236, %f3234, %f3230, %f3235;
	selp.f32 	%f3237, 0fBE2AAAA8, 0fBEFFFFFF, %p1023;
	fma.rn.f32 	%f3238, %f3236, %f3230, %f3237;
	fma.rn.f32 	%f3239, %f3238, %f3232, %f3231;
	and.b32  	%r5456, %r5454, 2;
	setp.eq.s32 	%p1024, %r5456, 0;
	mov.f32 	%f3240, 0f00000000;
	sub.f32 	%f3241, %f3240, %f3239;
	selp.f32 	%f3242, %f3239, %f3241, %p1024;
	fma.rn.f32 	%f642, %f638, %f3242, %f632;
	mul.f32 	%f3243, %f642, 0f3F22F983;
	cvt.rni.s32.f32 	%r7528, %f3243;
	cvt.rn.f32.s32 	%f3244, %r7528;
	fma.rn.f32 	%f3245, %f3244, 0fBFC90FDA, %f642;
	fma.rn.f32 	%f3246, %f3244, 0fB3A22168, %f3245;
	fma.rn.f32 	%f4633, %f3244, 0fA7C234C5, %f3246;
	abs.f32 	%f644, %f642;
	setp.ltu.f32 	%p1025, %f644, 0f47CE4780;
	mov.u32 	%r7524, %r7528;
	mov.f32 	%f4632, %f4633;
	@%p1025 bra 	$L__BB1_1033;
	setp.eq.f32 	%p1026, %f644, 0f7F800000;
	@%p1026 bra 	$L__BB1_1032;
	mov.b32 	%r1732, %f642;
	shl.b32 	%r5458, %r1732, 8;
	or.b32  	%r1733, %r5458, -2147483648;
	mov.b64 	%rd2940, 0;
	mov.b32 	%r7521, 0;
$L__BB1_1028:
	.pragma "nounroll";
	mul.wide.u32 	%rd2015, %r7521, 4;
	mov.u64 	%rd2016, __cudart_i2opi_f;
	add.s64 	%rd2017, %rd2016, %rd2015;
	ld.global.nc.u32 	%r5459, [%rd2017];
	mad.wide.u32 	%rd2018, %r5459, %r1733, %rd2940;
	shr.u64 	%rd2940, %rd2018, 32;
	add.s64 	%rd2019, %rd2, %rd2015;
	st.local.u32 	[%rd2019], %rd2018;
	add.s32 	%r7521, %r7521, 1;
	setp.ne.s32 	%p1027, %r7521, 6;
	@%p1027 bra 	$L__BB1_1028;
	shr.u32 	%r5460, %r1732, 23;
	st.local.u32 	[%rd2+24], %rd2940;
	and.b32  	%r1736, %r5460, 31;
	and.b32  	%r5461, %r5460, 224;
	add.s32 	%r5462, %r5461, -128;
	shr.u32 	%r5463, %r5462, 5;
	mul.wide.u32 	%rd2020, %r5463, 4;
	sub.s64 	%rd393, %rd2, %rd2020;
	ld.local.u32 	%r7522, [%rd393+24];
	ld.local.u32 	%r7523, [%rd393+20];
	setp.eq.s32 	%p1028, %r1736, 0;
	@%p1028 bra 	$L__BB1_1031;
	shf.l.wrap.b32 	%r7522, %r7523, %r7522, %r1736;
	ld.local.u32 	%r5464, [%rd393+16];
	shf.l.wrap.b32 	%r7523, %r5464, %r7523, %r1736;
$L__BB1_1031:
	shr.u32 	%r5465, %r7522, 30;
	shf.l.wrap.b32 	%r5466, %r7523, %r7522, 2;
	shl.b32 	%r5467, %r7523, 2;
	shr.u32 	%r5468, %r5466, 31;
	add.s32 	%r5469, %r5468, %r5465;
	neg.s32 	%r5470, %r5469;
	setp.lt.s32 	%p1029, %r1732, 0;
	selp.b32 	%r7524, %r5470, %r5469, %p1029;
	xor.b32  	%r5471, %r5466, %r1732;
	shr.s32 	%r5472, %r5466, 31;
	xor.b32  	%r5473, %r5472, %r5466;
	xor.b32  	%r5474, %r5472, %r5467;
	cvt.u64.u32 	%rd2021, %r5473;
	shl.b64 	%rd2022, %rd2021, 32;
	cvt.u64.u32 	%rd2023, %r5474;
	or.b64  	%rd2024, %rd2022, %rd2023;
	cvt.rn.f64.s64 	%fd257, %rd2024;
	mul.f64 	%fd258, %fd257, 0d3BF921FB54442D19;
	cvt.rn.f32.f64 	%f3247, %fd258;
	neg.f32 	%f3248, %f3247;
	setp.lt.s32 	%p1030, %r5471, 0;
	selp.f32 	%f4632, %f3248, %f3247, %p1030;
	bra.uni 	$L__BB1_1033;
$L__BB1_1032:
	mov.f32 	%f3249, 0f00000000;
	mul.rn.f32 	%f4632, %f642, %f3249;
	mov.b32 	%r7524, 0;
$L__BB1_1033:
	setp.ltu.f32 	%p1031, %f644, 0f47CE4780;
	mul.rn.f32 	%f3250, %f4632, %f4632;
	and.b32  	%r5476, %r7524, 1;
	setp.eq.b32 	%p1032, %r5476, 1;
	selp.f32 	%f3251, 0f3F800000, %f4632, %p1032;
	fma.rn.f32 	%f3252, %f3250, %f3251, 0f00000000;
	fma.rn.f32 	%f3253, %f3250, 0f37CBAC00, 0fBAB607ED;
	selp.f32 	%f3254, %f3253, 0fB94D4153, %p1032;
	selp.f32 	%f3255, 0f3D2AAABB, 0f3C0885E4, %p1032;
	fma.rn.f32 	%f3256, %f3254, %f3250, %f3255;
	selp.f32 	%f3257, 0fBEFFFFFF, 0fBE2AAAA8, %p1032;
	fma.rn.f32 	%f3258, %f3256, %f3250, %f3257;
	fma.rn.f32 	%f3259, %f3258, %f3252, %f3251;
	and.b32  	%r5477, %r7524, 2;
	setp.eq.s32 	%p1033, %r5477, 0;
	mov.f32 	%f3260, 0f00000000;
	sub.f32 	%f3261, %f3260, %f3259;
	selp.f32 	%f648, %f3259, %f3261, %p1033;
	@%p1031 bra 	$L__BB1_1041;
	setp.eq.f32 	%p1034, %f644, 0f7F800000;
	@%p1034 bra 	$L__BB1_1040;
	mov.b32 	%r1745, %f642;
	shl.b32 	%r5479, %r1745, 8;
	or.b32  	%r1746, %r5479, -2147483648;
	mov.b64 	%rd2941, 0;
	mov.b32 	%r7525, 0;
$L__BB1_1036:
	.pragma "nounroll";
	mul.wide.u32 	%rd2026, %r7525, 4;
	mov.u64 	%rd2027, __cudart_i2opi_f;
	add.s64 	%rd2028, %rd2027, %rd2026;
	ld.global.nc.u32 	%r5480, [%rd2028];
	mad.wide.u32 	%rd2029, %r5480, %r1746, %rd2941;
	shr.u64 	%rd2941, %rd2029, 32;
	add.s64 	%rd2030, %rd1, %rd2026;
	st.local.u32 	[%rd2030], %rd2029;
	add.s32 	%r7525, %r7525, 1;
	setp.ne.s32 	%p1035, %r7525, 6;
	@%p1035 bra 	$L__BB1_1036;
	shr.u32 	%r5481, %r1745, 23;
	st.local.u32 	[%rd1+24], %rd2941;
	and.b32  	%r1749, %r5481, 31;
	and.b32  	%r5482, %r5481, 224;
	add.s32 	%r5483, %r5482, -128;
	shr.u32 	%r5484, %r5483, 5;
	mul.wide.u32 	%rd2031, %r5484, 4;
	sub.s64 	%rd396, %rd1, %rd2031;
	ld.local.u32 	%r7526, [%rd396+24];
	ld.local.u32 	%r7527, [%rd396+20];
	setp.eq.s32 	%p1036, %r1749, 0;
	@%p1036 bra 	$L__BB1_1039;
	shf.l.wrap.b32 	%r7526, %r7527, %r7526, %r1749;
	ld.local.u32 	%r5485, [%rd396+16];
	shf.l.wrap.b32 	%r7527, %r5485, %r7527, %r1749;
$L__BB1_1039:
	shr.u32 	%r5486, %r7526, 30;
	shf.l.wrap.b32 	%r5487, %r7527, %r7526, 2;
	shl.b32 	%r5488, %r7527, 2;
	shr.u32 	%r5489, %r5487, 31;
	add.s32 	%r5490, %r5489, %r5486;
	neg.s32 	%r5491, %r5490;
	setp.lt.s32 	%p1037, %r1745, 0;
	selp.b32 	%r7528, %r5491, %r5490, %p1037;
	xor.b32  	%r5492, %r5487, %r1745;
	shr.s32 	%r5493, %r5487, 31;
	xor.b32  	%r5494, %r5493, %r5487;
	xor.b32  	%r5495, %r5493, %r5488;
	cvt.u64.u32 	%rd2032, %r5494;
	shl.b64 	%rd2033, %rd2032, 32;
	cvt.u64.u32 	%rd2034, %r5495;
	or.b64  	%rd2035, %rd2033, %rd2034;
	cvt.rn.f64.s64 	%fd259, %rd2035;
	mul.f64 	%fd260, %fd259, 0d3BF921FB54442D19;
	cvt.rn.f32.f64 	%f3262, %fd260;
	neg.f32 	%f3263, %f3262;
	setp.lt.s32 	%p1038, %r5492, 0;
	selp.f32 	%f4633, %f3263, %f3262, %p1038;
	bra.uni 	$L__BB1_1041;
$L__BB1_1040:
	mov.f32 	%f3264, 0f00000000;
	mul.rn.f32 	%f4633, %f642, %f3264;
	mov.b32 	%r7528, 0;
$L__BB1_1041:
	add.s32 	%r5497, %r7528, 1;
	mul.rn.f32 	%f3265, %f4633, %f4633;
	and.b32  	%r5498, %r7528, 1;
	setp.eq.b32 	%p1039, %r5498, 1;
	selp.f32 	%f3266, %f4633, 0f3F800000, %p1039;
	fma.rn.f32 	%f3267, %f3265, %f3266, 0f00000000;
	fma.rn.f32 	%f3268, %f3265, 0f37CBAC00, 0fBAB607ED;
	selp.f32 	%f3269, 0fB94D4153, %f3268, %p1039;
	selp.f32 	%f3270, 0f3C0885E4, 0f3D2AAABB, %p1039;
	fma.rn.f32 	%f3271, %f3269, %f3265, %f3270;
	selp.f32 	%f3272, 0fBE2AAAA8, 0fBEFFFFFF, %p1039;
	fma.rn.f32 	%f3273, %f3271, %f3265, %f3272;
	fma.rn.f32 	%f3274, %f3273, %f3267, %f3266;
	and.b32  	%r5499, %r5497, 2;
	setp.eq.s32 	%p1040, %r5499, 0;
	mov.f32 	%f3275, 0f00000000;
	sub.f32 	%f3276, %f3275, %f3274;
	selp.f32 	%f3277, %f3274, %f3276, %p1040;
	fma.rn.f32 	%f652, %f648, %f3277, %f642;
	mul.f32 	%f3278, %f652, 0f3F22F983;
	cvt.rni.s32.f32 	%r7536, %f3278;
	cvt.rn.f32.s32 	%f3279, %r7536;
	fma.rn.f32 	%f3280, %f3279, 0fBFC90FDA, %f652;
	fma.rn.f32 	%f3281, %f3279, 0fB3A22168, %f3280;
	fma.rn.f32 	%f4635, %f3279, 0fA7C234C5, %f3281;
	abs.f32 	%f654, %f652;
	setp.ltu.f32 	%p1041, %f654, 0f47CE4780;
	mov.u32 	%r7532, %r7536;
	mov.f32 	%f4634, %f4635;
	@%p1041 bra 	$L__BB1_1049;
	setp.eq.f32 	%p1042, %f654, 0f7F800000;
	@%p1042 bra 	$L__BB1_1048;
	mov.b32 	%r1759, %f652;
	shl.b32 	%r5501, %r1759, 8;
	or.b32  	%r1760, %r5501, -2147483648;
	mov.b64 	%rd2942, 0;
	mov.b32 	%r7529, 0;
$L__BB1_1044:
	.pragma "nounroll";
	mul.wide.u32 	%rd2037, %r7529, 4;
	mov.u64 	%rd2038, __cudart_i2opi_f;
	add.s64 	%rd2039, %rd2038, %rd2037;
	ld.global.nc.u32 	%r5502, [%rd2039];
	mad.wide.u32 	%rd2040, %r5502, %r1760, %rd2942;
	shr.u64 	%rd2942, %rd2040, 32;
	add.s64 	%rd2041, %rd2, %rd2037;
	st.local.u32 	[%rd2041], %rd2040;
	add.s32 	%r7529, %r7529, 1;
	setp.ne.s32 	%p1043, %r7529, 6;
	@%p1043 bra 	$L__BB1_1044;
	shr.u32 	%r5503, %r1759, 23;
	st.local.u32 	[%rd2+24], %rd2942;
	and.b32  	%r1763, %r5503, 31;
	and.b32  	%r5504, %r5503, 224;
	add.s32 	%r5505, %r5504, -128;
	shr.u32 	%r5506, %r5505, 5;
	mul.wide.u32 	%rd2042, %r5506, 4;
	sub.s64 	%rd399, %rd2, %rd2042;
	ld.local.u32 	%r7530, [%rd399+24];
	ld.local.u32 	%r7531, [%rd399+20];
	setp.eq.s32 	%p1044, %r1763, 0;
	@%p1044 bra 	$L__BB1_1047;
	shf.l.wrap.b32 	%r7530, %r7531, %r7530, %r1763;
	ld.local.u32 	%r5507, [%rd399+16];
	shf.l.wrap.b32 	%r7531, %r5507, %r7531, %r1763;
$L__BB1_1047:
	shr.u32 	%r5508, %r7530, 30;
	shf.l.wrap.b32 	%r5509, %r7531, %r7530, 2;
	shl.b32 	%r5510, %r7531, 2;
	shr.u32 	%r5511, %r5509, 31;
	add.s32 	%r5512, %r5511, %r5508;
	neg.s32 	%r5513, %r5512;
	setp.lt.s32 	%p1045, %r1759, 0;
	selp.b32 	%r7532, %r5513, %r5512, %p1045;
	xor.b32  	%r5514, %r5509, %r1759;
	shr.s32 	%r5515, %r5509, 31;
	xor.b32  	%r5516, %r5515, %r5509;
	xor.b32  	%r5517, %r5515, %r5510;
	cvt.u64.u32 	%rd2043, %r5516;
	shl.b64 	%rd2044, %rd2043, 32;
	cvt.u64.u32 	%rd2045, %r5517;
	or.b64  	%rd2046, %rd2044, %rd2045;
	cvt.rn.f64.s64 	%fd261, %rd2046;
	mul.f64 	%fd262, %fd261, 0d3BF921FB54442D19;
	cvt.rn.f32.f64 	%f3282, %fd262;
	neg.f32 	%f3283, %f3282;
	setp.lt.s32 	%p1046, %r5514, 0;
	selp.f32 	%f4634, %f3283, %f3282, %p1046;
	bra.uni 	$L__BB1_1049;
$L__BB1_1048:
	mov.f32 	%f3284, 0f00000000;
	mul.rn.f32 	%f4634, %f652, %f3284;
	mov.b32 	%r7532, 0;
$L__BB1_1049:
	setp.ltu.f32 	%p1047, %f654, 0f47CE4780;
	mul.rn.f32 	%f3285, %f4634, %f4634;
	and.b32  	%r5519, %r7532, 1;
	setp.eq.b32 	%p1048, %r5519, 1;
	selp.f32 	%f3286, 0f3F800000, %f4634, %p1048;
	fma.rn.f32 	%f3287, %f3285, %f3286, 0f00000000;
	fma.rn.f32 	%f3288, %f3285, 0f37CBAC00, 0fBAB607ED;
	selp.f32 	%f3289, %f3288, 0fB94D4153, %p1048;
	selp.f32 	%f3290, 0f3D2AAABB, 0f3C0885E4, %p1048;
	fma.rn.f32 	%f3291, %f3289, %f3285, %f3290;
	selp.f32 	%f3292, 0fBEFFFFFF, 0fBE2AAAA8, %p1048;
	fma.rn.f32 	%f3293, %f3291, %f3285, %f3292;
	fma.rn.f32 	%f3294, %f3293, %f3287, %f3286;
	and.b32  	%r5520, %r7532, 2;
	setp.eq.s32 	%p1049, %r5520, 0;
	mov.f32 	%f3295, 0f00000000;
	sub.f32 	%f3296, %f3295, %f3294;
	selp.f32 	%f658, %f3294, %f3296, %p1049;
	@%p1047 bra 	$L__BB1_1057;
	setp.eq.f32 	%p1050, %f654, 0f7F800000;
	@%p1050 bra 	$L__BB1_1056;
	mov.b32 	%r1772, %f652;
	shl.b32 	%r5522, %r1772, 8;
	or.b32  	%r1773, %r5522, -2147483648;
	mov.b64 	%rd2943, 0;
	mov.b32 	%r7533, 0;
$L__BB1_1052:
	.pragma "nounroll";
	mul.wide.u32 	%rd2048, %r7533, 4;
	mov.u64 	%rd2049, __cudart_i2opi_f;
	add.s64 	%rd2050, %rd2049, %rd2048;
	ld.global.nc.u32 	%r5523, [%rd2050];
	mad.wide.u32 	%rd2051, %r5523, %r1773, %rd2943;
	shr.u64 	%rd2943, %rd2051, 32;
	add.s64 	%rd2052, %rd1, %rd2048;
	st.local.u32 	[%rd2052], %rd2051;
	add.s32 	%r7533, %r7533, 1;
	setp.ne.s32 	%p1051, %r7533, 6;
	@%p1051 bra 	$L__BB1_1052;
	shr.u32 	%r5524, %r1772, 23;
	st.local.u32 	[%rd1+24], %rd2943;
	and.b32  	%r1776, %r5524, 31;
	and.b32  	%r5525, %r5524, 224;
	add.s32 	%r5526, %r5525, -128;
	shr.u32 	%r5527, %r5526, 5;
	mul.wide.u32 	%rd2053, %r5527, 4;
	sub.s64 	%rd402, %rd1, %rd2053;
	ld.local.u32 	%r7534, [%rd402+24];
	ld.local.u32 	%r7535, [%rd402+20];
	setp.eq.s32 	%p1052, %r1776, 0;
	@%p1052 bra 	$L__BB1_1055;
	shf.l.wrap.b32 	%r7534, %r7535, %r7534, %r1776;
	ld.local.u32 	%r5528, [%rd402+16];
	shf.l.wrap.b32 	%r7535, %r5528, %r7535, %r1776;
$L__BB1_1055:
	shr.u32 	%r5529, %r7534, 30;
	shf.l.wrap.b32 	%r5530, %r7535, %r7534, 2;
	shl.b32 	%r5531, %r7535, 2;
	shr.u32 	%r5532, %r5530, 31;
	add.s32 	%r5533, %r5532, %r5529;
	neg.s32 	%r5534, %r5533;
	setp.lt.s32 	%p1053, %r1772, 0;
	selp.b32 	%r7536, %r5534, %r5533, %p1053;
	xor.b32  	%r5535, %r5530, %r1772;
	shr.s32 	%r5536, %r5530, 31;
	xor.b32  	%r5537, %r5536, %r5530;
	xor.b32  	%r5538, %r5536, %r5531;
	cvt.u64.u32 	%rd2054, %r5537;
	shl.b64 	%rd2055, %rd2054, 32;
	cvt.u64.u32 	%rd2056, %r5538;
	or.b64  	%rd2057, %rd2055, %rd2056;
	cvt.rn.f64.s64 	%fd263, %rd2057;
	mul.f64 	%fd264, %fd263, 0d3BF921FB54442D19;
	cvt.rn.f32.f64 	%f3297, %fd264;
	neg.f32 	%f3298, %f3297;
	setp.lt.s32 	%p1054, %r5535, 0;
	selp.f32 	%f4635, %f3298, %f3297, %p1054;
	bra.uni 	$L__BB1_1057;
$L__BB1_1056:
	mov.f32 	%f3299, 0f00000000;
	mul.rn.f32 	%f4635, %f652, %f3299;
	mov.b32 	%r7536, 0;
$L__BB1_1057:
	add.s32 	%r5540, %r7536, 1;
	mul.rn.f32 	%f3300, %f4635, %f4635;
	and.b32  	%r5541, %r7536, 1;
	setp.eq.b32 	%p1055, %r5541, 1;
	selp.f32 	%f3301, %f4635, 0f3F800000, %p1055;
	fma.rn.f32 	%f3302, %f3300, %f3301, 0f00000000;
	fma.rn.f32 	%f3303, %f3300, 0f37CBAC00, 0fBAB607ED;
	selp.f32 	%f3304, 0fB94D4153, %f3303, %p1055;
	selp.f32 	%f3305, 0f3C0885E4, 0f3D2AAABB, %p1055;
	fma.rn.f32 	%f3306, %f3304, %f3300, %f3305;
	selp.f32 	%f3307, 0fBE2AAAA8, 0fBEFFFFFF, %p1055;
	fma.rn.f32 	%f3308, %f3306, %f3300, %f3307;
	fma.rn.f32 	%f3309, %f3308, %f3302, %f3301;
	and.b32  	%r5542, %r5540, 2;
	setp.eq.s32 	%p1056, %r5542, 0;
	mov.f32 	%f3310, 0f00000000;
	sub.f32 	%f3311, %f3310, %f3309;
	selp.f32 	%f3312, %f3309, %f3311, %p1056;
	fma.rn.f32 	%f662, %f658, %f3312, %f652;
	mul.f32 	%f3313, %f662, 0f3F22F983;
	cvt.rni.s32.f32 	%r7544, %f3313;
	cvt.rn.f32.s32 	%f3314, %r7544;
	fma.rn.f32 	%f3315, %f3314, 0fBFC90FDA, %f662;
	fma.rn.f32 	%f3316, %f3314, 0fB3A22168, %f3315;
	fma.rn.f32 	%f4637, %f3314, 0fA7C234C5, %f3316;
	abs.f32 	%f664, %f662;
	setp.ltu.f32 	%p1057, %f664, 0f47CE4780;
	mov.u32 	%r7540, %r7544;
	mov.f32 	%f4636, %f4637;
	@%p1057 bra 	$L__BB1_1065;
	setp.eq.f32 	%p1058, %f664, 0f7F800000;
	@%p1058 bra 	$L__BB1_1064;
	mov.b32 	%r1786, %f662;
	shl.b32 	%r5544, %r1786, 8;
	or.b32  	%r1787, %r5544, -2147483648;
	mov.b64 	%rd2944, 0;
	mov.b32 	%r7537, 0;
$L__BB1_1060:
	.pragma "nounroll";
	mul.wide.u32 	%rd2059, %r7537, 4;
	mov.u64 	%rd2060, __cudart_i2opi_f;
	add.s64 	%rd2061, %rd2060, %rd2059;
	ld.global.nc.u32 	%r5545, [%rd2061];
	mad.wide.u32 	%rd2062, %r5545, %r1787, %rd2944;
	shr.u64 	%rd2944, %rd2062, 32;
	add.s64 	%rd2063, %rd2, %rd2059;
	st.local.u32 	[%rd2063], %rd2062;
	add.s32 	%r7537, %r7537, 1;
	setp.ne.s32 	%p1059, %r7537, 6;
	@%p1059 bra 	$L__BB1_1060;
	shr.u32 	%r5546, %r1786, 23;
	st.local.u32 	[%rd2+24], %rd2944;
	and.b32  	%r1790, %r5546, 31;
	and.b32  	%r5547, %r5546, 224;
	add.s32 	%r5548, %r5547, -128;
	shr.u32 	%r5549, %r5548, 5;
	mul.wide.u32 	%rd2064, %r5549, 4;
	sub.s64 	%rd405, %rd2, %rd2064;
	ld.local.u32 	%r7538, [%rd405+24];
	ld.local.u32 	%r7539, [%rd405+20];
	setp.eq.s32 	%p1060, %r1790, 0;
	@%p1060 bra 	$L__BB1_1063;
	shf.l.wrap.b32 	%r7538, %r7539, %r7538, %r1790;
	ld.local.u32 	%r5550, [%rd405+16];
	shf.l.wrap.b32 	%r7539, %r5550, %r7539, %r1790;
$L__BB1_1063:
	shr.u32 	%r5551, %r7538, 30;
	shf.l.wrap.b32 	%r5552, %r7539, %r7538, 2;
	shl.b32 	%r5553, %r7539, 2;
	shr.u32 	%r5554, %r5552, 31;
	add.s32 	%r5555, %r5554, %r5551;
	neg.s32 	%r5556, %r5555;
	setp.lt.s32 	%p1061, %r1786, 0;
	selp.b32 	%r7540, %r5556, %r5555, %p1061;
	xor.b32  	%r5557, %r5552, %r1786;
	shr.s32 	%r5558, %r5552, 31;
	xor.b32  	%r5559, %r5558, %r5552;
	xor.b32  	%r5560, %r5558, %r5553;
	cvt.u64.u32 	%rd2065, %r5559;
	shl.b64 	%rd2066, %rd2065, 32;
	cvt.u64.u32 	%rd2067, %r5560;
	or.b64  	%rd2068, %rd2066, %rd2067;
	cvt.rn.f64.s64 	%fd265, %rd2068;
	mul.f64 	%fd266, %fd265, 0d3BF921FB54442D19;
	cvt.rn.f32.f64 	%f3317, %fd266;
	neg.f32 	%f3318, %f3317;
	setp.lt.s32 	%p1062, %r5557, 0;
	selp.f32 	%f4636, %f3318, %f3317, %p1062;
	bra.uni 	$L__BB1_1065;
$L__BB1_1064:
	mov.f32 	%f3319, 0f00000000;
	mul.rn.f32 	%f4636, %f662, %f3319;
	mov.b32 	%r7540, 0;
$L__BB1_1065:
	setp.ltu.f32 	%p1063, %f664, 0f47CE4780;
	mul.rn.f32 	%f3320, %f4636, %f4636;
	and.b32  	%r5562, %r7540, 1;
	setp.eq.b32 	%p1064, %r5562, 1;
	selp.f32 	%f3321, 0f3F800000, %f4636, %p1064;
	fma.rn.f32 	%f3322, %f3320, %f3321, 0f00000000;
	fma.rn.f32 	%f3323, %f3320, 0f37CBAC00, 0fBAB607ED;
	selp.f32 	%f3324, %f3323, 0fB94D4153, %p1064;
	selp.f32 	%f3325, 0f3D2AAABB, 0f3C0885E4, %p1064;
	fma.rn.f32 	%f3326, %f3324, %f3320, %f3325;
	selp.f32 	%f3327, 0fBEFFFFFF, 0fBE2AAAA8, %p1064;
	fma.rn.f32 	%f3328, %f3326, %f3320, %f3327;
	fma.rn.f32 	%f3329, %f3328, %f3322, %f3321;
	and.b32  	%r5563, %r7540, 2;
	setp.eq.s32 	%p1065, %r5563, 0;
	mov.f32 	%f3330, 0f00000000;
	sub.f32 	%f3331, %f3330, %f3329;
	selp.f32 	%f668, %f3329, %f3331, %p1065;
	@%p1063 bra 	$L__BB1_1073;
	setp.eq.f32 	%p1066, %f664, 0f7F800000;
	@%p1066 bra 	$L__BB1_1072;
	mov.b32 	%r1799, %f662;
	shl.b32 	%r5565, %r1799, 8;
	or.b32  	%r1800, %r5565, -2147483648;
	mov.b64 	%rd2945, 0;
	mov.b32 	%r7541, 0;
$L__BB1_1068:
	.pragma "nounroll";
	mul.wide.u32 	%rd2070, %r7541, 4;
	mov.u64 	%rd2071, __cudart_i2opi_f;
	add.s64 	%rd2072, %rd2071, %rd2070;
	ld.global.nc.u32 	%r5566, [%rd2072];
	mad.wide.u32 	%rd2073, %r5566, %r1800, %rd2945;
	shr.u64 	%rd2945, %rd2073, 32;
	add.s64 	%rd2074, %rd1, %rd2070;
	st.local.u32 	[%rd2074], %rd2073;
	add.s32 	%r7541, %r7541, 1;
	setp.ne.s32 	%p1067, %r7541, 6;
	@%p1067 bra 	$L__BB1_1068;
	shr.u32 	%r5567, %r1799, 23;
	st.local.u32 	[%rd1+24], %rd2945;
	and.b32  	%r1803, %r5567, 31;
	and.b32  	%r5568, %r5567, 224;
	add.s32 	%r5569, %r5568, -128;
	shr.u32 	%r5570, %r5569, 5;
	mul.wide.u32 	%rd2075, %r5570, 4;
	sub.s64 	%rd408, %rd1, %rd2075;
	ld.local.u32 	%r7542, [%rd408+24];
	ld.local.u32 	%r7543, [%rd408+20];
	setp.eq.s32 	%p1068, %r1803, 0;
	@%p1068 bra 	$L__BB1_1071;
	shf.l.wrap.b32 	%r7542, %r7543, %r7542, %r1803;
	ld.local.u32 	%r5571, [%rd408+16];
	shf.l.wrap.b32 	%r7543, %r5571, %r7543, %r1803;
$L__BB1_1071:
	shr.u32 	%r5572, %r7542, 30;
	shf.l.wrap.b32 	%r5573, %r7543, %r7542, 2;
	shl.b32 	%r5574, %r7543, 2;
	shr.u32 	%r5575, %r5573, 31;
	add.s32 	%r5576, %r5575, %r5572;
	neg.s32 	%r5577, %r5576;
	setp.lt.s32 	%p1069, %r1799, 0;
	selp.b32 	%r7544, %r5577, %r5576, %p1069;
	xor.b32  	%r5578, %r5573, %r1799;
	shr.s32 	%r5579, %r5573, 31;
	xor.b32  	%r5580, %r5579, %r5573;
	xor.b32  	%r5581, %r5579, %r5574;
	cvt.u64.u32 	%rd2076, %r5580;
	shl.b64 	%rd2077, %rd2076, 32;
	cvt.u64.u32 	%rd2078, %r5581;
	or.b64  	%rd2079, %rd2077, %rd2078;
	cvt.rn.f64.s64 	%fd267, %rd2079;
	mul.f64 	%fd268, %fd267, 0d3BF921FB54442D19;
	cvt.rn.f32.f64 	%f3332, %fd268;
	neg.f32 	%f3333, %f3332;
	setp.lt.s32 	%p1070, %r5578, 0;
	selp.f32 	%f4637, %f3333, %f3332, %p1070;
	bra.uni 	$L__BB1_1073;
$L__BB1_1072:
	mov.f32 	%f3334, 0f00000000;
	mul.rn.f32 	%f4637, %f662, %f3334;
	mov.b32 	%r7544, 0;
$L__BB1_1073:
	add.s32 	%r5583, %r7544, 1;
	mul.rn.f32 	%f3335, %f4637, %f4637;
	and.b32  	%r5584, %r7544, 1;
	setp.eq.b32 	%p1071, %r5584, 1;
	selp.f32 	%f3336, %f4637, 0f3F800000, %p1071;
	fma.rn.f32 	%f3337, %f3335, %f3336, 0f00000000;
	fma.rn.f32 	%f3338, %f3335, 0f37CBAC00, 0fBAB607ED;
	selp.f32 	%f3339, 0fB94D4153, %f3338, %p1071;
	selp.f32 	%f3340, 0f3C0885E4, 0f3D2AAABB, %p1071;
	fma.rn.f32 	%f3341, %f3339, %f3335, %f3340;
	selp.f32 	%f3342, 0fBE2AAAA8, 0fBEFFFFFF, %p1071;
	fma.rn.f32 	%f3343, %f3341, %f3335, %f3342;
	fma.rn.f32 	%f3344, %f3343, %f3337, %f3336;
	and.b32  	%r5585, %r5583, 2;
	setp.eq.s32 	%p1072, %r5585, 0;
	mov.f32 	%f3345, 0f00000000;
	sub.f32 	%f3346, %f3345, %f3344;
	selp.f32 	%f3347, %f3344, %f3346, %p1072;
	fma.rn.f32 	%f672, %f668, %f3347, %f662;
	mul.f32 	%f3348, %f672, 0f3F22F983;
	cvt.rni.s32.f32 	%r7552, %f3348;
	cvt.rn.f32.s32 	%f3349, %r7552;
	fma.rn.f32 	%f3350, %f3349, 0fBFC90FDA, %f672;
	fma.rn.f32 	%f3351, %f3349, 0fB3A22168, %f3350;
	fma.rn.f32 	%f4639, %f3349, 0fA7C234C5, %f3351;
	abs.f32 	%f674, %f672;
	setp.ltu.f32 	%p1073, %f674, 0f47CE4780;
	mov.u32 	%r7548, %r7552;
	mov.f32 	%f4638, %f4639;
	@%p1073 bra 	$L__BB1_1081;
	setp.eq.f32 	%p1074, %f674, 0f7F800000;
	@%p1074 bra 	$L__BB1_1080;
	mov.b32 	%r1813, %f672;
	shl.b32 	%r5587, %r1813, 8;
	or.b32  	%r1814, %r5587, -2147483648;
	mov.b64 	%rd2946, 0;
	mov.b32 	%r7545, 0;
$L__BB1_1076:
	.pragma "nounroll";
	mul.wide.u32 	%rd2081, %r7545, 4;
	mov.u64 	%rd2082, __cudart_i2opi_f;
	add.s64 	%rd2083, %rd2082, %rd2081;
	ld.global.nc.u32 	%r5588, [%rd2083];
	mad.wide.u32 	%rd2084, %r5588, %r1814, %rd2946;
	shr.u64 	%rd2946, %rd2084, 32;
	add.s64 	%rd2085, %rd2, %rd2081;
	st.local.u32 	[%rd2085], %rd2084;
	add.s32 	%r7545, %r7545, 1;
	setp.ne.s32 	%p1075, %r7545, 6;
	@%p1075 bra 	$L__BB1_1076;
	shr.u32 	%r5589, %r1813, 23;
	st.local.u32 	[%rd2+24], %rd2946;
	and.b32  	%r1817, %r5589, 31;
	and.b32  	%r5590, %r5589, 224;
	add.s32 	%r5591, %r5590, -128;
	shr.u32 	%r5592, %r5591, 5;
	mul.wide.u32 	%rd2086, %r5592, 4;
	sub.s64 	%rd411, %rd2, %rd2086;
	ld.local.u32 	%r7546, [%rd411+24];
	ld.local.u32 	%r7547, [%rd411+20];
	setp.eq.s32 	%p1076, %r1817, 0;
	@%p1076 bra 	$L__BB1_1079;
	shf.l.wrap.b32 	%r7546, %r7547, %r7546, %r1817;
	ld.local.u32 	%r5593, [%rd411+16];
	shf.l.wrap.b32 	%r7547, %r5593, %r7547, %r1817;
$L__BB1_1079:
	shr.u32 	%r5594, %r7546, 30;
	shf.l.wrap.b32 	%r5595, %r7547, %r7546, 2;
	shl.b32 	%r5596, %r7547, 2;
	shr.u32 	%r5597, %r5595, 31;
	add.s32 	%r5598, %r5597, %r5594;
	neg.s32 	%r5599, %r5598;
	setp.lt.s32 	%p1077, %r1813, 0;
	selp.b32 	%r7548, %r5599, %r5598, %p1077;
	xor.b32  	%r5600, %r5595, %r1813;
	shr.s32 	%r5601, %r5595, 31;
	xor.b32  	%r5602, %r5601, %r5595;
	xor.b32  	%r5603, %r5601, %r5596;
	cvt.u64.u32 	%rd2087, %r5602;
	shl.b64 	%rd2088, %rd2087, 32;
	cvt.u64.u32 	%rd2089, %r5603;
	or.b64  	%rd2090, %rd2088, %rd2089;
	cvt.rn.f64.s64 	%fd269, %rd2090;
	mul.f64 	%fd270, %fd269, 0d3BF921FB54442D19;
	cvt.rn.f32.f64 	%f3352, %fd270;
	neg.f32 	%f3353, %f3352;
	setp.lt.s32 	%p1078, %r5600, 0;
	selp.f32 	%f4638, %f3353, %f3352, %p1078;
	bra.uni 	$L__BB1_1081;
$L__BB1_1080:
	mov.f32 	%f3354, 0f00000000;
	mul.rn.f32 	%f4638, %f672, %f3354;
	mov.b32 	%r7548, 0;
$L__BB1_1081:
	setp.ltu.f32 	%p1079, %f674, 0f47CE4780;
	mul.rn.f32 	%f3355, %f4638, %f4638;
	and.b32  	%r5605, %r7548, 1;
	setp.eq.b32 	%p1080, %r5605, 1;
	selp.f32 	%f3356, 0f3F800000, %f4638, %p1080;
	fma.rn.f32 	%f3357, %f3355, %f3356, 0f00000000;
	fma.rn.f32 	%f3358, %f3355, 0f37CBAC00, 0fBAB607ED;
	selp.f32 	%f3359, %f3358, 0fB94D4153, %p1080;
	selp.f32 	%f3360, 0f3D2AAABB, 0f3C0885E4, %p1080;
	fma.rn.f32 	%f3361, %f3359, %f3355, %f3360;
	selp.f32 	%f3362, 0fBEFFFFFF, 0fBE2AAAA8, %p1080;
	fma.rn.f32 	%f3363, %f3361, %f3355, %f3362;
	fma.rn.f32 	%f3364, %f3363, %f3357, %f3356;
	and.b32  	%r5606, %r7548, 2;
	setp.eq.s32 	%p1081, %r5606, 0;
	mov.f32 	%f3365, 0f00000000;
	sub.f32 	%f3366, %f3365, %f3364;
	selp.f32 	%f678, %f3364, %f3366, %p1081;
	@%p1079 bra 	$L__BB1_1089;
	setp.eq.f32 	%p1082, %f674, 0f7F800000;
	@%p1082 bra 	$L__BB1_1088;
	mov.b32 	%r1826, %f672;
	shl.b32 	%r5608, %r1826, 8;
	or.b32  	%r1827, %r5608, -2147483648;
	mov.b64 	%rd2947, 0;
	mov.b32 	%r7549, 0;
$L__BB1_1084:
	.pragma "nounroll";
	mul.wide.u32 	%rd2092, %r7549, 4;
	mov.u64 	%rd2093, __cudart_i2opi_f;
	add.s64 	%rd2094, %rd2093, %rd2092;
	ld.global.nc.u32 	%r5609, [%rd2094];
	mad.wide.u32 	%rd2095, %r5609, %r1827, %rd2947;
	shr.u64 	%rd2947, %rd2095, 32;
	add.s64 	%rd2096, %rd1, %rd2092;
	st.local.u32 	[%rd2096], %rd2095;
	add.s32 	%r7549, %r7549, 1;
	setp.ne.s32 	%p1083, %r7549, 6;
	@%p1083 bra 	$L__BB1_1084;
	shr.u32 	%r5610, %r1826, 23;
	st.local.u32 	[%rd1+24], %rd2947;
	and.b32  	%r1830, %r5610, 31;
	and.b32  	%r5611, %r5610, 224;
	add.s32 	%r5612, %r5611, -128;
	shr.u32 	%r5613, %r5612, 5;
	mul.wide.u32 	%rd2097, %r5613, 4;
	sub.s64 	%rd414, %rd1, %rd2097;
	ld.local.u32 	%r7550, [%rd414+24];
	ld.local.u32 	%r7551, [%rd414+20];
	setp.eq.s32 	%p1084, %r1830, 0;
	@%p1084 bra 	$L__BB1_1087;
	shf.l.wrap.b32 	%r7550, %r7551, %r7550, %r1830;
	ld.local.u32 	%r5614, [%rd414+16];
	shf.l.wrap.b32 	%r7551, %r5614, %r7551, %r1830;
$L__BB1_1087:
	shr.u32 	%r5615, %r7550, 30;
	shf.l.wrap.b32 	%r5616, %r7551, %r7550, 2;
	shl.b32 	%r5617, %r7551, 2;
	shr.u32 	%r5618, %r5616, 31;
	add.s32 	%r5619, %r5618, %r5615;
	neg.s32 	%r5620, %r5619;
	setp.lt.s32 	%p1085, %r1826, 0;
	selp.b32 	%r7552, %r5620, %r5619, %p1085;
	xor.b32  	%r5621, %r5616, %r1826;
	shr.s32 	%r5622, %r5616, 31;
	xor.b32  	%r5623, %r5622, %r5616;
	xor.b32  	%r5624, %r5622, %r5617;
	cvt.u64.u32 	%rd2098, %r5623;
	shl.b64 	%rd2099, %rd2098, 32;
	cvt.u64.u32 	%rd2100, %r5624;
	or.b64  	%rd2101, %rd2099, %rd2100;
	cvt.rn.f64.s64 	%fd271, %rd2101;
	mul.f64 	%fd272, %fd271, 0d3BF921FB54442D19;
	cvt.rn.f32.f64 	%f3367, %fd272;
	neg.f32 	%f3368, %f3367;
	setp.lt.s32 	%p1086, %r5621, 0;
	selp.f32 	%f4639, %f3368, %f3367, %p1086;
	bra.uni 	$L__BB1_1089;
$L__BB1_1088:
	mov.f32 	%f3369, 0f00000000;
	mul.rn.f32 	%f4639, %f672, %f3369;
	mov.b32 	%r7552, 0;
$L__BB1_1089:
	add.s32 	%r5626, %r7552, 1;
	mul.rn.f32 	%f3370, %f4639, %f4639;
	and.b32  	%r5627, %r7552, 1;
	setp.eq.b32 	%p1087, %r5627, 1;
	selp.f32 	%f3371, %f4639, 0f3F800000, %p1087;
	fma.rn.f32 	%f3372, %f3370, %f3371, 0f00000000;
	fma.rn.f32 	%f3373, %f3370, 0f37CBAC00, 0fBAB607ED;
	selp.f32 	%f3374, 0fB94D4153, %f3373, %p1087;
	selp.f32 	%f3375, 0f3C0885E4, 0f3D2AAABB, %p1087;
	fma.rn.f32 	%f3376, %f3374, %f3370, %f3375;
	selp.f32 	%f3377, 0fBE2AAAA8, 0fBEFFFFFF, %p1087;
	fma.rn.f32 	%f3378, %f3376, %f3370, %f3377;
	fma.rn.f32 	%f3379, %f3378, %f3372, %f3371;
	and.b32  	%r5628, %r5626, 2;
	setp.eq.s32 	%p1088, %r5628, 0;
	mov.f32 	%f3380, 0f00000000;
	sub.f32 	%f3381, %f3380, %f3379;
	selp.f32 	%f3382, %f3379, %f3381, %p1088;
	fma.rn.f32 	%f682, %f678, %f3382, %f672;
	mul.f32 	%f3383, %f682, 0f3F22F983;
	cvt.rni.s32.f32 	%r7560, %f3383;
	cvt.rn.f32.s32 	%f3384, %r7560;
	fma.rn.f32 	%f3385, %f3384, 0fBFC90FDA, %f682;
	fma.rn.f32 	%f3386, %f3384, 0fB3A22168, %f3385;
	fma.rn.f32 	%f4641, %f3384, 0fA7C234C5, %f3386;
	abs.f32 	%f684, %f682;
	setp.ltu.f32 	%p1089, %f684, 0f47CE4780;
	mov.u32 	%r7556, %r7560;
	mov.f32 	%f4640, %f4641;
	@%p1089 bra 	$L__BB1_1097;
	setp.eq.f32 	%p1090, %f684, 0f7F800000;
	@%p1090 bra 	$L__BB1_1096;
	mov.b32 	%r1840, %f682;
	shl.b32 	%r5630, %r1840, 8;
	or.b32  	%r1841, %r5630, -2147483648;
	mov.b64 	%rd2948, 0;
	mov.b32 	%r7553, 0;
$L__BB1_1092:
	.pragma "nounroll";
	mul.wide.u32 	%rd2103, %r7553, 4;
	mov.u64 	%rd2104, __cudart_i2opi_f;
	add.s64 	%rd2105, %rd2104, %rd2103;
	ld.global.nc.u32 	%r5631, [%rd2105];
	mad.wide.u32 	%rd2106, %r5631, %r1841, %rd2948;
	shr.u64 	%rd2948, %rd2106, 32;
	add.s64 	%rd2107, %rd2, %rd2103;
	st.local.u32 	[%rd2107], %rd2106;
	add.s32 	%r7553, %r7553, 1;
	setp.ne.s32 	%p1091, %r7553, 6;
	@%p1091 bra 	$L__BB1_1092;
	shr.u32 	%r5632, %r1840, 23;
	st.local.u32 	[%rd2+24], %rd2948;
	and.b32  	%r1844, %r5632, 31;
	and.b32  	%r5633, %r5632, 224;
	add.s32 	%r5634, %r5633, -128;
	shr.u32 	%r5635, %r5634, 5;
	mul.wide.u32 	%rd2108, %r5635, 4;
	sub.s64 	%rd417, %rd2, %rd2108;
	ld.local.u32 	%r7554, [%rd417+24];
	ld.local.u32 	%r7555, [%rd417+20];
	setp.eq.s32 	%p1092, %r1844, 0;
	@%p1092 bra 	$L__BB1_1095;
	shf.l.wrap.b32 	%r7554, %r7555, %r7554, %r1844;
	ld.local.u32 	%r5636, [%rd417+16];
	shf.l.wrap.b32 	%r7555, %r5636, %r7555, %r1844;
$L__BB1_1095:
	shr.u32 	%r5637, %r7554, 30;
	shf.l.wrap.b32 	%r5638, %r7555, %r7554, 2;
	shl.b32 	%r5639, %r7555, 2;
	shr.u32 	%r5640, %r5638, 31;
	add.s32 	%r5641, %r5640, %r5637;
	neg.s32 	%r5642, %r5641;
	setp.lt.s32 	%p1093, %r1840, 0;
	selp.b32 	%r7556, %r5642, %r5641, %p1093;
	xor.b32  	%r5643, %r5638, %r1840;
	shr.s32 	%r5644, %r5638, 31;
	xor.b32  	%r5645, %r5644, %r5638;
	xor.b32  	%r5646, %r5644, %r5639;
	cvt.u64.u32 	%rd2109, %r5645;
	shl.b64 	%rd2110, %rd2109, 32;
	cvt.u64.u32 	%rd2111, %r5646;
	or.b64  	%rd2112, %rd2110, %rd2111;
	cvt.rn.f64.s64 	%fd273, %rd2112;
	mul.f64 	%fd274, %fd273, 0d3BF921FB54442D19;
	cvt.rn.f32.f64 	%f3387, %fd274;
	neg.f32 	%f3388, %f3387;
	setp.lt.s32 	%p1094, %r5643, 0;
	selp.f32 	%f4640, %f3388, %f3387, %p1094;
	bra.uni 	$L__BB1_1097;
$L__BB1_1096:
	mov.f32 	%f3389, 0f00000000;
	mul.rn.f32 	%f4640, %f682, %f3389;
	mov.b32 	%r7556, 0;
$L__BB1_1097:
	setp.ltu.f32 	%p1095, %f684, 0f47CE4780;
	mul.rn.f32 	%f3390, %f4640, %f4640;
	and.b32  	%r5648, %r7556, 1;
	setp.eq.b32 	%p1096, %r5648, 1;
	selp.f32 	%f3391, 0f3F800000, %f4640, %p1096;
	fma.rn.f32 	%f3392, %f3390, %f3391, 0f00000000;
	fma.rn.f32 	%f3393, %f3390, 0f37CBAC00, 0fBAB607ED;
	selp.f32 	%f3394, %f3393, 0fB94D4153, %p1096;
	selp.f32 	%f3395, 0f3D2AAABB, 0f3C0885E4, %p1096;
	fma.rn.f32 	%f3396, %f3394, %f3390, %f3395;
	selp.f32 	%f3397, 0fBEFFFFFF, 0fBE2AAAA8, %p1096;
	fma.rn.f32 	%f3398, %f3396, %f3390, %f3397;
	fma.rn.f32 	%f3399, %f3398, %f3392, %f3391;
	and.b32  	%r5649, %r7556, 2;
	setp.eq.s32 	%p1097, %r5649, 0;
	mov.f32 	%f3400, 0f00000000;
	sub.f32 	%f3401, %f3400, %f3399;
	selp.f32 	%f688, %f3399, %f3401, %p1097;
	@%p1095 bra 	$L__BB1_1105;
	setp.eq.f32 	%p1098, %f684, 0f7F800000;
	@%p1098 bra 	$L__BB1_1104;
	mov.b32 	%r1853, %f682;
	shl.b32 	%r5651, %r1853, 8;
	or.b32  	%r1854, %r5651, -2147483648;
	mov.b64 	%rd2949, 0;
	mov.b32 	%r7557, 0;
$L__BB1_1100:
	.pragma "nounroll";
	mul.wide.u32 	%rd2114, %r7557, 4;
	mov.u64 	%rd2115, __cudart_i2opi_f;
	add.s64 	%rd2116, %rd2115, %rd2114;
	ld.global.nc.u32 	%r5652, [%rd2116];
	mad.wide.u32 	%rd2117, %r5652, %r1854, %rd2949;
	shr.u64 	%rd2949, %rd2117, 32;
	add.s64 	%rd2118, %rd1, %rd2114;
	st.local.u32 	[%rd2118], %rd2117;
	add.s32 	%r7557, %r7557, 1;
	setp.ne.s32 	%p1099, %r7557, 6;
	@%p1099 bra 	$L__BB1_1100;
	shr.u32 	%r5653, %r1853, 23;
	st.local.u32 	[%rd1+24], %rd2949;
	and.b32  	%r1857, %r5653, 31;
	and.b32  	%r5654, %r5653, 224;
	add.s32 	%r5655, %r5654, -128;
	shr.u32 	%r5656, %r5655, 5;
	mul.wide.u32 	%rd2119, %r5656, 4;
	sub.s64 	%rd420, %rd1, %rd2119;
	ld.local.u32 	%r7558, [%rd420+24];
	ld.local.u32 	%r7559, [%rd420+20];
	setp.eq.s32 	%p1100, %r1857, 0;
	@%p1100 bra 	$L__BB1_1103;
	shf.l.wrap.b32 	%r7558, %r7559, %r7558, %r1857;
	ld.local.u32 	%r5657, [%rd420+16];
	shf.l.wrap.b32 	%r7559, %r5657, %r7559, %r1857;
$L__BB1_1103:
	shr.u32 	%r5658, %r7558, 30;
	shf.l.wrap.b32 	%r5659, %r7559, %r7558, 2;
	shl.b32 	%r5660, %r7559, 2;
	shr.u32 	%r5661, %r5659, 31;
	add.s32 	%r5662, %r5661, %r5658;
	neg.s32 	%r5663, %r5662;
	setp.lt.s32 	%p1101, %r1853, 0;
	selp.b32 	%r7560, %r5663, %r5662, %p1101;
	xor.b32  	%r5664, %r5659, %r1853;
	shr.s32 	%r5665, %r5659, 31;
	xor.b32  	%r5666, %r5665, %r5659;
	xor.b32  	%r5667, %r5665, %r5660;
	cvt.u64.u32 	%rd2120, %r5666;
	shl.b64 	%rd2121, %rd2120, 32;
	cvt.u64.u32 	%rd2122, %r5667;
	or.b64  	%rd2123, %rd2121, %rd2122;
	cvt.rn.f64.s64 	%fd275, %rd2123;
	mul.f64 	%fd276, %fd275, 0d3BF921FB54442D19;
	cvt.rn.f32.f64 	%f3402, %fd276;
	neg.f32 	%f3403, %f3402;
	setp.lt.s32 	%p1102, %r5664, 0;
	selp.f32 	%f4641, %f3403, %f3402, %p1102;
	bra.uni 	$L__BB1_1105;
$L__BB1_1104:
	mov.f32 	%f3404, 0f00000000;
	mul.rn.f32 	%f4641, %f682, %f3404;
	mov.b32 	%r7560, 0;
$L__BB1_1105:
	add.s32 	%r5669, %r7560, 1;
	mul.rn.f32 	%f3405, %f4641, %f4641;
	and.b32  	%r5670, %r7560, 1;
	setp.eq.b32 	%p1103, %r5670, 1;
	selp.f32 	%f3406, %f4641, 0f3F800000, %p1103;
	fma.rn.f32 	%f3407, %f3405, %f3406, 0f00000000;
	fma.rn.f32 	%f3408, %f3405, 0f37CBAC00, 0fBAB607ED;
	selp.f32 	%f3409, 0fB94D4153, %f3408, %p1103;
	selp.f32 	%f3410, 0f3C0885E4, 0f3D2AAABB, %p1103;
	fma.rn.f32 	%f3411, %f3409, %f3405, %f3410;
	selp.f32 	%f3412, 0fBE2AAAA8, 0fBEFFFFFF, %p1103;
	fma.rn.f32 	%f3413, %f3411, %f3405, %f3412;
	fma.rn.f32 	%f3414, %f3413, %f3407, %f3406;
	and.b32  	%r5671, %r5669, 2;
	setp.eq.s32 	%p1104, %r5671, 0;
	mov.f32 	%f3415, 0f00000000;
	sub.f32 	%f3416, %f3415, %f3414;
	selp.f32 	%f3417, %f3414, %f3416, %p1104;
	fma.rn.f32 	%f692, %f688, %f3417, %f682;
	mul.f32 	%f3418, %f692, 0f3F22F983;
	cvt.rni.s32.f32 	%r7568, %f3418;
	cvt.rn.f32.s32 	%f3419, %r7568;
	fma.rn.f32 	%f3420, %f3419, 0fBFC90FDA, %f692;
	fma.rn.f32 	%f3421, %f3419, 0fB3A22168, %f3420;
	fma.rn.f32 	%f4643, %f3419, 0fA7C234C5, %f3421;
	abs.f32 	%f694, %f692;
	setp.ltu.f32 	%p1105, %f694, 0f47CE4780;
	mov.u32 	%r7564, %r7568;
	mov.f32 	%f4642, %f4643;
	@%p1105 bra 	$L__BB1_1113;
	setp.eq.f32 	%p1106, %f694, 0f7F800000;
	@%p1106 bra 	$L__BB1_1112;
	mov.b32 	%r1867, %f692;
	shl.b32 	%r5673, %r1867, 8;
	or.b32  	%r1868, %r5673, -2147483648;
	mov.b64 	%rd2950, 0;
	mov.b32 	%r7561, 0;
$L__BB1_1108:
	.pragma "nounroll";
	mul.wide.u32 	%rd2125, %r7561, 4;
	mov.u64 	%rd2126, __cudart_i2opi_f;
	add.s64 	%rd2127, %rd2126, %rd2125;
	ld.global.nc.u32 	%r5674, [%rd2127];
	mad.wide.u32 	%rd2128, %r5674, %r1868, %rd2950;
	shr.u64 	%rd2950, %rd2128, 32;
	add.s64 	%rd2129, %rd2, %rd2125;
	st.local.u32 	[%rd2129], %rd2128;
	add.s32 	%r7561, %r7561, 1;
	setp.ne.s32 	%p1107, %r7561, 6;
	@%p1107 bra 	$L__BB1_1108;
	shr.u32 	%r5675, %r1867, 23;
	st.local.u32 	[%rd2+24], %rd2950;
	and.b32  	%r1871, %r5675, 31;
	and.b32  	%r5676, %r5675, 224;
	add.s32 	%r5677, %r5676, -128;
	shr.u32 	%r5678, %r5677, 5;
	mul.wide.u32 	%rd2130, %r5678, 4;
	sub.s64 	%rd423, %rd2, %rd2130;
	ld.local.u32 	%r7562, [%rd423+24];
	ld.local.u32 	%r7563, [%rd423+20];
	setp.eq.s32 	%p1108, %r1871, 0;
	@%p1108 bra 	$L__BB1_1111;
	shf.l.wrap.b32 	%r7562, %r7563, %r7562, %r1871;
	ld.local.u32 	%r5679, [%rd423+16];
	shf.l.wrap.b32 	%r7563, %r5679, %r7563, %r1871;
$L__BB1_1111:
	shr.u32 	%r5680, %r7562, 30;
	shf.l.wrap.b32 	%r5681, %r7563, %r7562, 2;
	shl.b32 	%r5682, %r7563, 2;
	shr.u32 	%r5683, %r5681, 31;
	add.s32 	%r5684, %r5683, %r5680;
	neg.s32 	%r5685, %r5684;
	setp.lt.s32 	%p1109, %r1867, 0;
	selp.b32 	%r7564, %r5685, %r5684, %p1109;
	xor.b32  	%r5686, %r5681, %r1867;
	shr.s32 	%r5687, %r5681, 31;
	xor.b32  	%r5688, %r5687, %r5681;
	xor.b32  	%r5689, %r5687, %r5682;
	cvt.u64.u32 	%rd2131, %r5688;
	shl.b64 	%rd2132, %rd2131, 32;
	cvt.u64.u32 	%rd2133, %r5689;
	or.b64  	%rd2134, %rd2132, %rd2133;
	cvt.rn.f64.s64 	%fd277, %rd2134;
	mul.f64 	%fd278, %fd277, 0d3BF921FB54442D19;
	cvt.rn.f32.f64 	%f3422, %fd278;
	neg.f32 	%f3423, %f3422;
	setp.lt.s32 	%p1110, %r5686, 0;
	selp.f32 	%f4642, %f3423, %f3422, %p1110;
	bra.uni 	$L__BB1_1113;
$L__BB1_1112:
	mov.f32 	%f3424, 0f00000000;
	mul.rn.f32 	%f4642, %f692, %f3424;
	mov.b32 	%r7564, 0;
$L__BB1_1113:
	setp.ltu.f32 	%p1111, %f694, 0f47CE4780;
	mul.rn.f32 	%f3425, %f4642, %f4642;
	and.b32  	%r5691, %r7564, 1;
	setp.eq.b32 	%p1112, %r5691, 1;
	selp.f32 	%f3426, 0f3F800000, %f4642, %p1112;
	fma.rn.f32 	%f3427, %f3425, %f3426, 0f00000000;
	fma.rn.f32 	%f3428, %f3425, 0f37CBAC00, 0fBAB607ED;
	selp.f32 	%f3429, %f3428, 0fB94D4153, %p1112;
	selp.f32 	%f3430, 0f3D2AAABB, 0f3C0885E4, %p1112;
	fma.rn.f32 	%f3431, %f3429, %f3425, %f3430;
	selp.f32 	%f3432, 0fBEFFFFFF, 0fBE2AAAA8, %p1112;
	fma.rn.f32 	%f3433, %f3431, %f3425, %f3432;
	fma.rn.f32 	%f3434, %f3433, %f3427, %f3426;
	and.b32  	%r5692, %r7564, 2;
	setp.eq.s32 	%p1113, %r5692, 0;
	mov.f32 	%f3435, 0f00000000;
	sub.f32 	%f3436, %f3435, %f3434;
	selp.f32 	%f698, %f3434, %f3436, %p1113;
	@%p1111 bra 	$L__BB1_1121;
	setp.eq.f32 	%p1114, %f694, 0f7F800000;
	@%p1114 bra 	$L__BB1_1120;
	mov.b32 	%r1880, %f692;
	shl.b32 	%r5694, %r1880, 8;
	or.b32  	%r1881, %r5694, -2147483648;
	mov.b64 	%rd2951, 0;
	mov.b32 	%r7565, 0;
$L__BB1_1116:
	.pragma "nounroll";
	mul.wide.u32 	%rd2136, %r7565, 4;
	mov.u64 	%rd2137, __cudart_i2opi_f;
	add.s64 	%rd2138, %rd2137, %rd2136;
	ld.global.nc.u32 	%r5695, [%rd2138];
	mad.wide.u32 	%rd2139, %r5695, %r1881, %rd2951;
	shr.u64 	%rd2951, %rd2139, 32;
	add.s64 	%rd2140, %rd1, %rd2136;
	st.local.u32 	[%rd2140], %rd2139;
	add.s32 	%r7565, %r7565, 1;
	setp.ne.s32 	%p1115, %r7565, 6;
	@%p1115 bra 	$L__BB1_1116;
	shr.u32 	%r5696, %r1880, 23;
	st.local.u32 	[%rd1+24], %rd2951;
	and.b32  	%r1884, %r5696, 31;
	and.b32  	%r5697, %r5696, 224;
	add.s32 	%r5698, %r5697, -128;
	shr.u32 	%r5699, %r5698, 5;
	mul.wide.u32 	%rd2141, %r5699, 4;
	sub.s64 	%rd426, %rd1, %rd2141;
	ld.local.u32 	%r7566, [%rd426+24];
	ld.local.u32 	%r7567, [%rd426+20];
	setp.eq.s32 	%p1116, %r1884, 0;
	@%p1116 bra 	$L__BB1_1119;
	shf.l.wrap.b32 	%r7566, %r7567, %r7566, %r1884;
	ld.local.u32 	%r5700, [%rd426+16];
	shf.l.wrap.b32 	%r7567, %r5700, %r7567, %r1884;
$L__BB1_1119:
	shr.u32 	%r5701, %r7566, 30;
	shf.l.wrap.b32 	%r5702, %r7567, %r7566, 2;
	shl.b32 	%r5703, %r7567, 2;
	shr.u32 	%r5704, %r5702, 31;
	add.s32 	%r5705, %r5704, %r5701;
	neg.s32 	%r5706, %r5705;
	setp.lt.s32 	%p1117, %r1880, 0;
	selp.b32 	%r7568, %r5706, %r5705, %p1117;
	xor.b32  	%r5707, %r5702, %r1880;
	shr.s32 	%r5708, %r5702, 31;
	xor.b32  	%r5709, %r5708, %r5702;
	xor.b32  	%r5710, %r5708, %r5703;
	cvt.u64.u32 	%rd2142, %r5709;
	shl.b64 	%rd2143, %rd2142, 32;
	cvt.u64.u32 	%rd2144, %r5710;
	or.b64  	%rd2145, %rd2143, %rd2144;
	cvt.rn.f64.s64 	%fd279, %rd2145;
	mul.f64 	%fd280, %fd279, 0d3BF921FB54442D19;
	cvt.rn.f32.f64 	%f3437, %fd280;
	neg.f32 	%f3438, %f3437;
	setp.lt.s32 	%p1118, %r5707, 0;
	selp.f32 	%f4643, %f3438, %f3437, %p1118;
	bra.uni 	$L__BB1_1121;
$L__BB1_1120:
	mov.f32 	%f3439, 0f00000000;
	mul.rn.f32 	%f4643, %f692, %f3439;
	mov.b32 	%r7568, 0;
$L__BB1_1121:
	add.s32 	%r5712, %r7568, 1;
	mul.rn.f32 	%f3440, %f4643, %f4643;
	and.b32  	%r5713, %r7568, 1;
	setp.eq.b32 	%p1119, %r5713, 1;
	selp.f32 	%f3441, %f4643, 0f3F800000, %p1119;
	fma.rn.f32 	%f3442, %f3440, %f3441, 0f00000000;
	fma.rn.f32 	%f3443, %f3440, 0f37CBAC00, 0fBAB607ED;
	selp.f32 	%f3444, 0fB94D4153, %f3443, %p1119;
	selp.f32 	%f3445, 0f3C0885E4, 0f3D2AAABB, %p1119;
	fma.rn.f32 	%f3446, %f3444, %f3440, %f3445;
	selp.f32 	%f3447, 0fBE2AAAA8, 0fBEFFFFFF, %p1119;
	fma.rn.f32 	%f3448, %f3446, %f3440, %f3447;
	fma.rn.f32 	%f3449, %f3448, %f3442, %f3441;
	and.b32  	%r5714, %r5712, 2;
	setp.eq.s32 	%p1120, %r5714, 0;
	mov.f32 	%f3450, 0f00000000;
	sub.f32 	%f3451, %f3450, %f3449;
	selp.f32 	%f3452, %f3449, %f3451, %p1120;
	fma.rn.f32 	%f702, %f698, %f3452, %f692;
	mul.f32 	%f3453, %f702, 0f3F22F983;
	cvt.rni.s32.f32 	%r7576, %f3453;
	cvt.rn.f32.s32 	%f3454, %r7576;
	fma.rn.f32 	%f3455, %f3454, 0fBFC90FDA, %f702;
	fma.rn.f32 	%f3456, %f3454, 0fB3A22168, %f3455;
	fma.rn.f32 	%f4645, %f3454, 0fA7C234C5, %f3456;
	abs.f32 	%f704, %f702;
	setp.ltu.f32 	%p1121, %f704, 0f47CE4780;
	mov.u32 	%r7572, %r7576;
	mov.f32 	%f4644, %f4645;
	@%p1121 bra 	$L__BB1_1129;
	setp.eq.f32 	%p1122, %f704, 0f7F800000;
	@%p1122 bra 	$L__BB1_1128;
	mov.b32 	%r1894, %f702;
	shl.b32 	%r5716, %r1894, 8;
	or.b32  	%r1895, %r5716, -2147483648;
	mov.b64 	%rd2952, 0;
	mov.b32 	%r7569, 0;
$L__BB1_1124:
	.pragma "nounroll";
	mul.wide.u32 	%rd2147, %r7569, 4;
	mov.u64 	%rd2148, __cudart_i2opi_f;
	add.s64 	%rd2149, %rd2148, %rd2147;
	ld.global.nc.u32 	%r5717, [%rd2149];
	mad.wide.u32 	%rd2150, %r5717, %r1895, %rd2952;
	shr.u64 	%rd2952, %rd2150, 32;
	add.s64 	%rd2151, %rd2, %rd2147;
	st.local.u32 	[%rd2151], %rd2150;
	add.s32 	%r7569, %r7569, 1;
	setp.ne.s32 	%p1123, %r7569, 6;
	@%p1123 bra 	$L__BB1_1124;
	shr.u32 	%r5718, %r1894, 23;
	st.local.u32 	[%rd2+24], %rd2952;
	and.b32  	%r1898, %r5718, 31;
	and.b32  	%r5719, %r5718, 224;
	add.s32 	%r5720, %r5719, -128;
	shr.u32 	%r5721, %r5720, 5;
	mul.wide.u32 	%rd2152, %r5721, 4;
	sub.s64 	%rd429, %rd2, %rd2152;
	ld.local.u32 	%r7570, [%rd429+24];
	ld.local.u32 	%r7571, [%rd429+20];
	setp.eq.s32 	%p1124, %r1898, 0;
	@%p1124 bra 	$L__BB1_1127;
	shf.l.wrap.b32 	%r7570, %r7571, %r7570, %r1898;
	ld.local.u32 	%r5722, [%rd429+16];
	shf.l.wrap.b32 	%r7571, %r5722, %r7571, %r1898;
$L__BB1_1127:
	shr.u32 	%r5723, %r7570, 30;
	shf.l.wrap.b32 	%r5724, %r7571, %r7570, 2;
	shl.b32 	%r5725, %r7571, 2;
	shr.u32 	%r5726, %r5724, 31;
	add.s32 	%r5727, %r5726, %r5723;
	neg.s32 	%r5728, %r5727;
	setp.lt.s32 	%p1125, %r1894, 0;
	selp.b32 	%r7572, %r5728, %r5727, %p1125;
	xor.b32  	%r5729, %r5724, %r1894;
	shr.s32 	%r5730, %r5724, 31;
	xor.b32  	%r5731, %r5730, %r5724;
	xor.b32  	%r5732, %r5730, %r5725;
	cvt.u64.u32 	%rd2153, %r5731;
	shl.b64 	%rd2154, %rd2153, 32;
	cvt.u64.u32 	%rd2155, %r5732;
	or.b64  	%rd2156, %rd2154, %rd2155;
	cvt.rn.f64.s64 	%fd281, %rd2156;
	mul.f64 	%fd282, %fd281, 0d3BF921FB54442D19;
	cvt.rn.f32.f64 	%f3457, %fd282;
	neg.f32 	%f3458, %f3457;
	setp.lt.s32 	%p1126, %r5729, 0;
	selp.f32 	%f4644, %f3458, %f3457, %p1126;
	bra.uni 	$L__BB1_1129;
$L__BB1_1128:
	mov.f32 	%f3459, 0f00000000;
	mul.rn.f32 	%f4644, %f702, %f3459;
	mov.b32 	%r7572, 0;
$L__BB1_1129:
	setp.ltu.f32 	%p1127, %f704, 0f47CE4780;
	mul.rn.f32 	%f3460, %f4644, %f4644;
	and.b32  	%r5734, %r7572, 1;
	setp.eq.b32 	%p1128, %r5734, 1;
	selp.f32 	%f3461, 0f3F800000, %f4644, %p1128;
	fma.rn.f32 	%f3462, %f3460, %f3461, 0f00000000;
	fma.rn.f32 	%f3463, %f3460, 0f37CBAC00, 0fBAB607ED;
	selp.f32 	%f3464, %f3463, 0fB94D4153, %p1128;
	selp.f32 	%f3465, 0f3D2AAABB, 0f3C0885E4, %p1128;
	fma.rn.f32 	%f3466, %f3464, %f3460, %f3465;
	selp.f32 	%f3467, 0fBEFFFFFF, 0fBE2AAAA8, %p1128;
	fma.rn.f32 	%f3468, %f3466, %f3460, %f3467;
	fma.rn.f32 	%f3469, %f3468, %f3462, %f3461;
	and.b32  	%r5735, %r7572, 2;
	setp.eq.s32 	%p1129, %r5735, 0;
	mov.f32 	%f3470, 0f00000000;
	sub.f32 	%f3471, %f3470, %f3469;
	selp.f32 	%f708, %f3469, %f3471, %p1129;
	@%p1127 bra 	$L__BB1_1137;
	setp.eq.f32 	%p1130, %f704, 0f7F800000;
	@%p1130 bra 	$L__BB1_1136;
	mov.b32 	%r1907, %f702;
	shl.b32 	%r5737, %r1907, 8;
	or.b32  	%r1908, %r5737, -2147483648;
	mov.b64 	%rd2953, 0;
	mov.b32 	%r7573, 0;
$L__BB1_1132:
	.pragma "nounroll";
	mul.wide.u32 	%rd2158, %r7573, 4;
	mov.u64 	%rd2159, __cudart_i2opi_f;
	add.s64 	%rd2160, %rd2159, %rd2158;
	ld.global.nc.u32 	%r5738, [%rd2160];
	mad.wide.u32 	%rd2161, %r5738, %r1908, %rd2953;
	shr.u64 	%rd2953, %rd2161, 32;
	add.s64 	%rd2162, %rd1, %rd2158;
	st.local.u32 	[%rd2162], %rd2161;
	add.s32 	%r7573, %r7573, 1;
	setp.ne.s32 	%p1131, %r7573, 6;
	@%p1131 bra 	$L__BB1_1132;
	shr.u32 	%r5739, %r1907, 23;
	st.local.u32 	[%rd1+24], %rd2953;
	and.b32  	%r1911, %r5739, 31;
	and.b32  	%r5740, %r5739, 224;
	add.s32 	%r5741, %r5740, -128;
	shr.u32 	%r5742, %r5741, 5;
	mul.wide.u32 	%rd2163, %r5742, 4;
	sub.s64 	%rd432, %rd1, %rd2163;
	ld.local.u32 	%r7574, [%rd432+24];
	ld.local.u32 	%r7575, [%rd432+20];
	setp.eq.s32 	%p1132, %r1911, 0;
	@%p1132 bra 	$L__BB1_1135;
	shf.l.wrap.b32 	%r7574, %r7575, %r7574, %r1911;
	ld.local.u32 	%r5743, [%rd432+16];
	shf.l.wrap.b32 	%r7575, %r5743, %r7575, %r1911;
$L__BB1_1135:
	shr.u32 	%r5744, %r7574, 30;
	shf.l.wrap.b32 	%r5745, %r7575, %r7574, 2;
	shl.b32 	%r5746, %r7575, 2;
	shr.u32 	%r5747, %r5745, 31;
	add.s32 	%r5748, %r5747, %r5744;
	neg.s32 	%r5749, %r5748;
	setp.lt.s32 	%p1133, %r1907, 0;
	selp.b32 	%r7576, %r5749, %r5748, %p1133;
	xor.b32  	%r5750, %r5745, %r1907;
	shr.s32 	%r5751, %r5745, 31;
	xor.b32  	%r5752, %r5751, %r5745;
	xor.b32  	%r5753, %r5751, %r5746;
	cvt.u64.u32 	%rd2164, %r5752;
	shl.b64 	%rd2165, %rd2164, 32;
	cvt.u64.u32 	%rd2166, %r5753;
	or.b64  	%rd2167, %rd2165, %rd2166;
	cvt.rn.f64.s64 	%fd283, %rd2167;
	mul.f64 	%fd284, %fd283, 0d3BF921FB54442D19;
	cvt.rn.f32.f64 	%f3472, %fd284;
	neg.f32 	%f3473, %f3472;
	setp.lt.s32 	%p1134, %r5750, 0;
	selp.f32 	%f4645, %f3473, %f3472, %p1134;
	bra.uni 	$L__BB1_1137;
$L__BB1_1136:
	mov.f32 	%f3474, 0f00000000;
	mul.rn.f32 	%f4645, %f702, %f3474;
	mov.b32 	%r7576, 0;
$L__BB1_1137:
	add.s32 	%r5755, %r7576, 1;
	mul.rn.f32 	%f3475, %f4645, %f4645;
	and.b32  	%r5756, %r7576, 1;
	setp.eq.b32 	%p1135, %r5756, 1;
	selp.f32 	%f3476, %f4645, 0f3F800000, %p1135;
	fma.rn.f32 	%f3477, %f3475, %f3476, 0f00000000;
	fma.rn.f32 	%f3478, %f3475, 0f37CBAC00, 0fBAB607ED;
	selp.f32 	%f3479, 0fB94D4153, %f3478, %p1135;
	selp.f32 	%f3480, 0f3C0885E4, 0f3D2AAABB, %p1135;
	fma.rn.f32 	%f3481, %f3479, %f3475, %f3480;
	selp.f32 	%f3482, 0fBE2AAAA8, 0fBEFFFFFF, %p1135;
	fma.rn.f32 	%f3483, %f3481, %f3475, %f3482;
	fma.rn.f32 	%f3484, %f3483, %f3477, %f3476;
	and.b32  	%r5757, %r5755, 2;
	setp.eq.s32 	%p1136, %r5757, 0;
	mov.f32 	%f3485, 0f00000000;
	sub.f32 	%f3486, %f3485, %f3484;
	selp.f32 	%f3487, %f3484, %f3486, %p1136;
	fma.rn.f32 	%f712, %f708, %f3487, %f702;
	mul.f32 	%f3488, %f712, 0f3F22F983;
	cvt.rni.s32.f32 	%r7584, %f3488;
	cvt.rn.f32.s32 	%f3489, %r7584;
	fma.rn.f32 	%f3490, %f3489, 0fBFC90FDA, %f712;
	fma.rn.f32 	%f3491, %f3489, 0fB3A22168, %f3490;
	fma.rn.f32 	%f4647, %f3489, 0fA7C234C5, %f3491;
	abs.f32 	%f714, %f712;
	setp.ltu.f32 	%p1137, %f714, 0f47CE4780;
	mov.u32 	%r7580, %r7584;
	mov.f32 	%f4646, %f4647;
	@%p1137 bra 	$L__BB1_1145;
	setp.eq.f32 	%p1138, %f714, 0f7F800000;
	@%p1138 bra 	$L__BB1_1144;
	mov.b32 	%r1921, %f712;
	shl.b32 	%r5759, %r1921, 8;
	or.b32  	%r1922, %r5759, -2147483648;
	mov.b64 	%rd2954, 0;
	mov.b32 	%r7577, 0;
$L__BB1_1140:
	.pragma "nounroll";
	mul.wide.u32 	%rd2169, %r7577, 4;
	mov.u64 	%rd2170, __cudart_i2opi_f;
	add.s64 	%rd2171, %rd2170, %rd2169;
	ld.global.nc.u32 	%r5760, [%rd2171];
	mad.wide.u32 	%rd2172, %r5760, %r1922, %rd2954;
	shr.u64 	%rd2954, %rd2172, 32;
	add.s64 	%rd2173, %rd2, %rd2169;
	st.local.u32 	[%rd2173], %rd2172;
	add.s32 	%r7577, %r7577, 1;
	setp.ne.s32 	%p1139, %r7577, 6;
	@%p1139 bra 	$L__BB1_1140;
	shr.u32 	%r5761, %r1921, 23;
	st.local.u32 	[%rd2+24], %rd2954;
	and.b32  	%r1925, %r5761, 31;
	and.b32  	%r5762, %r5761, 224;
	add.s32 	%r5763, %r5762, -128;
	shr.u32 	%r5764, %r5763, 5;
	mul.wide.u32 	%rd2174, %r5764, 4;
	sub.s64 	%rd435, %rd2, %rd2174;
	ld.local.u32 	%r7578, [%rd435+24];
	ld.local.u32 	%r7579, [%rd435+20];
	setp.eq.s32 	%p1140, %r1925, 0;
	@%p1140 bra 	$L__BB1_1143;
	shf.l.wrap.b32 	%r7578, %r7579, %r7578, %r1925;
	ld.local.u32 	%r5765, [%rd435+16];
	shf.l.wrap.b32 	%r7579, %r5765, %r7579, %r1925;
$L__BB1_1143:
	shr.u32 	%r5766, %r7578, 30;
	shf.l.wrap.b32 	%r5767, %r7579, %r7578, 2;
	shl.b32 	%r5768, %r7579, 2;
	shr.u32 	%r5769, %r5767, 31;
	add.s32 	%r5770, %r5769, %r5766;
	neg.s32 	%r5771, %r5770;
	setp.lt.s32 	%p1141, %r1921, 0;
	selp.b32 	%r7580, %r5771, %r5770, %p1141;
	xor.b32  	%r5772, %r5767, %r1921;
	shr.s32 	%r5773, %r5767, 31;
	xor.b32  	%r5774, %r5773, %r5767;
	xor.b32  	%r5775, %r5773, %r5768;
	cvt.u64.u32 	%rd2175, %r5774;
	shl.b64 	%rd2176, %rd2175, 32;
	cvt.u64.u32 	%rd2177, %r5775;
	or.b64  	%rd2178, %rd2176, %rd2177;
	cvt.rn.f64.s64 	%fd285, %rd2178;
	mul.f64 	%fd286, %fd285, 0d3BF921FB54442D19;
	cvt.rn.f32.f64 	%f3492, %fd286;
	neg.f32 	%f3493, %f3492;
	setp.lt.s32 	%p1142, %r5772, 0;
	selp.f32 	%f4646, %f3493, %f3492, %p1142;
	bra.uni 	$L__BB1_1145;
$L__BB1_1144:
	mov.f32 	%f3494, 0f00000000;
	mul.rn.f32 	%f4646, %f712, %f3494;
	mov.b32 	%r7580, 0;
$L__BB1_1145:
	setp.ltu.f32 	%p1143, %f714, 0f47CE4780;
	mul.rn.f32 	%f3495, %f4646, %f4646;
	and.b32  	%r5777, %r7580, 1;
	setp.eq.b32 	%p1144, %r5777, 1;
	selp.f32 	%f3496, 0f3F800000, %f4646, %p1144;
	fma.rn.f32 	%f3497, %f3495, %f3496, 0f00000000;
	fma.rn.f32 	%f3498, %f3495, 0f37CBAC00, 0fBAB607ED;
	selp.f32 	%f3499, %f3498, 0fB94D4153, %p1144;
	selp.f32 	%f3500, 0f3D2AAABB, 0f3C0885E4, %p1144;
	fma.rn.f32 	%f3501, %f3499, %f3495, %f3500;
	selp.f32 	%f3502, 0fBEFFFFFF, 0fBE2AAAA8, %p1144;
	fma.rn.f32 	%f3503, %f3501, %f3495, %f3502;
	fma.rn.f32 	%f3504, %f3503, %f3497, %f3496;
	and.b32  	%r5778, %r7580, 2;
	setp.eq.s32 	%p1145, %r5778, 0;
	mov.f32 	%f3505, 0f00000000;
	sub.f32 	%f3506, %f3505, %f3504;
	selp.f32 	%f718, %f3504, %f3506, %p1145;
	@%p1143 bra 	$L__BB1_1153;
	setp.eq.f32 	%p1146, %f714, 0f7F800000;
	@%p1146 bra 	$L__BB1_1152;
	mov.b32 	%r1934, %f712;
	shl.b32 	%r5780, %r1934, 8;
	or.b32  	%r1935, %r5780, -2147483648;
	mov.b64 	%rd2955, 0;
	mov.b32 	%r7581, 0;
$L__BB1_1148:
	.pragma "nounroll";
	mul.wide.u32 	%rd2180, %r7581, 4;
	mov.u64 	%rd2181, __cudart_i2opi_f;
	add.s64 	%rd2182, %rd2181, %rd2180;
	ld.global.nc.u32 	%r5781, [%rd2182];
	mad.wide.u32 	%rd2183, %r5781, %r1935, %rd2955;
	shr.u64 	%rd2955, %rd2183, 32;
	add.s64 	%rd2184, %rd1, %rd2180;
	st.local.u32 	[%rd2184], %rd2183;
	add.s32 	%r7581, %r7581, 1;
	setp.ne.s32 	%p1147, %r7581, 6;
	@%p1147 bra 	$L__BB1_1148;
	shr.u32 	%r5782, %r1934, 23;
	st.local.u32 	[%rd1+24], %rd2955;
	and.b32  	%r1938, %r5782, 31;
	and.b32  	%r5783, %r5782, 224;
	add.s32 	%r5784, %r5783, -128;
	shr.u32 	%r5785, %r5784, 5;
	mul.wide.u32 	%rd2185, %r5785, 4;
	sub.s64 	%rd438, %rd1, %rd2185;
	ld.local.u32 	%r7582, [%rd438+24];
	ld.local.u32 	%r7583, [%rd438+20];
	setp.eq.s32 	%p1148, %r1938, 0;
	@%p1148 bra 	$L__BB1_1151;
	shf.l.wrap.b32 	%r7582, %r7583, %r7582, %r1938;
	ld.local.u32 	%r5786, [%rd438+16];
	shf.l.wrap.b32 	%r7583, %r5786, %r7583, %r1938;
$L__BB1_1151:
	shr.u32 	%r5787, %r7582, 30;
	shf.l.wrap.b32 	%r5788, %r7583, %r7582, 2;
	shl.b32 	%r5789, %r7583, 2;
	shr.u32 	%r5790, %r5788, 31;
	add.s32 	%r5791, %r5790, %r5787;
	neg.s32 	%r5792, %r5791;
	setp.lt.s32 	%p1149, %r1934, 0;
	selp.b32 	%r7584, %r5792, %r5791, %p1149;
	xor.b32  	%r5793, %r5788, %r1934;
	shr.s32 	%r5794, %r5788, 31;
	xor.b32  	%r5795, %r5794, %r5788;
	xor.b32  	%r5796, %r5794, %r5789;
	cvt.u64.u32 	%rd2186, %r5795;
	shl.b64 	%rd2187, %rd2186, 32;
	cvt.u64.u32 	%rd2188, %r5796;
	or.b64  	%rd2189, %rd2187, %rd2188;
	cvt.rn.f64.s64 	%fd287, %rd2189;
	mul.f64 	%fd288, %fd287, 0d3BF921FB54442D19;
	cvt.rn.f32.f64 	%f3507, %fd288;
	neg.f32 	%f3508, %f3507;
	setp.lt.s32 	%p1150, %r5793, 0;
	selp.f32 	%f4647, %f3508, %f3507, %p1150;
	bra.uni 	$L__BB1_1153;
$L__BB1_1152:
	mov.f32 	%f3509, 0f00000000;
	mul.rn.f32 	%f4647, %f712, %f3509;
	mov.b32 	%r7584, 0;
$L__BB1_1153:
	add.s32 	%r5798, %r7584, 1;
	mul.rn.f32 	%f3510, %f4647, %f4647;
	and.b32  	%r5799, %r7584, 1;
	setp.eq.b32 	%p1151, %r5799, 1;
	selp.f32 	%f3511, %f4647, 0f3F800000, %p1151;
	fma.rn.f32 	%f3512, %f3510, %f3511, 0f00000000;
	fma.rn.f32 	%f3513, %f3510, 0f37CBAC00, 0fBAB607ED;
	selp.f32 	%f3514, 0fB94D4153, %f3513, %p1151;
	selp.f32 	%f3515, 0f3C0885E4, 0f3D2AAABB, %p1151;
	fma.rn.f32 	%f3516, %f3514, %f3510, %f3515;
	selp.f32 	%f3517, 0fBE2AAAA8, 0fBEFFFFFF, %p1151;
	fma.rn.f32 	%f3518, %f3516, %f3510, %f3517;
	fma.rn.f32 	%f3519, %f3518, %f3512, %f3511;
	and.b32  	%r5800, %r5798, 2;
	setp.eq.s32 	%p1152, %r5800, 0;
	mov.f32 	%f3520, 0f00000000;
	sub.f32 	%f3521, %f3520, %f3519;
	selp.f32 	%f3522, %f3519, %f3521, %p1152;
	fma.rn.f32 	%f722, %f718, %f3522, %f712;
	mul.f32 	%f3523, %f722, 0f3F22F983;
	cvt.rni.s32.f32 	%r7592, %f3523;
	cvt.rn.f32.s32 	%f3524, %r7592;
	fma.rn.f32 	%f3525, %f3524, 0fBFC90FDA, %f722;
	fma.rn.f32 	%f3526, %f3524, 0fB3A22168, %f3525;
	fma.rn.f32 	%f4649, %f3524, 0fA7C234C5, %f3526;
	abs.f32 	%f724, %f722;
	setp.ltu.f32 	%p1153, %f724, 0f47CE4780;
	mov.u32 	%r7588, %r7592;
	mov.f32 	%f4648, %f4649;
	@%p1153 bra 	$L__BB1_1161;
	setp.eq.f32 	%p1154, %f724, 0f7F800000;
	@%p1154 bra 	$L__BB1_1160;
	mov.b32 	%r1948, %f722;
	shl.b32 	%r5802, %r1948, 8;
	or.b32  	%r1949, %r5802, -2147483648;
	mov.b64 	%rd2956, 0;
	mov.b32 	%r7585, 0;
$L__BB1_1156:
	.pragma "nounroll";
	mul.wide.u32 	%rd2191, %r7585, 4;
	mov.u64 	%rd2192, __cudart_i2opi_f;
	add.s64 	%rd2193, %rd2192, %rd2191;
	ld.global.nc.u32 	%r5803, [%rd2193];
	mad.wide.u32 	%rd2194, %r5803, %r1949, %rd2956;
	shr.u64 	%rd2956, %rd2194, 32;
	add.s64 	%rd2195, %rd2, %rd2191;
	st.local.u32 	[%rd2195], %rd2194;
	add.s32 	%r7585, %r7585, 1;
	setp.ne.s32 	%p1155, %r7585, 6;
	@%p1155 bra 	$L__BB1_1156;
	shr.u32 	%r5804, %r1948, 23;
	st.local.u32 	[%rd2+24], %rd2956;
	and.b32  	%r1952, %r5804, 31;
	and.b32  	%r5805, %r5804, 224;
	add.s32 	%r5806, %r5805, -128;
	shr.u32 	%r5807, %r5806, 5;
	mul.wide.u32 	%rd2196, %r5807, 4;
	sub.s64 	%rd441, %rd2, %rd2196;
	ld.local.u32 	%r7586, [%rd441+24];
	ld.local.u32 	%r7587, [%rd441+20];
	setp.eq.s32 	%p1156, %r1952, 0;
	@%p1156 bra 	$L__BB1_1159;
	shf.l.wrap.b32 	%r7586, %r7587, %r7586, %r1952;
	ld.local.u32 	%r5808, [%rd441+16];
	shf.l.wrap.b32 	%r7587, %r5808, %r7587, %r1952;
$L__BB1_1159:
	shr.u32 	%r5809, %r7586, 30;
	shf.l.wrap.b32 	%r5810, %r7587, %r7586, 2;
	shl.b32 	%r5811, %r7587, 2;
	shr.u32 	%r5812, %r5810, 31;
	add.s32 	%r5813, %r5812, %r5809;
	neg.s32 	%r5814, %r5813;
	setp.lt.s32 	%p1157, %r1948, 0;
	selp.b32 	%r7588, %r5814, %r5813, %p1157;
	xor.b32  	%r5815, %r5810, %r1948;
	shr.s32 	%r5816, %r5810, 31;
	xor.b32  	%r5817, %r5816, %r5810;
	xor.b32  	%r5818, %r5816, %r5811;
	cvt.u64.u32 	%rd2197, %r5817;
	shl.b64 	%rd2198, %rd2197, 32;
	cvt.u64.u32 	%rd2199, %r5818;
	or.b64  	%rd2200, %rd2198, %rd2199;
	cvt.rn.f64.s64 	%fd289, %rd2200;
	mul.f64 	%fd290, %fd289, 0d3BF921FB54442D19;
	cvt.rn.f32.f64 	%f3527, %fd290;
	neg.f32 	%f3528, %f3527;
	setp.lt.s32 	%p1158, %r5815, 0;
	selp.f32 	%f4648, %f3528, %f3527, %p1158;
	bra.uni 	$L__BB1_1161;
$L__BB1_1160:
	mov.f32 	%f3529, 0f00000000;
	mul.rn.f32 	%f4648, %f722, %f3529;
	mov.b32 	%r7588, 0;
$L__BB1_1161:
	setp.ltu.f32 	%p1159, %f724, 0f47CE4780;
	mul.rn.f32 	%f3530, %f4648, %f4648;
	and.b32  	%r5820, %r7588, 1;
	setp.eq.b32 	%p1160, %r5820, 1;
	selp.f32 	%f3531, 0f3F800000, %f4648, %p1160;
	fma.rn.f32 	%f3532, %f3530, %f3531, 0f00000000;
	fma.rn.f32 	%f3533, %f3530, 0f37CBAC00, 0fBAB607ED;
	selp.f32 	%f3534, %f3533, 0fB94D4153, %p1160;
	selp.f32 	%f3535, 0f3D2AAABB, 0f3C0885E4, %p1160;
	fma.rn.f32 	%f3536, %f3534, %f3530, %f3535;
	selp.f32 	%f3537, 0fBEFFFFFF, 0fBE2AAAA8, %p1160;
	fma.rn.f32 	%f3538, %f3536, %f3530, %f3537;
	fma.rn.f32 	%f3539, %f3538, %f3532, %f3531;
	and.b32  	%r5821, %r7588, 2;
	setp.eq.s32 	%p1161, %r5821, 0;
	mov.f32 	%f3540, 0f00000000;
	sub.f32 	%f3541, %f3540, %f3539;
	selp.f32 	%f728, %f3539, %f3541, %p1161;
	@%p1159 bra 	$L__BB1_1169;
	setp.eq.f32 	%p1162, %f724, 0f7F800000;
	@%p1162 bra 	$L__BB1_1168;
	mov.b32 	%r1961, %f722;
	shl.b32 	%r5823, %r1961, 8;
	or.b32  	%r1962, %r5823, -2147483648;
	mov.b64 	%rd2957, 0;
	mov.b32 	%r7589, 0;
$L__BB1_1164:
	.pragma "nounroll";
	mul.wide.u32 	%rd2202, %r7589, 4;
	mov.u64 	%rd2203, __cudart_i2opi_f;
	add.s64 	%rd2204, %rd2203, %rd2202;
	ld.global.nc.u32 	%r5824, [%rd2204];
	mad.wide.u32 	%rd2205, %r5824, %r1962, %rd2957;
	shr.u64 	%rd2957, %rd2205, 32;
	add.s64 	%rd2206, %rd1, %rd2202;
	st.local.u32 	[%rd2206], %rd2205;
	add.s32 	%r7589, %r7589, 1;
	setp.ne.s32 	%p1163, %r7589, 6;
	@%p1163 bra 	$L__BB1_1164;
	shr.u32 	%r5825, %r1961, 23;
	st.local.u32 	[%rd1+24], %rd2957;
	and.b32  	%r1965, %r5825, 31;
	and.b32  	%r5826, %r5825, 224;
	add.s32 	%r5827, %r5826, -128;
	shr.u32 	%r5828, %r5827, 5;
	mul.wide.u32 	%rd2207, %r5828, 4;
	sub.s64 	%rd444, %rd1, %rd2207;
	ld.local.u32 	%r7590, [%rd444+24];
	ld.local.u32 	%r7591, [%rd444+20];
	setp.eq.s32 	%p1164, %r1965, 0;
	@%p1164 bra 	$L__BB1_1167;
	shf.l.wrap.b32 	%r7590, %r7591, %r7590, %r1965;
	ld.local.u32 	%r5829, [%rd444+16];
	shf.l.wrap.b32 	%r7591, %r5829, %r7591, %r1965;
$L__BB1_1167:
	shr.u32 	%r5830, %r7590, 30;
	shf.l.wrap.b32 	%r5831, %r7591, %r7590, 2;
	shl.b32 	%r5832, %r7591, 2;
	shr.u32 	%r5833, %r5831, 31;
	add.s32 	%r5834, %r5833, %r5830;
	neg.s32 	%r5835, %r5834;
	setp.lt.s32 	%p1165, %r1961, 0;
	selp.b32 	%r7592, %r5835, %r5834, %p1165;
	xor.b32  	%r5836, %r5831, %r1961;
	shr.s32 	%r5837, %r5831, 31;
	xor.b32  	%r5838, %r5837, %r5831;
	xor.b32  	%r5839, %r5837, %r5832;
	cvt.u64.u32 	%rd2208, %r5838;
	shl.b64 	%rd2209, %rd2208, 32;
	cvt.u64.u32 	%rd2210, %r5839;
	or.b64  	%rd2211, %rd2209, %rd2210;
	cvt.rn.f64.s64 	%fd291, %rd2211;
	mul.f64 	%fd292, %fd291, 0d3BF921FB54442D19;
	cvt.rn.f32.f64 	%f3542, %fd292;
	neg.f32 	%f3543, %f3542;
	setp.lt.s32 	%p1166, %r5836, 0;
	selp.f32 	%f4649, %f3543, %f3542, %p1166;
	bra.uni 	$L__BB1_1169;
$L__BB1_1168:
	mov.f32 	%f3544, 0f00000000;
	mul.rn.f32 	%f4649, %f722, %f3544;
	mov.b32 	%r7592, 0;
$L__BB1_1169:
	add.s32 	%r5841, %r7592, 1;
	mul.rn.f32 	%f3545, %f4649, %f4649;
	and.b32  	%r5842, %r7592, 1;
	setp.eq.b32 	%p1167, %r5842, 1;
	selp.f32 	%f3546, %f4649, 0f3F800000, %p1167;
	fma.rn.f32 	%f3547, %f3545, %f3546, 0f00000000;
	fma.rn.f32 	%f3548, %f3545, 0f37CBAC00, 0fBAB607ED;
	selp.f32 	%f3549, 0fB94D4153, %f3548, %p1167;
	selp.f32 	%f3550, 0f3C0885E4, 0f3D2AAABB, %p1167;
	fma.rn.f32 	%f3551, %f3549, %f3545, %f3550;
	selp.f32 	%f3552, 0fBE2AAAA8, 0fBEFFFFFF, %p1167;
	fma.rn.f32 	%f3553, %f3551, %f3545, %f3552;
	fma.rn.f32 	%f3554, %f3553, %f3547, %f3546;
	and.b32  	%r5843, %r5841, 2;
	setp.eq.s32 	%p1168, %r5843, 0;
	mov.f32 	%f3555, 0f00000000;
	sub.f32 	%f3556, %f3555, %f3554;
	selp.f32 	%f3557, %f3554, %f3556, %p1168;
	fma.rn.f32 	%f732, %f728, %f3557, %f722;
	mul.f32 	%f3558, %f732, 0f3F22F983;
	cvt.rni.s32.f32 	%r7600, %f3558;
	cvt.rn.f32.s32 	%f3559, %r7600;
	fma.rn.f32 	%f3560, %f3559, 0fBFC90FDA, %f732;
	fma.rn.f32 	%f3561, %f3559, 0fB3A22168, %f3560;
	fma.rn.f32 	%f4651, %f3559, 0fA7C234C5, %f3561;
	abs.f32 	%f734, %f732;
	setp.ltu.f32 	%p1169, %f734, 0f47CE4780;
	mov.u32 	%r7596, %r7600;
	mov.f32 	%f4650, %f4651;
	@%p1169 bra 	$L__BB1_1177;
	setp.eq.f32 	%p1170, %f734, 0f7F800000;
	@%p1170 bra 	$L__BB1_1176;
	mov.b32 	%r1975, %f732;
	shl.b32 	%r5845, %r1975, 8;
	or.b32  	%r1976, %r5845, -2147483648;
	mov.b64 	%rd2958, 0;
	mov.b32 	%r7593, 0;
$L__BB1_1172:
	.pragma "nounroll";
	mul.wide.u32 	%rd2213, %r7593, 4;
	mov.u64 	%rd2214, __cudart_i2opi_f;
	add.s64 	%rd2215, %rd2214, %rd2213;
	ld.global.nc.u32 	%r5846, [%rd2215];
	mad.wide.u32 	%rd2216, %r5846, %r1976, %rd2958;
	shr.u64 	%rd2958, %rd2216, 32;
	add.s64 	%rd2217, %rd2, %rd2213;
	st.local.u32 	[%rd2217], %rd2216;
	add.s32 	%r7593, %r7593, 1;
	setp.ne.s32 	%p1171, %r7593, 6;
	@%p1171 bra 	$L__BB1_1172;
	shr.u32 	%r5847, %r1975, 23;
	st.local.u32 	[%rd2+24], %rd2958;
	and.b32  	%r1979, %r5847, 31;
	and.b32  	%r5848, %r5847, 224;
	add.s32 	%r5849, %r5848, -128;
	shr.u32 	%r5850, %r5849, 5;
	mul.wide.u32 	%rd2218, %r5850, 4;
	sub.s64 	%rd447, %rd2, %rd2218;
	ld.local.u32 	%r7594, [%rd447+24];
	ld.local.u32 	%r7595, [%rd447+20];
	setp.eq.s32 	%p1172, %r1979, 0;
	@%p1172 bra 	$L__BB1_1175;
	shf.l.wrap.b32 	%r7594, %r7595, %r7594, %r1979;
	ld.local.u32 	%r5851, [%rd447+16];
	shf.l.wrap.b32 	%r7595, %r5851, %r7595, %r1979;
$L__BB1_1175:
	shr.u32 	%r5852, %r7594, 30;
	shf.l.wrap.b32 	%r5853, %r7595, %r7594, 2;
	shl.b32 	%r5854, %r7595, 2;
	shr.u32 	%r5855, %r5853, 31;
	add.s32 	%r5856, %r5855, %r5852;
	neg.s32 	%r5857, %r5856;
	setp.lt.s32 	%p1173, %r1975, 0;
	selp.b32 	%r7596, %r5857, %r5856, %p1173;
	xor.b32  	%r5858, %r5853, %r1975;
	shr.s32 	%r5859, %r5853, 31;
	xor.b32  	%r5860, %r5859, %r5853;
	xor.b32  	%r5861, %r5859, %r5854;
	cvt.u64.u32 	%rd2219, %r5860;
	shl.b64 	%rd2220, %rd2219, 32;
	cvt.u64.u32 	%rd2221, %r5861;
	or.b64  	%rd2222, %rd2220, %rd2221;
	cvt.rn.f64.s64 	%fd293, %rd2222;
	mul.f64 	%fd294, %fd293, 0d3BF921FB54442D19;
	cvt.rn.f32.f64 	%f3562, %fd294;
	neg.f32 	%f3563, %f3562;
	setp.lt.s32 	%p1174, %r5858, 0;
	selp.f32 	%f4650, %f3563, %f3562, %p1174;
	bra.uni 	$L__BB1_1177;
$L__BB1_1176:
	mov.f32 	%f3564, 0f00000000;
	mul.rn.f32 	%f4650, %f732, %f3564;
	mov.b32 	%r7596, 0;
$L__BB1_1177:
	setp.ltu.f32 	%p1175, %f734, 0f47CE4780;
	mul.rn.f32 	%f3565, %f4650, %f4650;
	and.b32  	%r5863, %r7596, 1;
	setp.eq.b32 	%p1176, %r5863, 1;
	selp.f32 	%f3566, 0f3F800000, %f4650, %p1176;
	fma.rn.f32 	%f3567, %f3565, %f3566, 0f00000000;
	fma.rn.f32 	%f3568, %f3565, 0f37CBAC00, 0fBAB607ED;
	selp.f32 	%f3569, %f3568, 0fB94D4153, %p1176;
	selp.f32 	%f3570, 0f3D2AAABB, 0f3C0885E4, %p1176;
	fma.rn.f32 	%f3571, %f3569, %f3565, %f3570;
	selp.f32 	%f3572, 0fBEFFFFFF, 0fBE2AAAA8, %p1176;
	fma.rn.f32 	%f3573, %f3571, %f3565, %f3572;
	fma.rn.f32 	%f3574, %f3573, %f3567, %f3566;
	and.b32  	%r5864, %r7596, 2;
	setp.eq.s32 	%p1177, %r5864, 0;
	mov.f32 	%f3575, 0f00000000;
	sub.f32 	%f3576, %f3575, %f3574;
	selp.f32 	%f738, %f3574, %f3576, %p1177;
	@%p1175 bra 	$L__BB1_1185;
	setp.eq.f32 	%p1178, %f734, 0f7F800000;
	@%p1178 bra 	$L__BB1_1184;
	mov.b32 	%r1988, %f732;
	shl.b32 	%r5866, %r1988, 8;
	or.b32  	%r1989, %r5866, -2147483648;
	mov.b64 	%rd2959, 0;
	mov.b32 	%r7597, 0;
$L__BB1_1180:
	.pragma "nounroll";
	mul.wide.u32 	%rd2224, %r7597, 4;
	mov.u64 	%rd2225, __cudart_i2opi_f;
	add.s64 	%rd2226, %rd2225, %rd2224;
	ld.global.nc.u32 	%r5867, [%rd2226];
	mad.wide.u32 	%rd2227, %r5867, %r1989, %rd2959;
	shr.u64 	%rd2959, %rd2227, 32;
	add.s64 	%rd2228, %rd1, %rd2224;
	st.local.u32 	[%rd2228], %rd2227;
	add.s32 	%r7597, %r7597, 1;
	setp.ne.s32 	%p1179, %r7597, 6;
	@%p1179 bra 	$L__BB1_1180;
	shr.u32 	%r5868, %r1988, 23;
	st.local.u32 	[%rd1+24], %rd2959;
	and.b32  	%r1992, %r5868, 31;
	and.b32  	%r5869, %r5868, 224;
	add.s32 	%r5870, %r5869, -128;
	shr.u32 	%r5871, %r5870, 5;
	mul.wide.u32 	%rd2229, %r5871, 4;
	sub.s64 	%rd450, %rd1, %rd2229;
	ld.local.u32 	%r7598, [%rd450+24];
	ld.local.u32 	%r7599, [%rd450+20];
	setp.eq.s32 	%p1180, %r1992, 0;
	@%p1180 bra 	$L__BB1_1183;
	shf.l.wrap.b32 	%r7598, %r7599, %r7598, %r1992;
	ld.local.u32 	%r5872, [%rd450+16];
	shf.l.wrap.b32 	%r7599, %r5872, %r7599, %r1992;
$L__BB1_1183:
	shr.u32 	%r5873, %r7598, 30;
	shf.l.wrap.b32 	%r5874, %r7599, %r7598, 2;
	shl.b32 	%r5875, %r7599, 2;
	shr.u32 	%r5876, %r5874, 31;
	add.s32 	%r5877, %r5876, %r5873;
	neg.s32 	%r5878, %r5877;
	setp.lt.s32 	%p1181, %r1988, 0;
	selp.b32 	%r7600, %r5878, %r5877, %p1181;
	xor.b32  	%r5879, %r5874, %r1988;
	shr.s32 	%r5880, %r5874, 31;
	xor.b32  	%r5881, %r5880, %r5874;
	xor.b32  	%r5882, %r5880, %r5875;
	cvt.u64.u32 	%rd2230, %r5881;
	shl.b64 	%rd2231, %rd2230, 32;
	cvt.u64.u32 	%rd2232, %r5882;
	or.b64  	%rd2233, %rd2231, %rd2232;
	cvt.rn.f64.s64 	%fd295, %rd2233;
	mul.f64 	%fd296, %fd295, 0d3BF921FB54442D19;
	cvt.rn.f32.f64 	%f3577, %fd296;
	neg.f32 	%f3578, %f3577;
	setp.lt.s32 	%p1182, %r5879, 0;
	selp.f32 	%f4651, %f3578, %f3577, %p1182;
	bra.uni 	$L__BB1_1185;
$L__BB1_1184:
	mov.f32 	%f3579, 0f00000000;
	mul.rn.f32 	%f4651, %f732, %f3579;
	mov.b32 	%r7600, 0;
$L__BB1_1185:
	add.s32 	%r5884, %r7600, 1;
	mul.rn.f32 	%f3580, %f4651, %f4651;
	and.b32  	%r5885, %r7600, 1;
	setp.eq.b32 	%p1183, %r5885, 1;
	selp.f32 	%f3581, %f4651, 0f3F800000, %p1183;
	fma.rn.f32 	%f3582, %f3580, %f3581, 0f00000000;
	fma.rn.f32 	%f3583, %f3580, 0f37CBAC00, 0fBAB607ED;
	selp.f32 	%f3584, 0fB94D4153, %f3583, %p1183;
	selp.f32 	%f3585, 0f3C0885E4, 0f3D2AAABB, %p1183;
	fma.rn.f32 	%f3586, %f3584, %f3580, %f3585;
	selp.f32 	%f3587, 0fBE2AAAA8, 0fBEFFFFFF, %p1183;
	fma.rn.f32 	%f3588, %f3586, %f3580, %f3587;
	fma.rn.f32 	%f3589, %f3588, %f3582, %f3581;
	and.b32  	%r5886, %r5884, 2;
	setp.eq.s32 	%p1184, %r5886, 0;
	mov.f32 	%f3590, 0f00000000;
	sub.f32 	%f3591, %f3590, %f3589;
	selp.f32 	%f3592, %f3589, %f3591, %p1184;
	fma.rn.f32 	%f742, %f738, %f3592, %f732;
	mul.f32 	%f3593, %f742, 0f3F22F983;
	cvt.rni.s32.f32 	%r7608, %f3593;
	cvt.rn.f32.s32 	%f3594, %r7608;
	fma.rn.f32 	%f3595, %f3594, 0fBFC90FDA, %f742;
	fma.rn.f32 	%f3596, %f3594, 0fB3A22168, %f3595;
	fma.rn.f32 	%f4653, %f3594, 0fA7C234C5, %f3596;
	abs.f32 	%f744, %f742;
	setp.ltu.f32 	%p1185, %f744, 0f47CE4780;
	mov.u32 	%r7604, %r7608;
	mov.f32 	%f4652, %f4653;
	@%p1185 bra 	$L__BB1_1193;
	setp.eq.f32 	%p1186, %f744, 0f7F800000;
	@%p1186 bra 	$L__BB1_1192;
	mov.b32 	%r2002, %f742;
	shl.b32 	%r5888, %r2002, 8;
	or.b32  	%r2003, %r5888, -2147483648;
	mov.b64 	%rd2960, 0;
	mov.b32 	%r7601, 0;
$L__BB1_1188:
	.pragma "nounroll";
	mul.wide.u32 	%rd2235, %r7601, 4;
	mov.u64 	%rd2236, __cudart_i2opi_f;
	add.s64 	%rd2237, %rd2236, %rd2235;
	ld.global.nc.u32 	%r5889, [%rd2237];
	mad.wide.u32 	%rd2238, %r5889, %r2003, %rd2960;
	shr.u64 	%rd2960, %rd2238, 32;
	add.s64 	%rd2239, %rd2, %rd2235;
	st.local.u32 	[%rd2239], %rd2238;
	add.s32 	%r7601, %r7601, 1;
	setp.ne.s32 	%p1187, %r7601, 6;
	@%p1187 bra 	$L__BB1_1188;
	shr.u32 	%r5890, %r2002, 23;
	st.local.u32 	[%rd2+24], %rd2960;
	and.b32  	%r2006, %r5890, 31;
	and.b32  	%r5891, %r5890, 224;
	add.s32 	%r5892, %r5891, -128;
	shr.u32 	%r5893, %r5892, 5;
	mul.wide.u32 	%rd2240, %r5893, 4;
	sub.s64 	%rd453, %rd2, %rd2240;
	ld.local.u32 	%r7602, [%rd453+24];
	ld.local.u32 	%r7603, [%rd453+20];
	setp.eq.s32 	%p1188, %r2006, 0;
	@%p1188 bra 	$L__BB1_1191;
	shf.l.wrap.b32 	%r7602, %r7603, %r7602, %r2006;
	ld.local.u32 	%r5894, [%rd453+16];
	shf.l.wrap.b32 	%r7603, %r5894, %r7603, %r2006;
$L__BB1_1191:
	shr.u32 	%r5895, %r7602, 30;
	shf.l.wrap.b32 	%r5896, %r7603, %r7602, 2;
	shl.b32 	%r5897, %r7603, 2;
	shr.u32 	%r5898, %r5896, 31;
	add.s32 	%r5899, %r5898, %r5895;
	neg.s32 	%r5900, %r5899;
	setp.lt.s32 	%p1189, %r2002, 0;
	selp.b32 	%r7604, %r5900, %r5899, %p1189;
	xor.b32  	%r5901, %r5896, %r2002;
	shr.s32 	%r5902, %r5896, 31;
	xor.b32  	%r5903, %r5902, %r5896;
	xor.b32  	%r5904, %r5902, %r5897;
	cvt.u64.u32 	%rd2241, %r5903;
	shl.b64 	%rd2242, %rd2241, 32;
	cvt.u64.u32 	%rd2243, %r5904;
	or.b64  	%rd2244, %rd2242, %rd2243;
	cvt.rn.f64.s64 	%fd297, %rd2244;
	mul.f64 	%fd298, %fd297, 0d3BF921FB54442D19;
	cvt.rn.f32.f64 	%f3597, %fd298;
	neg.f32 	%f3598, %f3597;
	setp.lt.s32 	%p1190, %r5901, 0;
	selp.f32 	%f4652, %f3598, %f3597, %p1190;
	bra.uni 	$L__BB1_1193;
$L__BB1_1192:
	mov.f32 	%f3599, 0f00000000;
	mul.rn.f32 	%f4652, %f742, %f3599;
	mov.b32 	%r7604, 0;
$L__BB1_1193:
	setp.ltu.f32 	%p1191, %f744, 0f47CE4780;
	mul.rn.f32 	%f3600, %f4652, %f4652;
	and.b32  	%r5906, %r7604, 1;
	setp.eq.b32 	%p1192, %r5906, 1;
	selp.f32 	%f3601, 0f3F800000, %f4652, %p1192;
	fma.rn.f32 	%f3602, %f3600, %f3601, 0f00000000;
	fma.rn.f32 	%f3603, %f3600, 0f37CBAC00, 0fBAB607ED;
	selp.f32 	%f3604, %f3603, 0fB94D4153, %p1192;
	selp.f32 	%f3605, 0f3D2AAABB, 0f3C0885E4, %p1192;
	fma.rn.f32 	%f3606, %f3604, %f3600, %f3605;
	selp.f32 	%f3607, 0fBEFFFFFF, 0fBE2AAAA8, %p1192;
	fma.rn.f32 	%f3608, %f3606, %f3600, %f3607;
	fma.rn.f32 	%f3609, %f3608, %f3602, %f3601;
	and.b32  	%r5907, %r7604, 2;
	setp.eq.s32 	%p1193, %r5907, 0;
	mov.f32 	%f3610, 0f00000000;
	sub.f32 	%f3611, %f3610, %f3609;
	selp.f32 	%f748, %f3609, %f3611, %p1193;
	@%p1191 bra 	$L__BB1_1201;
	setp.eq.f32 	%p1194, %f744, 0f7F800000;
	@%p1194 bra 	$L__BB1_1200;
	mov.b32 	%r2015, %f742;
	shl.b32 	%r5909, %r2015, 8;
	or.b32  	%r2016, %r5909, -2147483648;
	mov.b64 	%rd2961, 0;
	mov.b32 	%r7605, 0;
$L__BB1_1196:
	.pragma "nounroll";
	mul.wide.u32 	%rd2246, %r7605, 4;
	mov.u64 	%rd2247, __cudart_i2opi_f;
	add.s64 	%rd2248, %rd2247, %rd2246;
	ld.global.nc.u32 	%r5910, [%rd2248];
	mad.wide.u32 	%rd2249, %r5910, %r2016, %rd2961;
	shr.u64 	%rd2961, %rd2249, 32;
	add.s64 	%rd2250, %rd1, %rd2246;
	st.local.u32 	[%rd2250], %rd2249;
	add.s32 	%r7605, %r7605, 1;
	setp.ne.s32 	%p1195, %r7605, 6;
	@%p1195 bra 	$L__BB1_1196;
	shr.u32 	%r5911, %r2015, 23;
	st.local.u32 	[%rd1+24], %rd2961;
	and.b32  	%r2019, %r5911, 31;
	and.b32  	%r5912, %r5911, 224;
	add.s32 	%r5913, %r5912, -128;
	shr.u32 	%r5914, %r5913, 5;
	mul.wide.u32 	%rd2251, %r5914, 4;
	sub.s64 	%rd456, %rd1, %rd2251;
	ld.local.u32 	%r7606, [%rd456+24];
	ld.local.u32 	%r7607, [%rd456+20];
	setp.eq.s32 	%p1196, %r2019, 0;
	@%p1196 bra 	$L__BB1_1199;
	shf.l.wrap.b32 	%r7606, %r7607, %r7606, %r2019;
	ld.local.u32 	%r5915, [%rd456+16];
	shf.l.wrap.b32 	%r7607, %r5915, %r7607, %r2019;
$L__BB1_1199:
	shr.u32 	%r5916, %r7606, 30;
	shf.l.wrap.b32 	%r5917, %r7607, %r7606, 2;
	shl.b32 	%r5918, %r7607, 2;
	shr.u32 	%r5919, %r5917, 31;
	add.s32 	%r5920, %r5919, %r5916;
	neg.s32 	%r5921, %r5920;
	setp.lt.s32 	%p1197, %r2015, 0;
	selp.b32 	%r7608, %r5921, %r5920, %p1197;
	xor.b32  	%r5922, %r5917, %r2015;
	shr.s32 	%r5923, %r5917, 31;
	xor.b32  	%r5924, %r5923, %r5917;
	xor.b32  	%r5925, %r5923, %r5918;
	cvt.u64.u32 	%rd2252, %r5924;
	shl.b64 	%rd2253, %rd2252, 32;
	cvt.u64.u32 	%rd2254, %r5925;
	or.b64  	%rd2255, %rd2253, %rd2254;
	cvt.rn.f64.s64 	%fd299, %rd2255;
	mul.f64 	%fd300, %fd299, 0d3BF921FB54442D19;
	cvt.rn.f32.f64 	%f3612, %fd300;
	neg.f32 	%f3613, %f3612;
	setp.lt.s32 	%p1198, %r5922, 0;
	selp.f32 	%f4653, %f3613, %f3612, %p1198;
	bra.uni 	$L__BB1_1201;
$L__BB1_1200:
	mov.f32 	%f3614, 0f00000000;
	mul.rn.f32 	%f4653, %f742, %f3614;
	mov.b32 	%r7608, 0;
$L__BB1_1201:
	add.s32 	%r5927, %r7608, 1;
	mul.rn.f32 	%f3615, %f4653, %f4653;
	and.b32  	%r5928, %r7608, 1;
	setp.eq.b32 	%p1199, %r5928, 1;
	selp.f32 	%f3616, %f4653, 0f3F800000, %p1199;
	fma.rn.f32 	%f3617, %f3615, %f3616, 0f00000000;
	fma.rn.f32 	%f3618, %f3615, 0f37CBAC00, 0fBAB607ED;
	selp.f32 	%f3619, 0fB94D4153, %f3618, %p1199;
	selp.f32 	%f3620, 0f3C0885E4, 0f3D2AAABB, %p1199;
	fma.rn.f32 	%f3621, %f3619, %f3615, %f3620;
	selp.f32 	%f3622, 0fBE2AAAA8, 0fBEFFFFFF, %p1199;
	fma.rn.f32 	%f3623, %f3621, %f3615, %f3622;
	fma.rn.f32 	%f3624, %f3623, %f3617, %f3616;
	and.b32  	%r5929, %r5927, 2;
	setp.eq.s32 	%p1200, %r5929, 0;
	mov.f32 	%f3625, 0f00000000;
	sub.f32 	%f3626, %f3625, %f3624;
	selp.f32 	%f3627, %f3624, %f3626, %p1200;
	fma.rn.f32 	%f752, %f748, %f3627, %f742;
	mul.f32 	%f3628, %f752, 0f3F22F983;
	cvt.rni.s32.f32 	%r7616, %f3628;
	cvt.rn.f32.s32 	%f3629, %r7616;
	fma.rn.f32 	%f3630, %f3629, 0fBFC90FDA, %f752;
	fma.rn.f32 	%f3631, %f3629, 0fB3A22168, %f3630;
	fma.rn.f32 	%f4655, %f3629, 0fA7C234C5, %f3631;
	abs.f32 	%f754, %f752;
	setp.ltu.f32 	%p1201, %f754, 0f47CE4780;
	mov.u32 	%r7612, %r7616;
	mov.f32 	%f4654, %f4655;
	@%p1201 bra 	$L__BB1_1209;
	setp.eq.f32 	%p1202, %f754, 0f7F800000;
	@%p1202 bra 	$L__BB1_1208;
	mov.b32 	%r2029, %f752;
	shl.b32 	%r5931, %r2029, 8;
	or.b32  	%r2030, %r5931, -2147483648;
	mov.b64 	%rd2962, 0;
	mov.b32 	%r7609, 0;
$L__BB1_1204:
	.pragma "nounroll";
	mul.wide.u32 	%rd2257, %r7609, 4;
	mov.u64 	%rd2258, __cudart_i2opi_f;
	add.s64 	%rd2259, %rd2258, %rd2257;
	ld.global.nc.u32 	%r5932, [%rd2259];
	mad.wide.u32 	%rd2260, %r5932, %r2030, %rd2962;
	shr.u64 	%rd2962, %rd2260, 32;
	add.s64 	%rd2261, %rd2, %rd2257;
	st.local.u32 	[%rd2261], %rd2260;
	add.s32 	%r7609, %r7609, 1;
	setp.ne.s32 	%p1203, %r7609, 6;
	@%p1203 bra 	$L__BB1_1204;
	shr.u32 	%r5933, %r2029, 23;
	st.local.u32 	[%rd2+24], %rd2962;
	and.b32  	%r2033, %r5933, 31;
	and.b32  	%r5934, %r5933, 224;
	add.s32 	%r5935, %r5934, -128;
	shr.u32 	%r5936, %r5935, 5;
	mul.wide.u32 	%rd2262, %r5936, 4;
	sub.s64 	%rd459, %rd2, %rd2262;
	ld.local.u32 	%r7610, [%rd459+24];
	ld.local.u32 	%r7611, [%rd459+20];
	setp.eq.s32 	%p1204, %r2033, 0;
	@%p1204 bra 	$L__BB1_1207;
	shf.l.wrap.b32 	%r7610, %r7611, %r7610, %r2033;
	ld.local.u32 	%r5937, [%rd459+16];
	shf.l.wrap.b32 	%r7611, %r5937, %r7611, %r2033;
$L__BB1_1207:
	shr.u32 	%r5938, %r7610, 30;
	shf.l.wrap.b32 	%r5939, %r7611, %r7610, 2;
	shl.b32 	%r5940, %r7611, 2;
	shr.u32 	%r5941, %r5939, 31;
	add.s32 	%r5942, %r5941, %r5938;
	neg.s32 	%r5943, %r5942;
	setp.lt.s32 	%p1205, %r2029, 0;
	selp.b32 	%r7612, %r5943, %r5942, %p1205;
	xor.b32  	%r5944, %r5939, %r2029;
	shr.s32 	%r5945, %r5939, 31;
	xor.b32  	%r5946, %r5945, %r5939;
	xor.b32  	%r5947, %r5945, %r5940;
	cvt.u64.u32 	%rd2263, %r5946;
	shl.b64 	%rd2264, %rd2263, 32;
	cvt.u64.u32 	%rd2265, %r5947;
	or.b64  	%rd2266, %rd2264, %rd2265;
	cvt.rn.f64.s64 	%fd301, %rd2266;
	mul.f64 	%fd302, %fd301, 0d3BF921FB54442D19;
	cvt.rn.f32.f64 	%f3632, %fd302;
	neg.f32 	%f3633, %f3632;
	setp.lt.s32 	%p1206, %r5944, 0;
	selp.f32 	%f4654, %f3633, %f3632, %p1206;
	bra.uni 	$L__BB1_1209;
$L__BB1_1208:
	mov.f32 	%f3634, 0f00000000;
	mul.rn.f32 	%f4654, %f752, %f3634;
	mov.b32 	%r7612, 0;
$L__BB1_1209:
	setp.ltu.f32 	%p1207, %f754, 0f47CE4780;
	mul.rn.f32 	%f3635, %f4654, %f4654;
	and.b32  	%r5949, %r7612, 1;
	setp.eq.b32 	%p1208, %r5949, 1;
	selp.f32 	%f3636, 0f3F800000, %f4654, %p1208;
	fma.rn.f32 	%f3637, %f3635, %f3636, 0f00000000;
	fma.rn.f32 	%f3638, %f3635, 0f37CBAC00, 0fBAB607ED;
	selp.f32 	%f3639, %f3638, 0fB94D4153, %p1208;
	selp.f32 	%f3640, 0f3D2AAABB, 0f3C0885E4, %p1208;
	fma.rn.f32 	%f3641, %f3639, %f3635, %f3640;
	selp.f32 	%f3642, 0fBEFFFFFF, 0fBE2AAAA8, %p1208;
	fma.rn.f32 	%f3643, %f3641, %f3635, %f3642;
	fma.rn.f32 	%f3644, %f3643, %f3637, %f3636;
	and.b32  	%r5950, %r7612, 2;
	setp.eq.s32 	%p1209, %r5950, 0;
	mov.f32 	%f3645, 0f00000000;
	sub.f32 	%f3646, %f3645, %f3644;
	selp.f32 	%f758, %f3644, %f3646, %p1209;
	@%p1207 bra 	$L__BB1_1217;
	setp.eq.f32 	%p1210, %f754, 0f7F800000;
	@%p1210 bra 	$L__BB1_1216;
	mov.b32 	%r2042, %f752;
	shl.b32 	%r5952, %r2042, 8;
	or.b32  	%r2043, %r5952, -2147483648;
	mov.b64 	%rd2963, 0;
	mov.b32 	%r7613, 0;
$L__BB1_1212:
	.pragma "nounroll";
	mul.wide.u32 	%rd2268, %r7613, 4;
	mov.u64 	%rd2269, __cudart_i2opi_f;
	add.s64 	%rd2270, %rd2269, %rd2268;
	ld.global.nc.u32 	%r5953, [%rd2270];
	mad.wide.u32 	%rd2271, %r5953, %r2043, %rd2963;
	shr.u64 	%rd2963, %rd2271, 32;
	add.s64 	%rd2272, %rd1, %rd2268;
	st.local.u32 	[%rd2272], %rd2271;
	add.s32 	%r7613, %r7613, 1;
	setp.ne.s32 	%p1211, %r7613, 6;
	@%p1211 bra 	$L__BB1_1212;
	shr.u32 	%r5954, %r2042, 23;
	st.local.u32 	[%rd1+24], %rd2963;
	and.b32  	%r2046, %r5954, 31;
	and.b32  	%r5955, %r5954, 224;
	add.s32 	%r5956, %r5955, -128;
	shr.u32 	%r5957, %r5956, 5;
	mul.wide.u32 	%rd2273, %r5957, 4;
	sub.s64 	%rd462, %rd1, %rd2273;
	ld.local.u32 	%r7614, [%rd462+24];
	ld.local.u32 	%r7615, [%rd462+20];
	setp.eq.s32 	%p1212, %r2046, 0;
	@%p1212 bra 	$L__BB1_1215;
	shf.l.wrap.b32 	%r7614, %r7615, %r7614, %r2046;
	ld.local.u32 	%r5958, [%rd462+16];
	shf.l.wrap.b32 	%r7615, %r5958, %r7615, %r2046;
$L__BB1_1215:
	shr.u32 	%r5959, %r7614, 30;
	shf.l.wrap.b32 	%r5960, %r7615, %r7614, 2;
	shl.b32 	%r5961, %r7615, 2;
	shr.u32 	%r5962, %r5960, 31;
	add.s32 	%r5963, %r5962, %r5959;
	neg.s32 	%r5964, %r5963;
	setp.lt.s32 	%p1213, %r2042, 0;
	selp.b32 	%r7616, %r5964, %r5963, %p1213;
	xor.b32  	%r5965, %r5960, %r2042;
	shr.s32 	%r5966, %r5960, 31;
	xor.b32  	%r5967, %r5966, %r5960;
	xor.b32  	%r5968, %r5966, %r5961;
	cvt.u64.u32 	%rd2274, %r5967;
	shl.b64 	%rd2275, %rd2274, 32;
	cvt.u64.u32 	%rd2276, %r5968;
	or.b64  	%rd2277, %rd2275, %rd2276;
	cvt.rn.f64.s64 	%fd303, %rd2277;
	mul.f64 	%fd304, %fd303, 0d3BF921FB54442D19;
	cvt.rn.f32.f64 	%f3647, %fd304;
	neg.f32 	%f3648, %f3647;
	setp.lt.s32 	%p1214, %r5965, 0;
	selp.f32 	%f4655, %f3648, %f3647, %p1214;
	bra.uni 	$L__BB1_1217;
$L__BB1_1216:
	mov.f32 	%f3649, 0f00000000;
	mul.rn.f32 	%f4655, %f752, %f3649;
	mov.b32 	%r7616, 0;
$L__BB1_1217:
	add.s32 	%r5970, %r7616, 1;
	mul.rn.f32 	%f3650, %f4655, %f4655;
	and.b32  	%r5971, %r7616, 1;
	setp.eq.b32 	%p1215, %r5971, 1;
	selp.f32 	%f3651, %f4655, 0f3F800000, %p1215;
	fma.rn.f32 	%f3652, %f3650, %f3651, 0f00000000;
	fma.rn.f32 	%f3653, %f3650, 0f37CBAC00, 0fBAB607ED;
	selp.f32 	%f3654, 0fB94D4153, %f3653, %p1215;
	selp.f32 	%f3655, 0f3C0885E4, 0f3D2AAABB, %p1215;
	fma.rn.f32 	%f3656, %f3654, %f3650, %f3655;
	selp.f32 	%f3657, 0fBE2AAAA8, 0fBEFFFFFF, %p1215;
	fma.rn.f32 	%f3658, %f3656, %f3650, %f3657;
	fma.rn.f32 	%f3659, %f3658, %f3652, %f3651;
	and.b32  	%r5972, %r5970, 2;
	setp.eq.s32 	%p1216, %r5972, 0;
	mov.f32 	%f3660, 0f00000000;
	sub.f32 	%f3661, %f3660, %f3659;
	selp.f32 	%f3662, %f3659, %f3661, %p1216;
	fma.rn.f32 	%f762, %f758, %f3662, %f752;
	mul.f32 	%f3663, %f762, 0f3F22F983;
	cvt.rni.s32.f32 	%r7624, %f3663;
	cvt.rn.f32.s32 	%f3664, %r7624;
	fma.rn.f32 	%f3665, %f3664, 0fBFC90FDA, %f762;
	fma.rn.f32 	%f3666, %f3664, 0fB3A22168, %f3665;
	fma.rn.f32 	%f4657, %f3664, 0fA7C234C5, %f3666;
	abs.f32 	%f764, %f762;
	setp.ltu.f32 	%p1217, %f764, 0f47CE4780;
	mov.u32 	%r7620, %r7624;
	mov.f32 	%f4656, %f4657;
	@%p1217 bra 	$L__BB1_1225;
	setp.eq.f32 	%p1218, %f764, 0f7F800000;
	@%p1218 bra 	$L__BB1_1224;
	mov.b32 	%r2056, %f762;
	shl.b32 	%r5974, %r2056, 8;
	or.b32  	%r2057, %r5974, -2147483648;
	mov.b64 	%rd2964, 0;
	mov.b32 	%r7617, 0;
$L__BB1_1220:
	.pragma "nounroll";
	mul.wide.u32 	%rd2279, %r7617, 4;
	mov.u64 	%rd2280, __cudart_i2opi_f;
	add.s64 	%rd2281, %rd2280, %rd2279;
	ld.global.nc.u32 	%r5975, [%rd2281];
	mad.wide.u32 	%rd2282, %r5975, %r2057, %rd2964;
	shr.u64 	%rd2964, %rd2282, 32;
	add.s64 	%rd2283, %rd2, %rd2279;
	st.local.u32 	[%rd2283], %rd2282;
	add.s32 	%r7617, %r7617, 1;
	setp.ne.s32 	%p1219, %r7617, 6;
	@%p1219 bra 	$L__BB1_1220;
	shr.u32 	%r5976, %r2056, 23;
	st.local.u32 	[%rd2+24], %rd2964;
	and.b32  	%r2060, %r5976, 31;
	and.b32  	%r5977, %r5976, 224;
	add.s32 	%r5978, %r5977, -128;
	shr.u32 	%r5979, %r5978, 5;
	mul.wide.u32 	%rd2284, %r5979, 4;
	sub.s64 	%rd465, %rd2, %rd2284;
	ld.local.u32 	%r7618, [%rd465+24];
	ld.local.u32 	%r7619, [%rd465+20];
	setp.eq.s32 	%p1220, %r2060, 0;
	@%p1220 bra 	$L__BB1_1223;
	shf.l.wrap.b32 	%r7618, %r7619, %r7618, %r2060;
	ld.local.u32 	%r5980, [%rd465+16];
	shf.l.wrap.b32 	%r7619, %r5980, %r7619, %r2060;
$L__BB1_1223:
	shr.u32 	%r5981, %r7618, 30;
	shf.l.wrap.b32 	%r5982, %r7619, %r7618, 2;
	shl.b32 	%r5983, %r7619, 2;
	shr.u32 	%r5984, %r5982, 31;
	add.s32 	%r5985, %r5984, %r5981;
	neg.s32 	%r5986, %r5985;
	setp.lt.s32 	%p1221, %r2056, 0;
	selp.b32 	%r7620, %r5986, %r5985, %p1221;
	xor.b32  	%r5987, %r5982, %r2056;
	shr.s32 	%r5988, %r5982, 31;
	xor.b32  	%r5989, %r5988, %r5982;
	xor.b32  	%r5990, %r5988, %r5983;
	cvt.u64.u32 	%rd2285, %r5989;
	shl.b64 	%rd2286, %rd2285, 32;
	cvt.u64.u32 	%rd2287, %r5990;
	or.b64  	%rd2288, %rd2286, %rd2287;
	cvt.rn.f64.s64 	%fd305, %rd2288;
	mul.f64 	%fd306, %fd305, 0d3BF921FB54442D19;
	cvt.rn.f32.f64 	%f3667, %fd306;
	neg.f32 	%f3668, %f3667;
	setp.lt.s32 	%p1222, %r5987, 0;
	selp.f32 	%f4656, %f3668, %f3667, %p1222;
	bra.uni 	$L__BB1_1225;
$L__BB1_1224:
	mov.f32 	%f3669, 0f00000000;
	mul.rn.f32 	%f4656, %f762, %f3669;
	mov.b32 	%r7620, 0;
$L__BB1_1225:
	setp.ltu.f32 	%p1223, %f764, 0f47CE4780;
	mul.rn.f32 	%f3670, %f4656, %f4656;
	and.b32  	%r5992, %r7620, 1;
	setp.eq.b32 	%p1224, %r5992, 1;
	selp.f32 	%f3671, 0f3F800000, %f4656, %p1224;
	fma.rn.f32 	%f3672, %f3670, %f3671, 0f00000000;
	fma.rn.f32 	%f3673, %f3670, 0f37CBAC00, 0fBAB607ED;
	selp.f32 	%f3674, %f3673, 0fB94D4153, %p1224;
	selp.f32 	%f3675, 0f3D2AAABB, 0f3C0885E4, %p1224;
	fma.rn.f32 	%f3676, %f3674, %f3670, %f3675;
	selp.f32 	%f3677, 0fBEFFFFFF, 0fBE2AAAA8, %p1224;
	fma.rn.f32 	%f3678, %f3676, %f3670, %f3677;
	fma.rn.f32 	%f3679, %f3678, %f3672, %f3671;
	and.b32  	%r5993, %r7620, 2;
	setp.eq.s32 	%p1225, %r5993, 0;
	mov.f32 	%f3680, 0f00000000;
	sub.f32 	%f3681, %f3680, %f3679;
	selp.f32 	%f768, %f3679, %f3681, %p1225;
	@%p1223 bra 	$L__BB1_1233;
	setp.eq.f32 	%p1226, %f764, 0f7F800000;
	@%p1226 bra 	$L__BB1_1232;
	mov.b32 	%r2069, %f762;
	shl.b32 	%r5995, %r2069, 8;
	or.b32  	%r2070, %r5995, -2147483648;
	mov.b64 	%rd2965, 0;
	mov.b32 	%r7621, 0;
$L__BB1_1228:
	.pragma "nounroll";
	mul.wide.u32 	%rd2290, %r7621, 4;
	mov.u64 	%rd2291, __cudart_i2opi_f;
	add.s64 	%rd2292, %rd2291, %rd2290;
	ld.global.nc.u32 	%r5996, [%rd2292];
	mad.wide.u32 	%rd2293, %r5996, %r2070, %rd2965;
	shr.u64 	%rd2965, %rd2293, 32;
	add.s64 	%rd2294, %rd1, %rd2290;
	st.local.u32 	[%rd2294], %rd2293;
	add.s32 	%r7621, %r7621, 1;
	setp.ne.s32 	%p1227, %r7621, 6;
	@%p1227 bra 	$L__BB1_1228;
	shr.u32 	%r5997, %r2069, 23;
	st.local.u32 	[%rd1+24], %rd2965;
	and.b32  	%r2073, %r5997, 31;
	and.b32  	%r5998, %r5997, 224;
	add.s32 	%r5999, %r5998, -128;
	shr.u32 	%r6000, %r5999, 5;
	mul.wide.u32 	%rd2295, %r6000, 4;
	sub.s64 	%rd468, %rd1, %rd2295;
	ld.local.u32 	%r7622, [%rd468+24];
	ld.local.u32 	%r7623, [%rd468+20];
	setp.eq.s32 	%p1228, %r2073, 0;
	@%p1228 bra 	$L__BB1_1231;
	shf.l.wrap.b32 	%r7622, %r7623, %r7622, %r2073;
	ld.local.u32 	%r6001, [%rd468+16];
	shf.l.wrap.b32 	%r7623, %r6001, %r7623, %r2073;
$L__BB1_1231:
	shr.u32 	%r6002, %r7622, 30;
	shf.l.wrap.b32 	%r6003, %r7623, %r7622, 2;
	shl.b32 	%r6004, %r7623, 2;
	shr.u32 	%r6005, %r6003, 31;
	add.s32 	%r6006, %r6005, %r6002;
	neg.s32 	%r6007, %r6006;
	setp.lt.s32 	%p1229, %r2069, 0;
	selp.b32 	%r7624, %r6007, %r6006, %p1229;
	xor.b32  	%r6008, %r6003, %r2069;
	shr.s32 	%r6009, %r6003, 31;
	xor.b32  	%r6010, %r6009, %r6003;
	xor.b32  	%r6011, %r6009, %r6004;
	cvt.u64.u32 	%rd2296, %r6010;
	shl.b64 	%rd2297, %rd2296, 32;
	cvt.u64.u32 	%rd2298, %r6011;
	or.b64  	%rd2299, %rd2297, %rd2298;
	cvt.rn.f64.s64 	%fd307, %rd2299;
	mul.f64 	%fd308, %fd307, 0d3BF921FB54442D19;
	cvt.rn.f32.f64 	%f3682, %fd308;
	neg.f32 	%f3683, %f3682;
	setp.lt.s32 	%p1230, %r6008, 0;
	selp.f32 	%f4657, %f3683, %f3682, %p1230;
	bra.uni 	$L__BB1_1233;
$L__BB1_1232:
	mov.f32 	%f3684, 0f00000000;
	mul.rn.f32 	%f4657, %f762, %f3684;
	mov.b32 	%r7624, 0;
$L__BB1_1233:
	add.s32 	%r6013, %r7624, 1;
	mul.rn.f32 	%f3685, %f4657, %f4657;
	and.b32  	%r6014, %r7624, 1;
	setp.eq.b32 	%p1231, %r6014, 1;
	selp.f32 	%f3686, %f4657, 0f3F800000, %p1231;
	fma.rn.f32 	%f3687, %f3685, %f3686, 0f00000000;
	fma.rn.f32 	%f3688, %f3685, 0f37CBAC00, 0fBAB607ED;
	selp.f32 	%f3689, 0fB94D4153, %f3688, %p1231;
	selp.f32 	%f3690, 0f3C0885E4, 0f3D2AAABB, %p1231;
	fma.rn.f32 	%f3691, %f3689, %f3685, %f3690;
	selp.f32 	%f3692, 0fBE2AAAA8, 0fBEFFFFFF, %p1231;
	fma.rn.f32 	%f3693, %f3691, %f3685, %f3692;
	fma.rn.f32 	%f3694, %f3693, %f3687, %f3686;
	and.b32  	%r6015, %r6013, 2;
	setp.eq.s32 	%p1232, %r6015, 0;
	mov.f32 	%f3695, 0f00000000;
	sub.f32 	%f3696, %f3695, %f3694;
	selp.f32 	%f3697, %f3694, %f3696, %p1232;
	fma.rn.f32 	%f772, %f768, %f3697, %f762;
	mul.f32 	%f3698, %f772, 0f3F22F983;
	cvt.rni.s32.f32 	%r7632, %f3698;
	cvt.rn.f32.s32 	%f3699, %r7632;
	fma.rn.f32 	%f3700, %f3699, 0fBFC90FDA, %f772;
	fma.rn.f32 	%f3701, %f3699, 0fB3A22168, %f3700;
	fma.rn.f32 	%f4659, %f3699, 0fA7C234C5, %f3701;
	abs.f32 	%f774, %f772;
	setp.ltu.f32 	%p1233, %f774, 0f47CE4780;
	mov.u32 	%r7628, %r7632;
	mov.f32 	%f4658, %f4659;
	@%p1233 bra 	$L__BB1_1241;
	setp.eq.f32 	%p1234, %f774, 0f7F800000;
	@%p1234 bra 	$L__BB1_1240;
	mov.b32 	%r2083, %f772;
	shl.b32 	%r6017, %r2083, 8;
	or.b32  	%r2084, %r6017, -2147483648;
	mov.b64 	%rd2966, 0;
	mov.b32 	%r7625, 0;
$L__BB1_1236:
	.pragma "nounroll";
	mul.wide.u32 	%rd2301, %r7625, 4;
	mov.u64 	%rd2302, __cudart_i2opi_f;
	add.s64 	%rd2303, %rd2302, %rd2301;
	ld.global.nc.u32 	%r6018, [%rd2303];
	mad.wide.u32 	%rd2304, %r6018, %r2084, %rd2966;
	shr.u64 	%rd2966, %rd2304, 32;
	add.s64 	%rd2305, %rd2, %rd2301;
	st.local.u32 	[%rd2305], %rd2304;
	add.s32 	%r7625, %r7625, 1;
	setp.ne.s32 	%p1235, %r7625, 6;
	@%p1235 bra 	$L__BB1_1236;
	shr.u32 	%r6019, %r2083, 23;
	st.local.u32 	[%rd2+24], %rd2966;
	and.b32  	%r2087, %r6019, 31;
	and.b32  	%r6020, %r6019, 224;
	add.s32 	%r6021, %r6020, -128;
	shr.u32 	%r6022, %r6021, 5;
	mul.wide.u32 	%rd2306, %r6022, 4;
	sub.s64 	%rd471, %rd2, %rd2306;
	ld.local.u32 	%r7626, [%rd471+24];
	ld.local.u32 	%r7627, [%rd471+20];
	setp.eq.s32 	%p1236, %r2087, 0;
	@%p1236 bra 	$L__BB1_1239;
	shf.l.wrap.b32 	%r7626, %r7627, %r7626, %r2087;
	ld.local.u32 	%r6023, [%rd471+16];
	shf.l.wrap.b32 	%r7627, %r6023, %r7627, %r2087;
$L__BB1_1239:
	shr.u32 	%r6024, %r7626, 30;
	shf.l.wrap.b32 	%r6025, %r7627, %r7626, 2;
	shl.b32 	%r6026, %r7627, 2;
	shr.u32 	%r6027, %r6025, 31;
	add.s32 	%r6028, %r6027, %r6024;
	neg.s32 	%r6029, %r6028;
	setp.lt.s32 	%p1237, %r2083, 0;
	selp.b32 	%r7628, %r6029, %r6028, %p1237;
	xor.b32  	%r6030, %r6025, %r2083;
	shr.s32 	%r6031, %r6025, 31;
	xor.b32  	%r6032, %r6031, %r6025;
	xor.b32  	%r6033, %r6031, %r6026;
	cvt.u64.u32 	%rd2307, %r6032;
	shl.b64 	%rd2308, %rd2307, 32;
	cvt.u64.u32 	%rd2309, %r6033;
	or.b64  	%rd2310, %rd2308, %rd2309;
	cvt.rn.f64.s64 	%fd309, %rd2310;
	mul.f64 	%fd310, %fd309, 0d3BF921FB54442D19;
	cvt.rn.f32.f64 	%f3702, %fd310;
	neg.f32 	%f3703, %f3702;
	setp.lt.s32 	%p1238, %r6030, 0;
	selp.f32 	%f4658, %f3703, %f3702, %p1238;
	bra.uni 	$L__BB1_1241;
$L__BB1_1240:
	mov.f32 	%f3704, 0f00000000;
	mul.rn.f32 	%f4658, %f772, %f3704;
	mov.b32 	%r7628, 0;
$L__BB1_1241:
	setp.ltu.f32 	%p1239, %f774, 0f47CE4780;
	mul.rn.f32 	%f3705, %f4658, %f4658;
	and.b32  	%r6035, %r7628, 1;
	setp.eq.b32 	%p1240, %r6035, 1;
	selp.f32 	%f3706, 0f3F800000, %f4658, %p1240;
	fma.rn.f32 	%f3707, %f3705, %f3706, 0f00000000;
	fma.rn.f32 	%f3708, %f3705, 0f37CBAC00, 0fBAB607ED;
	selp.f32 	%f3709, %f3708, 0fB94D4153, %p1240;
	selp.f32 	%f3710, 0f3D2AAABB, 0f3C0885E4, %p1240;
	fma.rn.f32 	%f3711, %f3709, %f3705, %f3710;
	selp.f32 	%f3712, 0fBEFFFFFF, 0fBE2AAAA8, %p1240;
	fma.rn.f32 	%f3713, %f3711, %f3705, %f3712;
	fma.rn.f32 	%f3714, %f3713, %f3707, %f3706;
	and.b32  	%r6036, %r7628, 2;
	setp.eq.s32 	%p1241, %r6036, 0;
	mov.f32 	%f3715, 0f00000000;
	sub.f32 	%f3716, %f3715, %f3714;
	selp.f32 	%f778, %f3714, %f3716, %p1241;
	@%p1239 bra 	$L__BB1_1249;
	setp.eq.f32 	%p1242, %f774, 0f7F800000;
	@%p1242 bra 	$L__BB1_1248;
	mov.b32 	%r2096, %f772;
	shl.b32 	%r6038, %r2096, 8;
	or.b32  	%r2097, %r6038, -2147483648;
	mov.b64 	%rd2967, 0;
	mov.b32 	%r7629, 0;
$L__BB1_1244:
	.pragma "nounroll";
	mul.wide.u32 	%rd2312, %r7629, 4;
	mov.u64 	%rd2313, __cudart_i2opi_f;
	add.s64 	%rd2314, %rd2313, %rd2312;
	ld.global.nc.u32 	%r6039, [%rd2314];
	mad.wide.u32 	%rd2315, %r6039, %r2097, %rd2967;
	shr.u64 	%rd2967, %rd2315, 32;
	add.s64 	%rd2316, %rd1, %rd2312;
	st.local.u32 	[%rd2316], %rd2315;
	add.s32 	%r7629, %r7629, 1;
	setp.ne.s32 	%p1243, %r7629, 6;
	@%p1243 bra 	$L__BB1_1244;
	shr.u32 	%r6040, %r2096, 23;
	st.local.u32 	[%rd1+24], %rd2967;
	and.b32  	%r2100, %r6040, 31;
	and.b32  	%r6041, %r6040, 224;
	add.s32 	%r6042, %r6041, -128;
	shr.u32 	%r6043, %r6042, 5;
	mul.wide.u32 	%rd2317, %r6043, 4;
	sub.s64 	%rd474, %rd1, %rd2317;
	ld.local.u32 	%r7630, [%rd474+24];
	ld.local.u32 	%r7631, [%rd474+20];
	setp.eq.s32 	%p1244, %r2100, 0;
	@%p1244 bra 	$L__BB1_1247;
	shf.l.wrap.b32 	%r7630, %r7631, %r7630, %r2100;
	ld.local.u32 	%r6044, [%rd474+16];
	shf.l.wrap.b32 	%r7631, %r6044, %r7631, %r2100;
$L__BB1_1247:
	shr.u32 	%r6045, %r7630, 30;
	shf.l.wrap.b32 	%r6046, %r7631, %r7630, 2;
	shl.b32 	%r6047, %r7631, 2;
	shr.u32 	%r6048, %r6046, 31;
	add.s32 	%r6049, %r6048, %r6045;
	neg.s32 	%r6050, %r6049;
	setp.lt.s32 	%p1245, %r2096, 0;
	selp.b32 	%r7632, %r6050, %r6049, %p1245;
	xor.b32  	%r6051, %r6046, %r2096;
	shr.s32 	%r6052, %r6046, 31;
	xor.b32  	%r6053, %r6052, %r6046;
	xor.b32  	%r6054, %r6052, %r6047;
	cvt.u64.u32 	%rd2318, %r6053;
	shl.b64 	%rd2319, %rd2318, 32;
	cvt.u64.u32 	%rd2320, %r6054;
	or.b64  	%rd2321, %rd2319, %rd2320;
	cvt.rn.f64.s64 	%fd311, %rd2321;
	mul.f64 	%fd312, %fd311, 0d3BF921FB54442D19;
	cvt.rn.f32.f64 	%f3717, %fd312;
	neg.f32 	%f3718, %f3717;
	setp.lt.s32 	%p1246, %r6051, 0;
	selp.f32 	%f4659, %f3718, %f3717, %p1246;
	bra.uni 	$L__BB1_1249;
$L__BB1_1248:
	mov.f32 	%f3719, 0f00000000;
	mul.rn.f32 	%f4659, %f772, %f3719;
	mov.b32 	%r7632, 0;
$L__BB1_1249:
	add.s32 	%r6056, %r7632, 1;
	mul.rn.f32 	%f3720, %f4659, %f4659;
	and.b32  	%r6057, %r7632, 1;
	setp.eq.b32 	%p1247, %r6057, 1;
	selp.f32 	%f3721, %f4659, 0f3F800000, %p1247;
	fma.rn.f32 	%f3722, %f3720, %f3721, 0f00000000;
	fma.rn.f32 	%f3723, %f3720, 0f37CBAC00, 0fBAB607ED;
	selp.f32 	%f3724, 0fB94D4153, %f3723, %p1247;
	selp.f32 	%f3725, 0f3C0885E4, 0f3D2AAABB, %p1247;
	fma.rn.f32 	%f3726, %f3724, %f3720, %f3725;
	selp.f32 	%f3727, 0fBE2AAAA8, 0fBEFFFFFF, %p1247;
	fma.rn.f32 	%f3728, %f3726, %f3720, %f3727;
	fma.rn.f32 	%f3729, %f3728, %f3722, %f3721;
	and.b32  	%r6058, %r6056, 2;
	setp.eq.s32 	%p1248, %r6058, 0;
	mov.f32 	%f3730, 0f00000000;
	sub.f32 	%f3731, %f3730, %f3729;
	selp.f32 	%f3732, %f3729, %f3731, %p1248;
	fma.rn.f32 	%f782, %f778, %f3732, %f772;
	mul.f32 	%f3733, %f782, 0f3F22F983;
	cvt.rni.s32.f32 	%r7640, %f3733;
	cvt.rn.f32.s32 	%f3734, %r7640;
	fma.rn.f32 	%f3735, %f3734, 0fBFC90FDA, %f782;
	fma.rn.f32 	%f3736, %f3734, 0fB3A22168, %f3735;
	fma.rn.f32 	%f4661, %f3734, 0fA7C234C5, %f3736;
	abs.f32 	%f784, %f782;
	setp.ltu.f32 	%p1249, %f784, 0f47CE4780;
	mov.u32 	%r7636, %r7640;
	mov.f32 	%f4660, %f4661;
	@%p1249 bra 	$L__BB1_1257;
	setp.eq.f32 	%p1250, %f784, 0f7F800000;
	@%p1250 bra 	$L__BB1_1256;
	mov.b32 	%r2110, %f782;
	shl.b32 	%r6060, %r2110, 8;
	or.b32  	%r2111, %r6060, -2147483648;
	mov.b64 	%rd2968, 0;
	mov.b32 	%r7633, 0;
$L__BB1_1252:
	.pragma "nounroll";
	mul.wide.u32 	%rd2323, %r7633, 4;
	mov.u64 	%rd2324, __cudart_i2opi_f;
	add.s64 	%rd2325, %rd2324, %rd2323;
	ld.global.nc.u32 	%r6061, [%rd2325];
	mad.wide.u32 	%rd2326, %r6061, %r2111, %rd2968;
	shr.u64 	%rd2968, %rd2326, 32;
	add.s64 	%rd2327, %rd2, %rd2323;
	st.local.u32 	[%rd2327], %rd2326;
	add.s32 	%r7633, %r7633, 1;
	setp.ne.s32 	%p1251, %r7633, 6;
	@%p1251 bra 	$L__BB1_1252;
	shr.u32 	%r6062, %r2110, 23;
	st.local.u32 	[%rd2+24], %rd2968;
	and.b32  	%r2114, %r6062, 31;
	and.b32  	%r6063, %r6062, 224;
	add.s32 	%r6064, %r6063, -128;
	shr.u32 	%r6065, %r6064, 5;
	mul.wide.u32 	%rd2328, %r6065, 4;
	sub.s64 	%rd477, %rd2, %rd2328;
	ld.local.u32 	%r7634, [%rd477+24];
	ld.local.u32 	%r7635, [%rd477+20];
	setp.eq.s32 	%p1252, %r2114, 0;
	@%p1252 bra 	$L__BB1_1255;
	shf.l.wrap.b32 	%r7634, %r7635, %r7634, %r2114;
	ld.local.u32 	%r6066, [%rd477+16];
	shf.l.wrap.b32 	%r7635, %r6066, %r7635, %r2114;
$L__BB1_1255:
	shr.u32 	%r6067, %r7634, 30;
	shf.l.wrap.b32 	%r6068, %r7635, %r7634, 2;
	shl.b32 	%r6069, %r7635, 2;
	shr.u32 	%r6070, %r6068, 31;
	add.s32 	%r6071, %r6070, %r6067;
	neg.s32 	%r6072, %r6071;
	setp.lt.s32 	%p1253, %r2110, 0;
	selp.b32 	%r7636, %r6072, %r6071, %p1253;
	xor.b32  	%r6073, %r6068, %r2110;
	shr.s32 	%r6074, %r6068, 31;
	xor.b32  	%r6075, %r6074, %r6068;
	xor.b32  	%r6076, %r6074, %r6069;
	cvt.u64.u32 	%rd2329, %r6075;
	shl.b64 	%rd2330, %rd2329, 32;
	cvt.u64.u32 	%rd2331, %r6076;
	or.b64  	%rd2332, %rd2330, %rd2331;
	cvt.rn.f64.s64 	%fd313, %rd2332;
	mul.f64 	%fd314, %fd313, 0d3BF921FB54442D19;
	cvt.rn.f32.f64 	%f3737, %fd314;
	neg.f32 	%f3738, %f3737;
	setp.lt.s32 	%p1254, %r6073, 0;
	selp.f32 	%f4660, %f3738, %f3737, %p1254;
	bra.uni 	$L__BB1_1257;
$L__BB1_1256:
	mov.f32 	%f3739, 0f00000000;
	mul.rn.f32 	%f4660, %f782, %f3739;
	mov.b32 	%r7636, 0;
$L__BB1_1257:
	setp.ltu.f32 	%p1255, %f784, 0f47CE4780;
	mul.rn.f32 	%f3740, %f4660, %f4660;
	and.b32  	%r6078, %r7636, 1;
	setp.eq.b32 	%p1256, %r6078, 1;
	selp.f32 	%f3741, 0f3F800000, %f4660, %p1256;
	fma.rn.f32 	%f3742, %f3740, %f3741, 0f00000000;
	fma.rn.f32 	%f3743, %f3740, 0f37CBAC00, 0fBAB607ED;
	selp.f32 	%f3744, %f3743, 0fB94D4153, %p1256;
	selp.f32 	%f3745, 0f3D2AAABB, 0f3C0885E4, %p1256;
	fma.rn.f32 	%f3746, %f3744, %f3740, %f3745;
	selp.f32 	%f3747, 0fBEFFFFFF, 0fBE2AAAA8, %p1256;
	fma.rn.f32 	%f3748, %f3746, %f3740, %f3747;
	fma.rn.f32 	%f3749, %f3748, %f3742, %f3741;
	and.b32  	%r6079, %r7636, 2;
	setp.eq.s32 	%p1257, %r6079, 0;
	mov.f32 	%f3750, 0f00000000;
	sub.f32 	%f3751, %f3750, %f3749;
	selp.f32 	%f788, %f3749, %f3751, %p1257;
	@%p1255 bra 	$L__BB1_1265;
	setp.eq.f32 	%p1258, %f784, 0f7F800000;
	@%p1258 bra 	$L__BB1_1264;
	mov.b32 	%r2123, %f782;
	shl.b32 	%r6081, %r2123, 8;
	or.b32  	%r2124, %r6081, -2147483648;
	mov.b64 	%rd2969, 0;
	mov.b32 	%r7637, 0;
$L__BB1_1260:
	.pragma "nounroll";
	mul.wide.u32 	%rd2334, %r7637, 4;
	mov.u64 	%rd2335, __cudart_i2opi_f;
	add.s64 	%rd2336, %rd2335, %rd2334;
	ld.global.nc.u32 	%r6082, [%rd2336];
	mad.wide.u32 	%rd2337, %r6082, %r2124, %rd2969;
	shr.u64 	%rd2969, %rd2337, 32;
	add.s64 	%rd2338, %rd1, %rd2334;
	st.local.u32 	[%rd2338], %rd2337;
	add.s32 	%r7637, %r7637, 1;
	setp.ne.s32 	%p1259, %r7637, 6;
	@%p1259 bra 	$L__BB1_1260;
	shr.u32 	%r6083, %r2123, 23;
	st.local.u32 	[%rd1+24], %rd2969;
	and.b32  	%r2127, %r6083, 31;
	and.b32  	%r6084, %r6083, 224;
	add.s32 	%r6085, %r6084, -128;
	shr.u32 	%r6086, %r6085, 5;
	mul.wide.u32 	%rd2339, %r6086, 4;
	sub.s64 	%rd480, %rd1, %rd2339;
	ld.local.u32 	%r7638, [%rd480+24];
	ld.local.u32 	%r7639, [%rd480+20];
	setp.eq.s32 	%p1260, %r2127, 0;
	@%p1260 bra 	$L__BB1_1263;
	shf.l.wrap.b32 	%r7638, %r7639, %r7638, %r2127;
	ld.local.u32 	%r6087, [%rd480+16];
	shf.l.wrap.b32 	%r7639, %r6087, %r7639, %r2127;
$L__BB1_1263:
	shr.u32 	%r6088, %r7638, 30;
	shf.l.wrap.b32 	%r6089, %r7639, %r7638, 2;
	shl.b32 	%r6090, %r7639, 2;
	shr.u32 	%r6091, %r6089, 31;
	add.s32 	%r6092, %r6091, %r6088;
	neg.s32 	%r6093, %r6092;
	setp.lt.s32 	%p1261, %r2123, 0;
	selp.b32 	%r7640, %r6093, %r6092, %p1261;
	xor.b32  	%r6094, %r6089, %r2123;
	shr.s32 	%r6095, %r6089, 31;
	xor.b32  	%r6096, %r6095, %r6089;
	xor.b32  	%r6097, %r6095, %r6090;
	cvt.u64.u32 	%rd2340, %r6096;
	shl.b64 	%rd2341, %rd2340, 32;
	cvt.u64.u32 	%rd2342, %r6097;
	or.b64  	%rd2343, %rd2341, %rd2342;
	cvt.rn.f64.s64 	%fd315, %rd2343;
	mul.f64 	%fd316, %fd315, 0d3BF921FB54442D19;
	cvt.rn.f32.f64 	%f3752, %fd316;
	neg.f32 	%f3753, %f3752;
	setp.lt.s32 	%p1262, %r6094, 0;
	selp.f32 	%f4661, %f3753, %f3752, %p1262;
	bra.uni 	$L__BB1_1265;
$L__BB1_1264:
	mov.f32 	%f3754, 0f00000000;
	mul.rn.f32 	%f4661, %f782, %f3754;
	mov.b32 	%r7640, 0;
$L__BB1_1265:
	add.s32 	%r6099, %r7640, 1;
	mul.rn.f32 	%f3755, %f4661, %f4661;
	and.b32  	%r6100, %r7640, 1;
	setp.eq.b32 	%p1263, %r6100, 1;
	selp.f32 	%f3756, %f4661, 0f3F800000, %p1263;
	fma.rn.f32 	%f3757, %f3755, %f3756, 0f00000000;
	fma.rn.f32 	%f3758, %f3755, 0f37CBAC00, 0fBAB607ED;
	selp.f32 	%f3759, 0fB94D4153, %f3758, %p1263;
	selp.f32 	%f3760, 0f3C0885E4, 0f3D2AAABB, %p1263;
	fma.rn.f32 	%f3761, %f3759, %f3755, %f3760;
	selp.f32 	%f3762, 0fBE2AAAA8, 0fBEFFFFFF, %p1263;
	fma.rn.f32 	%f3763, %f3761, %f3755, %f3762;
	fma.rn.f32 	%f3764, %f3763, %f3757, %f3756;
	and.b32  	%r6101, %r6099, 2;
	setp.eq.s32 	%p1264, %r6101, 0;
	mov.f32 	%f3765, 0f00000000;
	sub.f32 	%f3766, %f3765, %f3764;
	selp.f32 	%f3767, %f3764, %f3766, %p1264;
	fma.rn.f32 	%f792, %f788, %f3767, %f782;
	mul.f32 	%f3768, %f792, 0f3F22F983;
	cvt.rni.s32.f32 	%r7648, %f3768;
	cvt.rn.f32.s32 	%f3769, %r7648;
	fma.rn.f32 	%f3770, %f3769, 0fBFC90FDA, %f792;
	fma.rn.f32 	%f3771, %f3769, 0fB3A22168, %f3770;
	fma.rn.f32 	%f4663, %f3769, 0fA7C234C5, %f3771;
	abs.f32 	%f794, %f792;
	setp.ltu.f32 	%p1265, %f794, 0f47CE4780;
	mov.u32 	%r7644, %r7648;
	mov.f32 	%f4662, %f4663;
	@%p1265 bra 	$L__BB1_1273;
	setp.eq.f32 	%p1266, %f794, 0f7F800000;
	@%p1266 bra 	$L__BB1_1272;
	mov.b32 	%r2137, %f792;
	shl.b32 	%r6103, %r2137, 8;
	or.b32  	%r2138, %r6103, -2147483648;
	mov.b64 	%rd2970, 0;
	mov.b32 	%r7641, 0;
$L__BB1_1268:
	.pragma "nounroll";
	mul.wide.u32 	%rd2345, %r7641, 4;
	mov.u64 	%rd2346, __cudart_i2opi_f;
	add.s64 	%rd2347, %rd2346, %rd2345;
	ld.global.nc.u32 	%r6104, [%rd2347];
	mad.wide.u32 	%rd2348, %r6104, %r2138, %rd2970;
	shr.u64 	%rd2970, %rd2348, 32;
	add.s64 	%rd2349, %rd2, %rd2345;
	st.local.u32 	[%rd2349], %rd2348;
	add.s32 	%r7641, %r7641, 1;
	setp.ne.s32 	%p1267, %r7641, 6;
	@%p1267 bra 	$L__BB1_1268;
	shr.u32 	%r6105, %r2137, 23;
	st.local.u32 	[%rd2+24], %rd2970;
	and.b32  	%r2141, %r6105, 31;
	and.b32  	%r6106, %r6105, 224;
	add.s32 	%r6107, %r6106, -128;
	shr.u32 	%r6108, %r6107, 5;
	mul.wide.u32 	%rd2350, %r6108, 4;
	sub.s64 	%rd483, %rd2, %rd2350;
	ld.local.u32 	%r7642, [%rd483+24];
	ld.local.u32 	%r7643, [%rd483+20];
	setp.eq.s32 	%p1268, %r2141, 0;
	@%p1268 bra 	$L__BB1_1271;
	shf.l.wrap.b32 	%r7642, %r7643, %r7642, %r2141;
	ld.local.u32 	%r6109, [%rd483+16];
	shf.l.wrap.b32 	%r7643, %r6109, %r7643, %r2141;
$L__BB1_1271:
	shr.u32 	%r6110, %r7642, 30;
	shf.l.wrap.b32 	%r6111, %r7643, %r7642, 2;
	shl.b32 	%r6112, %r7643, 2;
	shr.u32 	%r6113, %r6111, 31;
	add.s32 	%r6114, %r6113, %r6110;
	neg.s32 	%r6115, %r6114;
	setp.lt.s32 	%p1269, %r2137, 0;
	selp.b32 	%r7644, %r6115, %r6114, %p1269;
	xor.b32  	%r6116, %r6111, %r2137;
	shr.s32 	%r6117, %r6111, 31;
	xor.b32  	%r6118, %r6117, %r6111;
	xor.b32  	%r6119, %r6117, %r6112;
	cvt.u64.u32 	%rd2351, %r6118;
	shl.b64 	%rd2352, %rd2351, 32;
	cvt.u64.u32 	%rd2353, %r6119;
	or.b64  	%rd2354, %rd2352, %rd2353;
	cvt.rn.f64.s64 	%fd317, %rd2354;
	mul.f64 	%fd318, %fd317, 0d3BF921FB54442D19;
	cvt.rn.f32.f64 	%f3772, %fd318;
	neg.f32 	%f3773, %f3772;
	setp.lt.s32 	%p1270, %r6116, 0;
	selp.f32 	%f4662, %f3773, %f3772, %p1270;
	bra.uni 	$L__BB1_1273;
$L__BB1_1272:
	mov.f32 	%f3774, 0f00000000;
	mul.rn.f32 	%f4662, %f792, %f3774;
	mov.b32 	%r7644, 0;
$L__BB1_1273:
	setp.ltu.f32 	%p1271, %f794, 0f47CE4780;
	mul.rn.f32 	%f3775, %f4662, %f4662;
	and.b32  	%r6121, %r7644, 1;
	setp.eq.b32 	%p1272, %r6121, 1;
	selp.f32 	%f3776, 0f3F800000, %f4662, %p1272;
	fma.rn.f32 	%f3777, %f3775, %f3776, 0f00000000;
	fma.rn.f32 	%f3778, %f3775, 0f37CBAC00, 0fBAB607ED;
	selp.f32 	%f3779, %f3778, 0fB94D4153, %p1272;
	selp.f32 	%f3780, 0f3D2AAABB, 0f3C0885E4, %p1272;
	fma.rn.f32 	%f3781, %f3779, %f3775, %f3780;
	selp.f32 	%f3782, 0fBEFFFFFF, 0fBE2AAAA8, %p1272;
	fma.rn.f32 	%f3783, %f3781, %f3775, %f3782;
	fma.rn.f32 	%f3784, %f3783, %f3777, %f3776;
	and.b32  	%r6122, %r7644, 2;
	setp.eq.s32 	%p1273, %r6122, 0;
	mov.f32 	%f3785, 0f00000000;
	sub.f32 	%f3786, %f3785, %f3784;
	selp.f32 	%f798, %f3784, %f3786, %p1273;
	@%p1271 bra 	$L__BB1_1281;
	setp.eq.f32 	%p1274, %f794, 0f7F800000;
	@%p1274 bra 	$L__BB1_1280;
	mov.b32 	%r2150, %f792;
	shl.b32 	%r6124, %r2150, 8;
	or.b32  	%r2151, %r6124, -2147483648;
	mov.b64 	%rd2971, 0;
	mov.b32 	%r7645, 0;
$L__BB1_1276:
	.pragma "nounroll";
	mul.wide.u32 	%rd2356, %r7645, 4;
	mov.u64 	%rd2357, __cudart_i2opi_f;
	add.s64 	%rd2358, %rd2357, %rd2356;
	ld.global.nc.u32 	%r6125, [%rd2358];
	mad.wide.u32 	%rd2359, %r6125, %r2151, %rd2971;
	shr.u64 	%rd2971, %rd2359, 32;
	add.s64 	%rd2360, %rd1, %rd2356;
	st.local.u32 	[%rd2360], %rd2359;
	add.s32 	%r7645, %r7645, 1;
	setp.ne.s32 	%p1275, %r7645, 6;
	@%p1275 bra 	$L__BB1_1276;
	shr.u32 	%r6126, %r2150, 23;
	st.local.u32 	[%rd1+24], %rd2971;
	and.b32  	%r2154, %r6126, 31;
	and.b32  	%r6127, %r6126, 224;
	add.s32 	%r6128, %r6127, -128;
	shr.u32 	%r6129, %r6128, 5;
	mul.wide.u32 	%rd2361, %r6129, 4;
	sub.s64 	%rd486, %rd1, %rd2361;
	ld.local.u32 	%r7646, [%rd486+24];
	ld.local.u32 	%r7647, [%rd486+20];
	setp.eq.s32 	%p1276, %r2154, 0;
	@%p1276 bra 	$L__BB1_1279;
	shf.l.wrap.b32 	%r7646, %r7647, %r7646, %r2154;
	ld.local.u32 	%r6130, [%rd486+16];
	shf.l.wrap.b32 	%r7647, %r6130, %r7647, %r2154;
$L__BB1_1279:
	shr.u32 	%r6131, %r7646, 30;
	shf.l.wrap.b32 	%r6132, %r7647, %r7646, 2;
	shl.b32 	%r6133, %r7647, 2;
	shr.u32 	%r6134, %r6132, 31;
	add.s32 	%r6135, %r6134, %r6131;
	neg.s32 	%r6136, %r6135;
	setp.lt.s32 	%p1277, %r2150, 0;
	selp.b32 	%r7648, %r6136, %r6135, %p1277;
	xor.b32  	%r6137, %r6132, %r2150;
	shr.s32 	%r6138, %r6132, 31;
	xor.b32  	%r6139, %r6138, %r6132;
	xor.b32  	%r6140, %r6138, %r6133;
	cvt.u64.u32 	%rd2362, %r6139;
	shl.b64 	%rd2363, %rd2362, 32;
	cvt.u64.u32 	%rd2364, %r6140;
	or.b64  	%rd2365, %rd2363, %rd2364;
	cvt.rn.f64.s64 	%fd319, %rd2365;
	mul.f64 	%fd320, %fd319, 0d3BF921FB54442D19;
	cvt.rn.f32.f64 	%f3787, %fd320;
	neg.f32 	%f3788, %f3787;
	setp.lt.s32 	%p1278, %r6137, 0;
	selp.f32 	%f4663, %f3788, %f3787, %p1278;
	bra.uni 	$L__BB1_1281;
$L__BB1_1280:
	mov.f32 	%f3789, 0f00000000;
	mul.rn.f32 	%f4663, %f792, %f3789;
	mov.b32 	%r7648, 0;
$L__BB1_1281:
	add.s32 	%r6142, %r7648, 1;
	mul.rn.f32 	%f3790, %f4663, %f4663;
	and.b32  	%r6143, %r7648, 1;
	setp.eq.b32 	%p1279, %r6143, 1;
	selp.f32 	%f3791, %f4663, 0f3F800000, %p1279;
	fma.rn.f32 	%f3792, %f3790, %f3791, 0f00000000;
	fma.rn.f32 	%f3793, %f3790, 0f37CBAC00, 0fBAB607ED;
	selp.f32 	%f3794, 0fB94D4153, %f3793, %p1279;
	selp.f32 	%f3795, 0f3C0885E4, 0f3D2AAABB, %p1279;
	fma.rn.f32 	%f3796, %f3794, %f3790, %f3795;
	selp.f32 	%f3797, 0fBE2AAAA8, 0fBEFFFFFF, %p1279;
	fma.rn.f32 	%f3798, %f3796, %f3790, %f3797;
	fma.rn.f32 	%f3799, %f3798, %f3792, %f3791;
	and.b32  	%r6144, %r6142, 2;
	setp.eq.s32 	%p1280, %r6144, 0;
	mov.f32 	%f3800, 0f00000000;
	sub.f32 	%f3801, %f3800, %f3799;
	selp.f32 	%f3802, %f3799, %f3801, %p1280;
	fma.rn.f32 	%f802, %f798, %f3802, %f792;
	mul.f32 	%f3803, %f802, 0f3F22F983;
	cvt.rni.s32.f32 	%r7656, %f3803;
	cvt.rn.f32.s32 	%f3804, %r7656;
	fma.rn.f32 	%f3805, %f3804, 0fBFC90FDA, %f802;
	fma.rn.f32 	%f3806, %f3804, 0fB3A22168, %f3805;
	fma.rn.f32 	%f4665, %f3804, 0fA7C234C5, %f3806;
	abs.f32 	%f804, %f802;
	setp.ltu.f32 	%p1281, %f804, 0f47CE4780;
	mov.u32 	%r7652, %r7656;
	mov.f32 	%f4664, %f4665;
	@%p1281 bra 	$L__BB1_1289;
	setp.eq.f32 	%p1282, %f804, 0f7F800000;
	@%p1282 bra 	$L__BB1_1288;
	mov.b32 	%r2164, %f802;
	shl.b32 	%r6146, %r2164, 8;
	or.b32  	%r2165, %r6146, -2147483648;
	mov.b64 	%rd2972, 0;
	mov.b32 	%r7649, 0;
$L__BB1_1284:
	.pragma "nounroll";
	mul.wide.u32 	%rd2367, %r7649, 4;
	mov.u64 	%rd2368, __cudart_i2opi_f;
	add.s64 	%rd2369, %rd2368, %rd2367;
	ld.global.nc.u32 	%r6147, [%rd2369];
	mad.wide.u32 	%rd2370, %r6147, %r2165, %rd2972;
	shr.u64 	%rd2972, %rd2370, 32;
	add.s64 	%rd2371, %rd2, %rd2367;
	st.local.u32 	[%rd2371], %rd2370;
	add.s32 	%r7649, %r7649, 1;
	setp.ne.s32 	%p1283, %r7649, 6;
	@%p1283 bra 	$L__BB1_1284;
	shr.u32 	%r6148, %r2164, 23;
	st.local.u32 	[%rd2+24], %rd2972;
	and.b32  	%r2168, %r6148, 31;
	and.b32  	%r6149, %r6148, 224;
	add.s32 	%r6150, %r6149, -128;
	shr.u32 	%r6151, %r6150, 5;
	mul.wide.u32 	%rd2372, %r6151, 4;
	sub.s64 	%rd489, %rd2, %rd2372;
	ld.local.u32 	%r7650, [%rd489+24];
	ld.local.u32 	%r7651, [%rd489+20];
	setp.eq.s32 	%p1284, %r2168, 0;
	@%p1284 bra 	$L__BB1_1287;
	shf.l.wrap.b32 	%r7650, %r7651, %r7650, %r2168;
	ld.local.u32 	%r6152, [%rd489+16];
	shf.l.wrap.b32 	%r7651, %r6152, %r7651, %r2168;
$L__BB1_1287:
	shr.u32 	%r6153, %r7650, 30;
	shf.l.wrap.b32 	%r6154, %r7651, %r7650, 2;
	shl.b32 	%r6155, %r7651, 2;
	shr.u32 	%r6156, %r6154, 31;
	add.s32 	%r6157, %r6156, %r6153;
	neg.s32 	%r6158, %r6157;
	setp.lt.s32 	%p1285, %r2164, 0;
	selp.b32 	%r7652, %r6158, %r6157, %p1285;
	xor.b32  	%r6159, %r6154, %r2164;
	shr.s32 	%r6160, %r6154, 31;
	xor.b32  	%r6161, %r6160, %r6154;
	xor.b32  	%r6162, %r6160, %r6155;
	cvt.u64.u32 	%rd2373, %r6161;
	shl.b64 	%rd2374, %rd2373, 32;
	cvt.u64.u32 	%rd2375, %r6162;
	or.b64  	%rd2376, %rd2374, %rd2375;
	cvt.rn.f64.s64 	%fd321, %rd2376;
	mul.f64 	%fd322, %fd321, 0d3BF921FB54442D19;
	cvt.rn.f32.f64 	%f3807, %fd322;
	neg.f32 	%f3808, %f3807;
	setp.lt.s32 	%p1286, %r6159, 0;
	selp.f32 	%f4664, %f3808, %f3807, %p1286;
	bra.uni 	$L__BB1_1289;
$L__BB1_1288:
	mov.f32 	%f3809, 0f00000000;
	mul.rn.f32 	%f4664, %f802, %f3809;
	mov.b32 	%r7652, 0;
$L__BB1_1289:
	setp.ltu.f32 	%p1287, %f804, 0f47CE4780;
	mul.rn.f32 	%f3810, %f4664, %f4664;
	and.b32  	%r6164, %r7652, 1;
	setp.eq.b32 	%p1288, %r6164, 1;
	selp.f32 	%f3811, 0f3F800000, %f4664, %p1288;
	fma.rn.f32 	%f3812, %f3810, %f3811, 0f00000000;
	fma.rn.f32 	%f3813, %f3810, 0f37CBAC00, 0fBAB607ED;
	selp.f32 	%f3814, %f3813, 0fB94D4153, %p1288;
	selp.f32 	%f3815, 0f3D2AAABB, 0f3C0885E4, %p1288;
	fma.rn.f32 	%f3816, %f3814, %f3810, %f3815;
	selp.f32 	%f3817, 0fBEFFFFFF, 0fBE2AAAA8, %p1288;
	fma.rn.f32 	%f3818, %f3816, %f3810, %f3817;
	fma.rn.f32 	%f3819, %f3818, %f3812, %f3811;
	and.b32  	%r6165, %r7652, 2;
	setp.eq.s32 	%p1289, %r6165, 0;
	mov.f32 	%f3820, 0f00000000;
	sub.f32 	%f3821, %f3820, %f3819;
	selp.f32 	%f808, %f3819, %f3821, %p1289;
	@%p1287 bra 	$L__BB1_1297;
	setp.eq.f32 	%p1290, %f804, 0f7F800000;
	@%p1290 bra 	$L__BB1_1296;
	mov.b32 	%r2177, %f802;
	shl.b32 	%r6167, %r2177, 8;
	or.b32  	%r2178, %r6167, -2147483648;
	mov.b64 	%rd2973, 0;
	mov.b32 	%r7653, 0;
$L__BB1_1292:
	.pragma "nounroll";
	mul.wide.u32 	%rd2378, %r7653, 4;
	mov.u64 	%rd2379, __cudart_i2opi_f;
	add.s64 	%rd2380, %rd2379, %rd2378;
	ld.global.nc.u32 	%r6168, [%rd2380];
	mad.wide.u32 	%rd2381, %r6168, %r2178, %rd2973;
	shr.u64 	%rd2973, %rd2381, 32;
	add.s64 	%rd2382, %rd1, %rd2378;
	st.local.u32 	[%rd2382], %rd2381;
	add.s32 	%r7653, %r7653, 1;
	setp.ne.s32 	%p1291, %r7653, 6;
	@%p1291 bra 	$L__BB1_1292;
	shr.u32 	%r6169, %r2177, 23;
	st.local.u32 	[%rd1+24], %rd2973;
	and.b32  	%r2181, %r6169, 31;
	and.b32  	%r6170, %r6169, 224;
	add.s32 	%r6171, %r6170, -128;
	shr.u32 	%r6172, %r6171, 5;
	mul.wide.u32 	%rd2383, %r6172, 4;
	sub.s64 	%rd492, %rd1, %rd2383;
	ld.local.u32 	%r7654, [%rd492+24];
	ld.local.u32 	%r7655, [%rd492+20];
	setp.eq.s32 	%p1292, %r2181, 0;
	@%p1292 bra 	$L__BB1_1295;
	shf.l.wrap.b32 	%r7654, %r7655, %r7654, %r2181;
	ld.local.u32 	%r6173, [%rd492+16];
	shf.l.wrap.b32 	%r7655, %r6173, %r7655, %r2181;
$L__BB1_1295:
	shr.u32 	%r6174, %r7654, 30;
	shf.l.wrap.b32 	%r6175, %r7655, %r7654, 2;
	shl.b32 	%r6176, %r7655, 2;
	shr.u32 	%r6177, %r6175, 31;
	add.s32 	%r6178, %r6177, %r6174;
	neg.s32 	%r6179, %r6178;
	setp.lt.s32 	%p1293, %r2177, 0;
	selp.b32 	%r7656, %r6179, %r6178, %p1293;
	xor.b32  	%r6180, %r6175, %r2177;
	shr.s32 	%r6181, %r6175, 31;
	xor.b32  	%r6182, %r6181, %r6175;
	xor.b32  	%r6183, %r6181, %r6176;
	cvt.u64.u32 	%rd2384, %r6182;
	shl.b64 	%rd2385, %rd2384, 32;
	cvt.u64.u32 	%rd2386, %r6183;
	or.b64  	%rd2387, %rd2385, %rd2386;
	cvt.rn.f64.s64 	%fd323, %rd2387;
	mul.f64 	%fd324, %fd323, 0d3BF921FB54442D19;
	cvt.rn.f32.f64 	%f3822, %fd324;
	neg.f32 	%f3823, %f3822;
	setp.lt.s32 	%p1294, %r6180, 0;
	selp.f32 	%f4665, %f3823, %f3822, %p1294;
	bra.uni 	$L__BB1_1297;
$L__BB1_1296:
	mov.f32 	%f3824, 0f00000000;
	mul.rn.f32 	%f4665, %f802, %f3824;
	mov.b32 	%r7656, 0;
$L__BB1_1297:
	add.s32 	%r6185, %r7656, 1;
	mul.rn.f32 	%f3825, %f4665, %f4665;
	and.b32  	%r6186, %r7656, 1;
	setp.eq.b32 	%p1295, %r6186, 1;
	selp.f32 	%f3826, %f4665, 0f3F800000, %p1295;
	fma.rn.f32 	%f3827, %f3825, %f3826, 0f00000000;
	fma.rn.f32 	%f3828, %f3825, 0f37CBAC00, 0fBAB607ED;
	selp.f32 	%f3829, 0fB94D4153, %f3828, %p1295;
	selp.f32 	%f3830, 0f3C0885E4, 0f3D2AAABB, %p1295;
	fma.rn.f32 	%f3831, %f3829, %f3825, %f3830;
	selp.f32 	%f3832, 0fBE2AAAA8, 0fBEFFFFFF, %p1295;
	fma.rn.f32 	%f3833, %f3831, %f3825, %f3832;
	fma.rn.f32 	%f3834, %f3833, %f3827, %f3826;
	and.b32  	%r6187, %r6185, 2;
	setp.eq.s32 	%p1296, %r6187, 0;
	mov.f32 	%f3835, 0f00000000;
	sub.f32 	%f3836, %f3835, %f3834;
	selp.f32 	%f3837, %f3834, %f3836, %p1296;
	fma.rn.f32 	%f812, %f808, %f3837, %f802;
	mul.f32 	%f3838, %f812, 0f3F22F983;
	cvt.rni.s32.f32 	%r7664, %f3838;
	cvt.rn.f32.s32 	%f3839, %r7664;
	fma.rn.f32 	%f3840, %f3839, 0fBFC90FDA, %f812;
	fma.rn.f32 	%f3841, %f3839, 0fB3A22168, %f3840;
	fma.rn.f32 	%f4667, %f3839, 0fA7C234C5, %f3841;
	abs.f32 	%f814, %f812;
	setp.ltu.f32 	%p1297, %f814, 0f47CE4780;
	mov.u32 	%r7660, %r7664;
	mov.f32 	%f4666, %f4667;
	@%p1297 bra 	$L__BB1_1305;
	setp.eq.f32 	%p1298, %f814, 0f7F800000;
	@%p1298 bra 	$L__BB1_1304;
	mov.b32 	%r2191, %f812;
	shl.b32 	%r6189, %r2191, 8;
	or.b32  	%r2192, %r6189, -2147483648;
	mov.b64 	%rd2974, 0;
	mov.b32 	%r7657, 0;
$L__BB1_1300:
	.pragma "nounroll";
	mul.wide.u32 	%rd2389, %r7657, 4;
	mov.u64 	%rd2390, __cudart_i2opi_f;
	add.s64 	%rd2391, %rd2390, %rd2389;
	ld.global.nc.u32 	%r6190, [%rd2391];
	mad.wide.u32 	%rd2392, %r6190, %r2192, %rd2974;
	shr.u64 	%rd2974, %rd2392, 32;
	add.s64 	%rd2393, %rd2, %rd2389;
	st.local.u32 	[%rd2393], %rd2392;
	add.s32 	%r7657, %r7657, 1;
	setp.ne.s32 	%p1299, %r7657, 6;
	@%p1299 bra 	$L__BB1_1300;
	shr.u32 	%r6191, %r2191, 23;
	st.local.u32 	[%rd2+24], %rd2974;
	and.b32  	%r2195, %r6191, 31;
	and.b32  	%r6192, %r6191, 224;
	add.s32 	%r6193, %r6192, -128;
	shr.u32 	%r6194, %r6193, 5;
	mul.wide.u32 	%rd2394, %r6194, 4;
	sub.s64 	%rd495, %rd2, %rd2394;
	ld.local.u32 	%r7658, [%rd495+24];
	ld.local.u32 	%r7659, [%rd495+20];
	setp.eq.s32 	%p1300, %r2195, 0;
	@%p1300 bra 	$L__BB1_1303;
	shf.l.wrap.b32 	%r7658, %r7659, %r7658, %r2195;
	ld.local.u32 	%r6195, [%rd495+16];
	shf.l.wrap.b32 	%r7659, %r6195, %r7659, %r2195;
$L__BB1_1303:
	shr.u32 	%r6196, %r7658, 30;
	shf.l.wrap.b32 	%r6197, %r7659, %r7658, 2;
	shl.b32 	%r6198, %r7659, 2;
	shr.u32 	%r6199, %r6197, 31;
	add.s32 	%r6200, %r6199, %r6196;
	neg.s32 	%r6201, %r6200;
	setp.lt.s32 	%p1301, %r2191, 0;
	selp.b32 	%r7660, %r6201, %r6200, %p1301;
	xor.b32  	%r6202, %r6197, %r2191;
	shr.s32 	%r6203, %r6197, 31;
	xor.b32  	%r6204, %r6203, %r6197;
	xor.b32  	%r6205, %r6203, %r6198;
	cvt.u64.u32 	%rd2395, %r6204;
	shl.b64 	%rd2396, %rd2395, 32;
	cvt.u64.u32 	%rd2397, %r6205;
	or.b64  	%rd2398, %rd2396, %rd2397;
	cvt.rn.f64.s64 	%fd325, %rd2398;
	mul.f64 	%fd326, %fd325, 0d3BF921FB54442D19;
	cvt.rn.f32.f64 	%f3842, %fd326;
	neg.f32 	%f3843, %f3842;
	setp.lt.s32 	%p1302, %r6202, 0;
	selp.f32 	%f4666, %f3843, %f3842, %p1302;
	bra.uni 	$L__BB1_1305;
$L__BB1_1304:
	mov.f32 	%f3844, 0f00000000;
	mul.rn.f32 	%f4666, %f812, %f3844;
	mov.b32 	%r7660, 0;
$L__BB1_1305:
	setp.ltu.f32 	%p1303, %f814, 0f47CE4780;
	mul.rn.f32 	%f3845, %f4666, %f4666;
	and.b32  	%r6207, %r7660, 1;
	setp.eq.b32 	%p1304, %r6207, 1;
	selp.f32 	%f3846, 0f3F800000, %f4666, %p1304;
	fma.rn.f32 	%f3847, %f3845, %f3846, 0f00000000;
	fma.rn.f32 	%f3848, %f3845, 0f37CBAC00, 0fBAB607ED;
	selp.f32 	%f3849, %f3848, 0fB94D4153, %p1304;
	selp.f32 	%f3850, 0f3D2AAABB, 0f3C0885E4, %p1304;
	fma.rn.f32 	%f3851, %f3849, %f3845, %f3850;
	selp.f32 	%f3852, 0fBEFFFFFF, 0fBE2AAAA8, %p1304;
	fma.rn.f32 	%f3853, %f3851, %f3845, %f3852;
	fma.rn.f32 	%f3854, %f3853, %f3847, %f3846;
	and.b32  	%r6208, %r7660, 2;
	setp.eq.s32 	%p1305, %r6208, 0;
	mov.f32 	%f3855, 0f00000000;
	sub.f32 	%f3856, %f3855, %f3854;
	selp.f32 	%f818, %f3854, %f3856, %p1305;
	@%p1303 bra 	$L__BB1_1313;
	setp.eq.f32 	%p1306, %f814, 0f7F800000;
	@%p1306 bra 	$L__BB1_1312;
	mov.b32 	%r2204, %f812;
	shl.b32 	%r6210, %r2204, 8;
	or.b32  	%r2205, %r6210, -2147483648;
	mov.b64 	%rd2975, 0;
	mov.b32 	%r7661, 0;
$L__BB1_1308:
	.pragma "nounroll";
	mul.wide.u32 	%rd2400, %r7661, 4;
	mov.u64 	%rd2401, __cudart_i2opi_f;
	add.s64 	%rd2402, %rd2401, %rd2400;
	ld.global.nc.u32 	%r6211, [%rd2402];
	mad.wide.u32 	%rd2403, %r6211, %r2205, %rd2975;
	shr.u64 	%rd2975, %rd2403, 32;
	add.s64 	%rd2404, %rd1, %rd2400;
	st.local.u32 	[%rd2404], %rd2403;
	add.s32 	%r7661, %r7661, 1;
	setp.ne.s32 	%p1307, %r7661, 6;
	@%p1307 bra 	$L__BB1_1308;
	shr.u32 	%r6212, %r2204, 23;
	st.local.u32 	[%rd1+24], %rd2975;
	and.b32  	%r2208, %r6212, 31;
	and.b32  	%r6213, %r6212, 224;
	add.s32 	%r6214, %r6213, -128;
	shr.u32 	%r6215, %r6214, 5;
	mul.wide.u32 	%rd2405, %r6215, 4;
	sub.s64 	%rd498, %rd1, %rd2405;
	ld.local.u32 	%r7662, [%rd498+24];
	ld.local.u32 	%r7663, [%rd498+20];
	setp.eq.s32 	%p1308, %r2208, 0;
	@%p1308 bra 	$L__BB1_1311;
	shf.l.wrap.b32 	%r7662, %r7663, %r7662, %r2208;
	ld.local.u32 	%r6216, [%rd498+16];
	shf.l.wrap.b32 	%r7663, %r6216, %r7663, %r2208;
$L__BB1_1311:
	shr.u32 	%r6217, %r7662, 30;
	shf.l.wrap.b32 	%r6218, %r7663, %r7662, 2;
	shl.b32 	%r6219, %r7663, 2;
	shr.u32 	%r6220, %r6218, 31;
	add.s32 	%r6221, %r6220, %r6217;
	neg.s32 	%r6222, %r6221;
	setp.lt.s32 	%p1309, %r2204, 0;
	selp.b32 	%r7664, %r6222, %r6221, %p1309;
	xor.b32  	%r6223, %r6218, %r2204;
	shr.s32 	%r6224, %r6218, 31;
	xor.b32  	%r6225, %r6224, %r6218;
	xor.b32  	%r6226, %r6224, %r6219;
	cvt.u64.u32 	%rd2406, %r6225;
	shl.b64 	%rd2407, %rd2406, 32;
	cvt.u64.u32 	%rd2408, %r6226;
	or.b64  	%rd2409, %rd2407, %rd2408;
	cvt.rn.f64.s64 	%fd327, %rd2409;
	mul.f64 	%fd328, %fd327, 0d3BF921FB54442D19;
	cvt.rn.f32.f64 	%f3857, %fd328;
	neg.f32 	%f3858, %f3857;
	setp.lt.s32 	%p1310, %r6223, 0;
	selp.f32 	%f4667, %f3858, %f3857, %p1310;
	bra.uni 	$L__BB1_1313;
$L__BB1_1312:
	mov.f32 	%f3859, 0f00000000;
	mul.rn.f32 	%f4667, %f812, %f3859;
	mov.b32 	%r7664, 0;
$L__BB1_1313:
	add.s32 	%r6228, %r7664, 1;
	mul.rn.f32 	%f3860, %f4667, %f4667;
	and.b32  	%r6229, %r7664, 1;
	setp.eq.b32 	%p1311, %r6229, 1;
	selp.f32 	%f3861, %f4667, 0f3F800000, %p1311;
	fma.rn.f32 	%f3862, %f3860, %f3861, 0f00000000;
	fma.rn.f32 	%f3863, %f3860, 0f37CBAC00, 0fBAB607ED;
	selp.f32 	%f3864, 0fB94D4153, %f3863, %p1311;
	selp.f32 	%f3865, 0f3C0885E4, 0f3D2AAABB, %p1311;
	fma.rn.f32 	%f3866, %f3864, %f3860, %f3865;
	selp.f32 	%f3867, 0fBE2AAAA8, 0fBEFFFFFF, %p1311;
	fma.rn.f32 	%f3868, %f3866, %f3860, %f3867;
	fma.rn.f32 	%f3869, %f3868, %f3862, %f3861;
	and.b32  	%r6230, %r6228, 2;
	setp.eq.s32 	%p1312, %r6230, 0;
	mov.f32 	%f3870, 0f00000000;
	sub.f32 	%f3871, %f3870, %f3869;
	selp.f32 	%f3872, %f3869, %f3871, %p1312;
	fma.rn.f32 	%f822, %f818, %f3872, %f812;
	mul.f32 	%f3873, %f822, 0f3F22F983;
	cvt.rni.s32.f32 	%r7672, %f3873;
	cvt.rn.f32.s32 	%f3874, %r7672;
	fma.rn.f32 	%f3875, %f3874, 0fBFC90FDA, %f822;
	fma.rn.f32 	%f3876, %f3874, 0fB3A22168, %f3875;
	fma.rn.f32 	%f4669, %f3874, 0fA7C234C5, %f3876;
	abs.f32 	%f824, %f822;
	setp.ltu.f32 	%p1313, %f824, 0f47CE4780;
	mov.u32 	%r7668, %r7672;
	mov.f32 	%f4668, %f4669;
	@%p1313 bra 	$L__BB1_1321;
	setp.eq.f32 	%p1314, %f824, 0f7F800000;
	@%p1314 bra 	$L__BB1_1320;
	mov.b32 	%r2218, %f822;
	shl.b32 	%r6232, %r2218, 8;
	or.b32  	%r2219, %r6232, -2147483648;
	mov.b64 	%rd2976, 0;
	mov.b32 	%r7665, 0;
$L__BB1_1316:
	.pragma "nounroll";
	mul.wide.u32 	%rd2411, %r7665, 4;
	mov.u64 	%rd2412, __cudart_i2opi_f;
	add.s64 	%rd2413, %rd2412, %rd2411;
	ld.global.nc.u32 	%r6233, [%rd2413];
	mad.wide.u32 	%rd2414, %r6233, %r2219, %rd2976;
	shr.u64 	%rd2976, %rd2414, 32;
	add.s64 	%rd2415, %rd2, %rd2411;
	st.local.u32 	[%rd2415], %rd2414;
	add.s32 	%r7665, %r7665, 1;
	setp.ne.s32 	%p1315, %r7665, 6;
	@%p1315 bra 	$L__BB1_1316;
	shr.u32 	%r6234, %r2218, 23;
	st.local.u32 	[%rd2+24], %rd2976;
	and.b32  	%r2222, %r6234, 31;
	and.b32  	%r6235, %r6234, 224;
	add.s32 	%r6236, %r6235, -128;
	shr.u32 	%r6237, %r6236, 5;
	mul.wide.u32 	%rd2416, %r6237, 4;
	sub.s64 	%rd501, %rd2, %rd2416;
	ld.local.u32 	%r7666, [%rd501+24];
	ld.local.u32 	%r7667, [%rd501+20];
	setp.eq.s32 	%p1316, %r2222, 0;
	@%p1316 bra 	$L__BB1_1319;
	shf.l.wrap.b32 	%r7666, %r7667, %r7666, %r2222;
	ld.local.u32 	%r6238, [%rd501+16];
	shf.l.wrap.b32 	%r7667, %r6238, %r7667, %r2222;
$L__BB1_1319:
	shr.u32 	%r6239, %r7666, 30;
	shf.l.wrap.b32 	%r6240, %r7667, %r7666, 2;
	shl.b32 	%r6241, %r7667, 2;
	shr.u32 	%r6242, %r6240, 31;
	add.s32 	%r6243, %r6242, %r6239;
	neg.s32 	%r6244, %r6243;
	setp.lt.s32 	%p1317, %r2218, 0;
	selp.b32 	%r7668, %r6244, %r6243, %p1317;
	xor.b32  	%r6245, %r6240, %r2218;
	shr.s32 	%r6246, %r6240, 31;
	xor.b32  	%r6247, %r6246, %r6240;
	xor.b32  	%r6248, %r6246, %r6241;
	cvt.u64.u32 	%rd2417, %r6247;
	shl.b64 	%rd2418, %rd2417, 32;
	cvt.u64.u32 	%rd2419, %r6248;
	or.b64  	%rd2420, %rd2418, %rd2419;
	cvt.rn.f64.s64 	%fd329, %rd2420;
	mul.f64 	%fd330, %fd329, 0d3BF921FB54442D19;
	cvt.rn.f32.f64 	%f3877, %fd330;
	neg.f32 	%f3878, %f3877;
	setp.lt.s32 	%p1318, %r6245, 0;
	selp.f32 	%f4668, %f3878, %f3877, %p1318;
	bra.uni 	$L__BB1_1321;
$L__BB1_1320:
	mov.f32 	%f3879, 0f00000000;
	mul.rn.f32 	%f4668, %f822, %f3879;
	mov.b32 	%r7668, 0;
$L__BB1_1321:
	setp.ltu.f32 	%p1319, %f824, 0f47CE4780;
	mul.rn.f32 	%f3880, %f4668, %f4668;
	and.b32  	%r6250, %r7668, 1;
	setp.eq.b32 	%p1320, %r6250, 1;
	selp.f32 	%f3881, 0f3F800000, %f4668, %p1320;
	fma.rn.f32 	%f3882, %f3880, %f3881, 0f00000000;
	fma.rn.f32 	%f3883, %f3880, 0f37CBAC00, 0fBAB607ED;
	selp.f32 	%f3884, %f3883, 0fB94D4153, %p1320;
	selp.f32 	%f3885, 0f3D2AAABB, 0f3C0885E4, %p1320;
	fma.rn.f32 	%f3886, %f3884, %f3880, %f3885;
	selp.f32 	%f3887, 0fBEFFFFFF, 0fBE2AAAA8, %p1320;
	fma.rn.f32 	%f3888, %f3886, %f3880, %f3887;
	fma.rn.f32 	%f3889, %f3888, %f3882, %f3881;
	and.b32  	%r6251, %r7668, 2;
	setp.eq.s32 	%p1321, %r6251, 0;
	mov.f32 	%f3890, 0f00000000;
	sub.f32 	%f3891, %f3890, %f3889;
	selp.f32 	%f828, %f3889, %f3891, %p1321;
	@%p1319 bra 	$L__BB1_1329;
	setp.eq.f32 	%p1322, %f824, 0f7F800000;
	@%p1322 bra 	$L__BB1_1328;
	mov.b32 	%r2231, %f822;
	shl.b32 	%r6253, %r2231, 8;
	or.b32  	%r2232, %r6253, -2147483648;
	mov.b64 	%rd2977, 0;
	mov.b32 	%r7669, 0;
$L__BB1_1324:
	.pragma "nounroll";
	mul.wide.u32 	%rd2422, %r7669, 4;
	mov.u64 	%rd2423, __cudart_i2opi_f;
	add.s64 	%rd2424, %rd2423, %rd2422;
	ld.global.nc.u32 	%r6254, [%rd2424];
	mad.wide.u32 	%rd2425, %r6254, %r2232, %rd2977;
	shr.u64 	%rd2977, %rd2425, 32;
	add.s64 	%rd2426, %rd1, %rd2422;
	st.local.u32 	[%rd2426], %rd2425;
	add.s32 	%r7669, %r7669, 1;
	setp.ne.s32 	%p1323, %r7669, 6;
	@%p1323 bra 	$L__BB1_1324;
	shr.u32 	%r6255, %r2231, 23;
	st.local.u32 	[%rd1+24], %rd2977;
	and.b32  	%r2235, %r6255, 31;
	and.b32  	%r6256, %r6255, 224;
	add.s32 	%r6257, %r6256, -128;
	shr.u32 	%r6258, %r6257, 5;
	mul.wide.u32 	%rd2427, %r6258, 4;
	sub.s64 	%rd504, %rd1, %rd2427;
	ld.local.u32 	%r7670, [%rd504+24];
	ld.local.u32 	%r7671, [%rd504+20];
	setp.eq.s32 	%p1324, %r2235, 0;
	@%p1324 bra 	$L__BB1_1327;
	shf.l.wrap.b32 	%r7670, %r7671, %r7670, %r2235;
	ld.local.u32 	%r6259, [%rd504+16];
	shf.l.wrap.b32 	%r7671, %r6259, %r7671, %r2235;
$L__BB1_1327:
	shr.u32 	%r6260, %r7670, 30;
	shf.l.wrap.b32 	%r6261, %r7671, %r7670, 2;
	shl.b32 	%r6262, %r7671, 2;
	shr.u32 	%r6263, %r6261, 31;
	add.s32 	%r6264, %r6263, %r6260;
	neg.s32 	%r6265, %r6264;
	setp.lt.s32 	%p1325, %r2231, 0;
	selp.b32 	%r7672, %r6265, %r6264, %p1325;
	xor.b32  	%r6266, %r6261, %r2231;
	shr.s32 	%r6267, %r6261, 31;
	xor.b32  	%r6268, %r6267, %r6261;
	xor.b32  	%r6269, %r6267, %r6262;
	cvt.u64.u32 	%rd2428, %r6268;
	shl.b64 	%rd2429, %rd2428, 32;
	cvt.u64.u32 	%rd2430, %r6269;
	or.b64  	%rd2431, %rd2429, %rd2430;
	cvt.rn.f64.s64 	%fd331, %rd2431;
	mul.f64 	%fd332, %fd331, 0d3BF921FB54442D19;
	cvt.rn.f32.f64 	%f3892, %fd332;
	neg.f32 	%f3893, %f3892;
	setp.lt.s32 	%p1326, %r6266, 0;
	selp.f32 	%f4669, %f3893, %f3892, %p1326;
	bra.uni 	$L__BB1_1329;
$L__BB1_1328:
	mov.f32 	%f3894, 0f00000000;
	mul.rn.f32 	%f4669, %f822, %f3894;
	mov.b32 	%r7672, 0;
$L__BB1_1329:
	add.s32 	%r6271, %r7672, 1;
	mul.rn.f32 	%f3895, %f4669, %f4669;
	and.b32  	%r6272, %r7672, 1;
	setp.eq.b32 	%p1327, %r6272, 1;
	selp.f32 	%f3896, %f4669, 0f3F800000, %p1327;
	fma.rn.f32 	%f3897, %f3895, %f3896, 0f00000000;
	fma.rn.f32 	%f3898, %f3895, 0f37CBAC00, 0fBAB607ED;
	selp.f32 	%f3899, 0fB94D4153, %f3898, %p1327;
	selp.f32 	%f3900, 0f3C0885E4, 0f3D2AAABB, %p1327;
	fma.rn.f32 	%f3901, %f3899, %f3895, %f3900;
	selp.f32 	%f3902, 0fBE2AAAA8, 0fBEFFFFFF, %p1327;
	fma.rn.f32 	%f3903, %f3901, %f3895, %f3902;
	fma.rn.f32 	%f3904, %f3903, %f3897, %f3896;
	and.b32  	%r6273, %r6271, 2;
	setp.eq.s32 	%p1328, %r6273, 0;
	mov.f32 	%f3905, 0f00000000;
	sub.f32 	%f3906, %f3905, %f3904;
	selp.f32 	%f3907, %f3904, %f3906, %p1328;
	fma.rn.f32 	%f832, %f828, %f3907, %f822;
	mul.f32 	%f3908, %f832, 0f3F22F983;
	cvt.rni.s32.f32 	%r7680, %f3908;
	cvt.rn.f32.s32 	%f3909, %r7680;
	fma.rn.f32 	%f3910, %f3909, 0fBFC90FDA, %f832;
	fma.rn.f32 	%f3911, %f3909, 0fB3A22168, %f3910;
	fma.rn.f32 	%f4671, %f3909, 0fA7C234C5, %f3911;
	abs.f32 	%f834, %f832;
	setp.ltu.f32 	%p1329, %f834, 0f47CE4780;
	mov.u32 	%r7676, %r7680;
	mov.f32 	%f4670, %f4671;
	@%p1329 bra 	$L__BB1_1337;
	setp.eq.f32 	%p1330, %f834, 0f7F800000;
	@%p1330 bra 	$L__BB1_1336;
	mov.b32 	%r2245, %f832;
	shl.b32 	%r6275, %r2245, 8;
	or.b32  	%r2246, %r6275, -2147483648;
	mov.b64 	%rd2978, 0;
	mov.b32 	%r7673, 0;
$L__BB1_1332:
	.pragma "nounroll";
	mul.wide.u32 	%rd2433, %r7673, 4;
	mov.u64 	%rd2434, __cudart_i2opi_f;
	add.s64 	%rd2435, %rd2434, %rd2433;
	ld.global.nc.u32 	%r6276, [%rd2435];
	mad.wide.u32 	%rd2436, %r6276, %r2246, %rd2978;
	shr.u64 	%rd2978, %rd2436, 32;
	add.s64 	%rd2437, %rd2, %rd2433;
	st.local.u32 	[%rd2437], %rd2436;
	add.s32 	%r7673, %r7673, 1;
	setp.ne.s32 	%p1331, %r7673, 6;
	@%p1331 bra 	$L__BB1_1332;
	shr.u32 	%r6277, %r2245, 23;
	st.local.u32 	[%rd2+24], %rd2978;
	and.b32  	%r2249, %r6277, 31;
	and.b32  	%r6278, %r6277, 224;
	add.s32 	%r6279, %r6278, -128;
	shr.u32 	%r6280, %r6279, 5;
	mul.wide.u32 	%rd2438, %r6280, 4;
	sub.s64 	%rd507, %rd2, %rd2438;
	ld.local.u32 	%r7674, [%rd507+24];
	ld.local.u32 	%r7675, [%rd507+20];
	setp.eq.s32 	%p1332, %r2249, 0;
	@%p1332 bra 	$L__BB1_1335;
	shf.l.wrap.b32 	%r7674, %r7675, %r7674, %r2249;
	ld.local.u32 	%r6281, [%rd507+16];
	shf.l.wrap.b32 	%r7675, %r6281, %r7675, %r2249;
$L__BB1_1335:
	shr.u32 	%r6282, %r7674, 30;
	shf.l.wrap.b32 	%r6283, %r7675, %r7674, 2;
	shl.b32 	%r6284, %r7675, 2;
	shr.u32 	%r6285, %r6283, 31;
	add.s32 	%r6286, %r6285, %r6282;
	neg.s32 	%r6287, %r6286;
	setp.lt.s32 	%p1333, %r2245, 0;
	selp.b32 	%r7676, %r6287, %r6286, %p1333;
	xor.b32  	%r6288, %r6283, %r2245;
	shr.s32 	%r6289, %r6283, 31;
	xor.b32  	%r6290, %r6289, %r6283;
	xor.b32  	%r6291, %r6289, %r6284;
	cvt.u64.u32 	%rd2439, %r6290;
	shl.b64 	%rd2440, %rd2439, 32;
	cvt.u64.u32 	%rd2441, %r6291;
	or.b64  	%rd2442, %rd2440, %rd2441;
	cvt.rn.f64.s64 	%fd333, %rd2442;
	mul.f64 	%fd334, %fd333, 0d3BF921FB54442D19;
	cvt.rn.f32.f64 	%f3912, %fd334;
	neg.f32 	%f3913, %f3912;
	setp.lt.s32 	%p1334, %r6288, 0;
	selp.f32 	%f4670, %f3913, %f3912, %p1334;
	bra.uni 	$L__BB1_1337;
$L__BB1_1336:
	mov.f32 	%f3914, 0f00000000;
	mul.rn.f32 	%f4670, %f832, %f3914;
	mov.b32 	%r7676, 0;
$L__BB1_1337:
	setp.ltu.f32 	%p1335, %f834, 0f47CE4780;
	mul.rn.f32 	%f3915, %f4670, %f4670;
	and.b32  	%r6293, %r7676, 1;
	setp.eq.b32 	%p1336, %r6293, 1;
	selp.f32 	%f3916, 0f3F800000, %f4670, %p1336;
	fma.rn.f32 	%f3917, %f3915, %f3916, 0f00000000;
	fma.rn.f32 	%f3918, %f3915, 0f37CBAC00, 0fBAB607ED;
	selp.f32 	%f3919, %f3918, 0fB94D4153, %p1336;
	selp.f32 	%f3920, 0f3D2AAABB, 0f3C0885E4, %p1336;
	fma.rn.f32 	%f3921, %f3919, %f3915, %f3920;
	selp.f32 	%f3922, 0fBEFFFFFF, 0fBE2AAAA8, %p1336;
	fma.rn.f32 	%f3923, %f3921, %f3915, %f3922;
	fma.rn.f32 	%f3924, %f3923, %f3917, %f3916;
	and.b32  	%r6294, %r7676, 2;
	setp.eq.s32 	%p1337, %r6294, 0;
	mov.f32 	%f3925, 0f00000000;
	sub.f32 	%f3926, %f3925, %f3924;
	selp.f32 	%f838, %f3924, %f3926, %p1337;
	@%p1335 bra 	$L__BB1_1345;
	setp.eq.f32 	%p1338, %f834, 0f7F800000;
	@%p1338 bra 	$L__BB1_1344;
	mov.b32 	%r2258, %f832;
	shl.b32 	%r6296, %r2258, 8;
	or.b32  	%r2259, %r6296, -2147483648;
	mov.b64 	%rd2979, 0;
	mov.b32 	%r7677, 0;
$L__BB1_1340:
	.pragma "nounroll";
	mul.wide.u32 	%rd2444, %r7677, 4;
	mov.u64 	%rd2445, __cudart_i2opi_f;
	add.s64 	%rd2446, %rd2445, %rd2444;
	ld.global.nc.u32 	%r6297, [%rd2446];
	mad.wide.u32 	%rd2447, %r6297, %r2259, %rd2979;
	shr.u64 	%rd2979, %rd2447, 32;
	add.s64 	%rd2448, %rd1, %rd2444;
	st.local.u32 	[%rd2448], %rd2447;
	add.s32 	%r7677, %r7677, 1;
	setp.ne.s32 	%p1339, %r7677, 6;
	@%p1339 bra 	$L__BB1_1340;
	shr.u32 	%r6298, %r2258, 23;
	st.local.u32 	[%rd1+24], %rd2979;
	and.b32  	%r2262, %r6298, 31;
	and.b32  	%r6299, %r6298, 224;
	add.s32 	%r6300, %r6299, -128;
	shr.u32 	%r6301, %r6300, 5;
	mul.wide.u32 	%rd2449, %r6301, 4;
	sub.s64 	%rd510, %rd1, %rd2449;
	ld.local.u32 	%r7678, [%rd510+24];
	ld.local.u32 	%r7679, [%rd510+20];
	setp.eq.s32 	%p1340, %r2262, 0;
	@%p1340 bra 	$L__BB1_1343;
	shf.l.wrap.b32 	%r7678, %r7679, %r7678, %r2262;
	ld.local.u32 	%r6302, [%rd510+16];
	shf.l.wrap.b32 	%r7679, %r6302, %r7679, %r2262;
$L__BB1_1343:
	shr.u32 	%r6303, %r7678, 30;
	shf.l.wrap.b32 	%r6304, %r7679, %r7678, 2;
	shl.b32 	%r6305, %r7679, 2;
	shr.u32 	%r6306, %r6304, 31;
	add.s32 	%r6307, %r6306, %r6303;
	neg.s32 	%r6308, %r6307;
	setp.lt.s32 	%p1341, %r2258, 0;
	selp.b32 	%r7680, %r6308, %r6307, %p1341;
	xor.b32  	%r6309, %r6304, %r2258;
	shr.s32 	%r6310, %r6304, 31;
	xor.b32  	%r6311, %r6310, %r6304;
	xor.b32  	%r6312, %r6310, %r6305;
	cvt.u64.u32 	%rd2450, %r6311;
	shl.b64 	%rd2451, %rd2450, 32;
	cvt.u64.u32 	%rd2452, %r6312;
	or.b64  	%rd2453, %rd2451, %rd2452;
	cvt.rn.f64.s64 	%fd335, %rd2453;
	mul.f64 	%fd336, %fd335, 0d3BF921FB54442D19;
	cvt.rn.f32.f64 	%f3927, %fd336;
	neg.f32 	%f3928, %f3927;
	setp.lt.s32 	%p1342, %r6309, 0;
	selp.f32 	%f4671, %f3928, %f3927, %p1342;
	bra.uni 	$L__BB1_1345;
$L__BB1_1344:
	mov.f32 	%f3929, 0f00000000;
	mul.rn.f32 	%f4671, %f832, %f3929;
	mov.b32 	%r7680, 0;
$L__BB1_1345:
	add.s32 	%r6314, %r7680, 1;
	mul.rn.f32 	%f3930, %f4671, %f4671;
	and.b32  	%r6315, %r7680, 1;
	setp.eq.b32 	%p1343, %r6315, 1;
	selp.f32 	%f3931, %f4671, 0f3F800000, %p1343;
	fma.rn.f32 	%f3932, %f3930, %f3931, 0f00000000;
	fma.rn.f32 	%f3933, %f3930, 0f37CBAC00, 0fBAB607ED;
	selp.f32 	%f3934, 0fB94D4153, %f3933, %p1343;
	selp.f32 	%f3935, 0f3C0885E4, 0f3D2AAABB, %p1343;
	fma.rn.f32 	%f3936, %f3934, %f3930, %f3935;
	selp.f32 	%f3937, 0fBE2AAAA8, 0fBEFFFFFF, %p1343;
	fma.rn.f32 	%f3938, %f3936, %f3930, %f3937;
	fma.rn.f32 	%f3939, %f3938, %f3932, %f3931;
	and.b32  	%r6316, %r6314, 2;
	setp.eq.s32 	%p1344, %r6316, 0;
	mov.f32 	%f3940, 0f00000000;
	sub.f32 	%f3941, %f3940, %f3939;
	selp.f32 	%f3942, %f3939, %f3941, %p1344;
	fma.rn.f32 	%f842, %f838, %f3942, %f832;
	mul.f32 	%f3943, %f842, 0f3F22F983;
	cvt.rni.s32.f32 	%r7688, %f3943;
	cvt.rn.f32.s32 	%f3944, %r7688;
	fma.rn.f32 	%f3945, %f3944, 0fBFC90FDA, %f842;
	fma.rn.f32 	%f3946, %f3944, 0fB3A22168, %f3945;
	fma.rn.f32 	%f4673, %f3944, 0fA7C234C5, %f3946;
	abs.f32 	%f844, %f842;
	setp.ltu.f32 	%p1345, %f844, 0f47CE4780;
	mov.u32 	%r7684, %r7688;
	mov.f32 	%f4672, %f4673;
	@%p1345 bra 	$L__BB1_1353;
	setp.eq.f32 	%p1346, %f844, 0f7F800000;
	@%p1346 bra 	$L__BB1_1352;
	mov.b32 	%r2272, %f842;
	shl.b32 	%r6318, %r2272, 8;
	or.b32  	%r2273, %r6318, -2147483648;
	mov.b64 	%rd2980, 0;
	mov.b32 	%r7681, 0;
$L__BB1_1348:
	.pragma "nounroll";
	mul.wide.u32 	%rd2455, %r7681, 4;
	mov.u64 	%rd2456, __cudart_i2opi_f;
	add.s64 	%rd2457, %rd2456, %rd2455;
	ld.global.nc.u32 	%r6319, [%rd2457];
	mad.wide.u32 	%rd2458, %r6319, %r2273, %rd2980;
	shr.u64 	%rd2980, %rd2458, 32;
	add.s64 	%rd2459, %rd2, %rd2455;
	st.local.u32 	[%rd2459], %rd2458;
	add.s32 	%r7681, %r7681, 1;
	setp.ne.s32 	%p1347, %r7681, 6;
	@%p1347 bra 	$L__BB1_1348;
	shr.u32 	%r6320, %r2272, 23;
	st.local.u32 	[%rd2+24], %rd2980;
	and.b32  	%r2276, %r6320, 31;
	and.b32  	%r6321, %r6320, 224;
	add.s32 	%r6322, %r6321, -128;
	shr.u32 	%r6323, %r6322, 5;
	mul.wide.u32 	%rd2460, %r6323, 4;
	sub.s64 	%rd513, %rd2, %rd2460;
	ld.local.u32 	%r7682, [%rd513+24];
	ld.local.u32 	%r7683, [%rd513+20];
	setp.eq.s32 	%p1348, %r2276, 0;
	@%p1348 bra 	$L__BB1_1351;
	shf.l.wrap.b32 	%r7682, %r7683, %r7682, %r2276;
	ld.local.u32 	%r6324, [%rd513+16];
	shf.l.wrap.b32 	%r7683, %r6324, %r7683, %r2276;
$L__BB1_1351:
	shr.u32 	%r6325, %r7682, 30;
	shf.l.wrap.b32 	%r6326, %r7683, %r7682, 2;
	shl.b32 	%r6327, %r7683, 2;
	shr.u32 	%r6328, %r6326, 31;
	add.s32 	%r6329, %r6328, %r6325;
	neg.s32 	%r6330, %r6329;
	setp.lt.s32 	%p1349, %r2272, 0;
	selp.b32 	%r7684, %r6330, %r6329, %p1349;
	xor.b32  	%r6331, %r6326, %r2272;
	shr.s32 	%r6332, %r6326, 31;
	xor.b32  	%r6333, %r6332, %r6326;
	xor.b32  	%r6334, %r6332, %r6327;
	cvt.u64.u32 	%rd2461, %r6333;
	shl.b64 	%rd2462, %rd2461, 32;
	cvt.u64.u32 	%rd2463, %r6334;
	or.b64  	%rd2464, %rd2462, %rd2463;
	cvt.rn.f64.s64 	%fd337, %rd2464;
	mul.f64 	%fd338, %fd337, 0d3BF921FB54442D19;
	cvt.rn.f32.f64 	%f3947, %fd338;
	neg.f32 	%f3948, %f3947;
	setp.lt.s32 	%p1350, %r6331, 0;
	selp.f32 	%f4672, %f3948, %f3947, %p1350;
	bra.uni 	$L__BB1_1353;
$L__BB1_1352:
	mov.f32 	%f3949, 0f00000000;
	mul.rn.f32 	%f4672, %f842, %f3949;
	mov.b32 	%r7684, 0;
$L__BB1_1353:
	setp.ltu.f32 	%p1351, %f844, 0f47CE4780;
	mul.rn.f32 	%f3950, %f4672, %f4672;
	and.b32  	%r6336, %r7684, 1;
	setp.eq.b32 	%p1352, %r6336, 1;
	selp.f32 	%f3951, 0f3F800000, %f4672, %p1352;
	fma.rn.f32 	%f3952, %f3950, %f3951, 0f00000000;
	fma.rn.f32 	%f3953, %f3950, 0f37CBAC00, 0fBAB607ED;
	selp.f32 	%f3954, %f3953, 0fB94D4153, %p1352;
	selp.f32 	%f3955, 0f3D2AAABB, 0f3C0885E4, %p1352;
	fma.rn.f32 	%f3956, %f3954, %f3950, %f3955;
	selp.f32 	%f3957, 0fBEFFFFFF, 0fBE2AAAA8, %p1352;
	fma.rn.f32 	%f3958, %f3956, %f3950, %f3957;
	fma.rn.f32 	%f3959, %f3958, %f3952, %f3951;
	and.b32  	%r6337, %r7684, 2;
	setp.eq.s32 	%p1353, %r6337, 0;
	mov.f32 	%f3960, 0f00000000;
	sub.f32 	%f3961, %f3960, %f3959;
	selp.f32 	%f848, %f3959, %f3961, %p1353;
	@%p1351 bra 	$L__BB1_1361;
	setp.eq.f32 	%p1354, %f844, 0f7F800000;
	@%p1354 bra 	$L__BB1_1360;
	mov.b32 	%r2285, %f842;
	shl.b32 	%r6339, %r2285, 8;
	or.b32  	%r2286, %r6339, -2147483648;
	mov.b64 	%rd2981, 0;
	mov.b32 	%r7685, 0;
$L__BB1_1356:
	.pragma "nounroll";
	mul.wide.u32 	%rd2466, %r7685, 4;
	mov.u64 	%rd2467, __cudart_i2opi_f;
	add.s64 	%rd2468, %rd2467, %rd2466;
	ld.global.nc.u32 	%r6340, [%rd2468];
	mad.wide.u32 	%rd2469, %r6340, %r2286, %rd2981;
	shr.u64 	%rd2981, %rd2469, 32;
	add.s64 	%rd2470, %rd1, %rd2466;
	st.local.u32 	[%rd2470], %rd2469;
	add.s32 	%r7685, %r7685, 1;
	setp.ne.s32 	%p1355, %r7685, 6;
	@%p1355 bra 	$L__BB1_1356;
	shr.u32 	%r6341, %r2285, 23;
	st.local.u32 	[%rd1+24], %rd2981;
	and.b32  	%r2289, %r6341, 31;
	and.b32  	%r6342, %r6341, 224;
	add.s32 	%r6343, %r6342, -128;
	shr.u32 	%r6344, %r6343, 5;
	mul.wide.u32 	%rd2471, %r6344, 4;
	sub.s64 	%rd516, %rd1, %rd2471;
	ld.local.u32 	%r7686, [%rd516+24];
	ld.local.u32 	%r7687, [%rd516+20];
	setp.eq.s32 	%p1356, %r2289, 0;
	@%p1356 bra 	$L__BB1_1359;
	shf.l.wrap.b32 	%r7686, %r7687, %r7686, %r2289;
	ld.local.u32 	%r6345, [%rd516+16];
	shf.l.wrap.b32 	%r7687, %r6345, %r7687, %r2289;
$L__BB1_1359:
	shr.u32 	%r6346, %r7686, 30;
	shf.l.wrap.b32 	%r6347, %r7687, %r7686, 2;
	shl.b32 	%r6348, %r7687, 2;
	shr.u32 	%r6349, %r6347, 31;
	add.s32 	%r6350, %r6349, %r6346;
	neg.s32 	%r6351, %r6350;
	setp.lt.s32 	%p1357, %r2285, 0;
	selp.b32 	%r7688, %r6351, %r6350, %p1357;
	xor.b32  	%r6352, %r6347, %r2285;
	shr.s32 	%r6353, %r6347, 31;
	xor.b32  	%r6354, %r6353, %r6347;
	xor.b32  	%r6355, %r6353, %r6348;
	cvt.u64.u32 	%rd2472, %r6354;
	shl.b64 	%rd2473, %rd2472, 32;
	cvt.u64.u32 	%rd2474, %r6355;
	or.b64  	%rd2475, %rd2473, %rd2474;
	cvt.rn.f64.s64 	%fd339, %rd2475;
	mul.f64 	%fd340, %fd339, 0d3BF921FB54442D19;
	cvt.rn.f32.f64 	%f3962, %fd340;
	neg.f32 	%f3963, %f3962;
	setp.lt.s32 	%p1358, %r6352, 0;
	selp.f32 	%f4673, %f3963, %f3962, %p1358;
	bra.uni 	$L__BB1_1361;
$L__BB1_1360:
	mov.f32 	%f3964, 0f00000000;
	mul.rn.f32 	%f4673, %f842, %f3964;
	mov.b32 	%r7688, 0;
$L__BB1_1361:
	add.s32 	%r6357, %r7688, 1;
	mul.rn.f32 	%f3965, %f4673, %f4673;
	and.b32  	%r6358, %r7688, 1;
	setp.eq.b32 	%p1359, %r6358, 1;
	selp.f32 	%f3966, %f4673, 0f3F800000, %p1359;
	fma.rn.f32 	%f3967, %f3965, %f3966, 0f00000000;
	fma.rn.f32 	%f3968, %f3965, 0f37CBAC00, 0fBAB607ED;
	selp.f32 	%f3969, 0fB94D4153, %f3968, %p1359;
	selp.f32 	%f3970, 0f3C0885E4, 0f3D2AAABB, %p1359;
	fma.rn.f32 	%f3971, %f3969, %f3965, %f3970;
	selp.f32 	%f3972, 0fBE2AAAA8, 0fBEFFFFFF, %p1359;
	fma.rn.f32 	%f3973, %f3971, %f3965, %f3972;
	fma.rn.f32 	%f3974, %f3973, %f3967, %f3966;
	and.b32  	%r6359, %r6357, 2;
	setp.eq.s32 	%p1360, %r6359, 0;
	mov.f32 	%f3975, 0f00000000;
	sub.f32 	%f3976, %f3975, %f3974;
	selp.f32 	%f3977, %f3974, %f3976, %p1360;
	fma.rn.f32 	%f852, %f848, %f3977, %f842;
	mul.f32 	%f3978, %f852, 0f3F22F983;
	cvt.rni.s32.f32 	%r7696, %f3978;
	cvt.rn.f32.s32 	%f3979, %r7696;
	fma.rn.f32 	%f3980, %f3979, 0fBFC90FDA, %f852;
	fma.rn.f32 	%f3981, %f3979, 0fB3A22168, %f3980;
	fma.rn.f32 	%f4675, %f3979, 0fA7C234C5, %f3981;
	abs.f32 	%f854, %f852;
	setp.ltu.f32 	%p1361, %f854, 0f47CE4780;
	mov.u32 	%r7692, %r7696;
	mov.f32 	%f4674, %f4675;
	@%p1361 bra 	$L__BB1_1369;
	setp.eq.f32 	%p1362, %f854, 0f7F800000;
	@%p1362 bra 	$L__BB1_1368;
	mov.b32 	%r2299, %f852;
	shl.b32 	%r6361, %r2299, 8;
	or.b32  	%r2300, %r6361, -2147483648;
	mov.b64 	%rd2982, 0;
	mov.b32 	%r7689, 0;
$L__BB1_1364:
	.pragma "nounroll";
	mul.wide.u32 	%rd2477, %r7689, 4;
	mov.u64 	%rd2478, __cudart_i2opi_f;
	add.s64 	%rd2479, %rd2478, %rd2477;
	ld.global.nc.u32 	%r6362, [%rd2479];
	mad.wide.u32 	%rd2480, %r6362, %r2300, %rd2982;
	shr.u64 	%rd2982, %rd2480, 32;
	add.s64 	%rd2481, %rd2, %rd2477;
	st.local.u32 	[%rd2481], %rd2480;
	add.s32 	%r7689, %r7689, 1;
	setp.ne.s32 	%p1363, %r7689, 6;
	@%p1363 bra 	$L__BB1_1364;
	shr.u32 	%r6363, %r2299, 23;
	st.local.u32 	[%rd2+24], %rd2982;
	and.b32  	%r2303, %r6363, 31;
	and.b32  	%r6364, %r6363, 224;
	add.s32 	%r6365, %r6364, -128;
	shr.u32 	%r6366, %r6365, 5;
	mul.wide.u32 	%rd2482, %r6366, 4;
	sub.s64 	%rd519, %rd2, %rd2482;
	ld.local.u32 	%r7690, [%rd519+24];
	ld.local.u32 	%r7691, [%rd519+20];
	setp.eq.s32 	%p1364, %r2303, 0;
	@%p1364 bra 	$L__BB1_1367;
	shf.l.wrap.b32 	%r7690, %r7691, %r7690, %r2303;
	ld.local.u32 	%r6367, [%rd519+16];
	shf.l.wrap.b32 	%r7691, %r6367, %r7691, %r2303;
$L__BB1_1367:
	shr.u32 	%r6368, %r7690, 30;
	shf.l.wrap.b32 	%r6369, %r7691, %r7690, 2;
	shl.b32 	%r6370, %r7691, 2;
	shr.u32 	%r6371, %r6369, 31;
	add.s32 	%r6372, %r6371, %r6368;
	neg.s32 	%r6373, %r6372;
	setp.lt.s32 	%p1365, %r2299, 0;
	selp.b32 	%r7692, %r6373, %r6372, %p1365;
	xor.b32  	%r6374, %r6369, %r2299;
	shr.s32 	%r6375, %r6369, 31;
	xor.b32  	%r6376, %r6375, %r6369;
	xor.b32  	%r6377, %r6375, %r6370;
	cvt.u64.u32 	%rd2483, %r6376;
	shl.b64 	%rd2484, %rd2483, 32;
	cvt.u64.u32 	%rd2485, %r6377;
	or.b64  	%rd2486, %rd2484, %rd2485;
	cvt.rn.f64.s64 	%fd341, %rd2486;
	mul.f64 	%fd342, %fd341, 0d3BF921FB54442D19;
	cvt.rn.f32.f64 	%f3982, %fd342;
	neg.f32 	%f3983, %f3982;
	setp.lt.s32 	%p1366, %r6374, 0;
	selp.f32 	%f4674, %f3983, %f3982, %p1366;
	bra.uni 	$L__BB1_1369;
$L__BB1_1368:
	mov.f32 	%f3984, 0f00000000;
	mul.rn.f32 	%f4674, %f852, %f3984;
	mov.b32 	%r7692, 0;
$L__BB1_1369:
	setp.ltu.f32 	%p1367, %f854, 0f47CE4780;
	mul.rn.f32 	%f3985, %f4674, %f4674;
	and.b32  	%r6379, %r7692, 1;
	setp.eq.b32 	%p1368, %r6379, 1;
	selp.f32 	%f3986, 0f3F800000, %f4674, %p1368;
	fma.rn.f32 	%f3987, %f3985, %f3986, 0f00000000;
	fma.rn.f32 	%f3988, %f3985, 0f37CBAC00, 0fBAB607ED;
	selp.f32 	%f3989, %f3988, 0fB94D4153, %p1368;
	selp.f32 	%f3990, 0f3D2AAABB, 0f3C0885E4, %p1368;
	fma.rn.f32 	%f3991, %f3989, %f3985, %f3990;
	selp.f32 	%f3992, 0fBEFFFFFF, 0fBE2AAAA8, %p1368;
	fma.rn.f32 	%f3993, %f3991, %f3985, %f3992;
	fma.rn.f32 	%f3994, %f3993, %f3987, %f3986;
	and.b32  	%r6380, %r7692, 2;
	setp.eq.s32 	%p1369, %r6380, 0;
	mov.f32 	%f3995, 0f00000000;
	sub.f32 	%f3996, %f3995, %f3994;
	selp.f32 	%f858, %f3994, %f3996, %p1369;
	@%p1367 bra 	$L__BB1_1377;
	setp.eq.f32 	%p1370, %f854, 0f7F800000;
	@%p1370 bra 	$L__BB1_1376;
	mov.b32 	%r2312, %f852;
	shl.b32 	%r6382, %r2312, 8;
	or.b32  	%r2313, %r6382, -2147483648;
	mov.b64 	%rd2983, 0;
	mov.b32 	%r7693, 0;
$L__BB1_1372:
	.pragma "nounroll";
	mul.wide.u32 	%rd2488, %r7693, 4;
	mov.u64 	%rd2489, __cudart_i2opi_f;
	add.s64 	%rd2490, %rd2489, %rd2488;
	ld.global.nc.u32 	%r6383, [%rd2490];
	mad.wide.u32 	%rd2491, %r6383, %r2313, %rd2983;
	shr.u64 	%rd2983, %rd2491, 32;
	add.s64 	%rd2492, %rd1, %rd2488;
	st.local.u32 	[%rd2492], %rd2491;
	add.s32 	%r7693, %r7693, 1;
	setp.ne.s32 	%p1371, %r7693, 6;
	@%p1371 bra 	$L__BB1_1372;
	shr.u32 	%r6384, %r2312, 23;
	st.local.u32 	[%rd1+24], %rd2983;
	and.b32  	%r2316, %r6384, 31;
	and.b32  	%r6385, %r6384, 224;
	add.s32 	%r6386, %r6385, -128;
	shr.u32 	%r6387, %r6386, 5;
	mul.wide.u32 	%rd2493, %r6387, 4;
	sub.s64 	%rd522, %rd1, %rd2493;
	ld.local.u32 	%r7694, [%rd522+24];
	ld.local.u32 	%r7695, [%rd522+20];
	setp.eq.s32 	%p1372, %r2316, 0;
	@%p1372 bra 	$L__BB1_1375;
	shf.l.wrap.b32 	%r7694, %r7695, %r7694, %r2316;
	ld.local.u32 	%r6388, [%rd522+16];
	shf.l.wrap.b32 	%r7695, %r6388, %r7695, %r2316;
$L__BB1_1375:
	shr.u32 	%r6389, %r7694, 30;
	shf.l.wrap.b32 	%r6390, %r7695, %r7694, 2;
	shl.b32 	%r6391, %r7695, 2;
	shr.u32 	%r6392, %r6390, 31;
	add.s32 	%r6393, %r6392, %r6389;
	neg.s32 	%r6394, %r6393;
	setp.lt.s32 	%p1373, %r2312, 0;
	selp.b32 	%r7696, %r6394, %r6393, %p1373;
	xor.b32  	%r6395, %r6390, %r2312;
	shr.s32 	%r6396, %r6390, 31;
	xor.b32  	%r6397, %r6396, %r6390;
	xor.b32  	%r6398, %r6396, %r6391;
	cvt.u64.u32 	%rd2494, %r6397;
	shl.b64 	%rd2495, %rd2494, 32;
	cvt.u64.u32 	%rd2496, %r6398;
	or.b64  	%rd2497, %rd2495, %rd2496;
	cvt.rn.f64.s64 	%fd343, %rd2497;
	mul.f64 	%fd344, %fd343, 0d3BF921FB54442D19;
	cvt.rn.f32.f64 	%f3997, %fd344;
	neg.f32 	%f3998, %f3997;
	setp.lt.s32 	%p1374, %r6395, 0;
	selp.f32 	%f4675, %f3998, %f3997, %p1374;
	bra.uni 	$L__BB1_1377;
$L__BB1_1376:
	mov.f32 	%f3999, 0f00000000;
	mul.rn.f32 	%f4675, %f852, %f3999;
	mov.b32 	%r7696, 0;
$L__BB1_1377:
	add.s32 	%r6400, %r7696, 1;
	mul.rn.f32 	%f4000, %f4675, %f4675;
	and.b32  	%r6401, %r7696, 1;
	setp.eq.b32 	%p1375, %r6401, 1;
	selp.f32 	%f4001, %f4675, 0f3F800000, %p1375;
	fma.rn.f32 	%f4002, %f4000, %f4001, 0f00000000;
	fma.rn.f32 	%f4003, %f4000, 0f37CBAC00, 0fBAB607ED;
	selp.f32 	%f4004, 0fB94D4153, %f4003, %p1375;
	selp.f32 	%f4005, 0f3C0885E4, 0f3D2AAABB, %p1375;
	fma.rn.f32 	%f4006, %f4004, %f4000, %f4005;
	selp.f32 	%f4007, 0fBE2AAAA8, 0fBEFFFFFF, %p1375;
	fma.rn.f32 	%f4008, %f4006, %f4000, %f4007;
	fma.rn.f32 	%f4009, %f4008, %f4002, %f4001;
	and.b32  	%r6402, %r6400, 2;
	setp.eq.s32 	%p1376, %r6402, 0;
	mov.f32 	%f4010, 0f00000000;
	sub.f32 	%f4011, %f4010, %f4009;
	selp.f32 	%f4012, %f4009, %f4011, %p1376;
	fma.rn.f32 	%f862, %f858, %f4012, %f852;
	mul.f32 	%f4013, %f862, 0f3F22F983;
	cvt.rni.s32.f32 	%r7704, %f4013;
	cvt.rn.f32.s32 	%f4014, %r7704;
	fma.rn.f32 	%f4015, %f4014, 0fBFC90FDA, %f862;
	fma.rn.f32 	%f4016, %f4014, 0fB3A22168, %f4015;
	fma.rn.f32 	%f4677, %f4014, 0fA7C234C5, %f4016;
	abs.f32 	%f864, %f862;
	setp.ltu.f32 	%p1377, %f864, 0f47CE4780;
	mov.u32 	%r7700, %r7704;
	mov.f32 	%f4676, %f4677;
	@%p1377 bra 	$L__BB1_1385;
	setp.eq.f32 	%p1378, %f864, 0f7F800000;
	@%p1378 bra 	$L__BB1_1384;
	mov.b32 	%r2326, %f862;
	shl.b32 	%r6404, %r2326, 8;
	or.b32  	%r2327, %r6404, -2147483648;
	mov.b64 	%rd2984, 0;
	mov.b32 	%r7697, 0;
$L__BB1_1380:
	.pragma "nounroll";
	mul.wide.u32 	%rd2499, %r7697, 4;
	mov.u64 	%rd2500, __cudart_i2opi_f;
	add.s64 	%rd2501, %rd2500, %rd2499;
	ld.global.nc.u32 	%r6405, [%rd2501];
	mad.wide.u32 	%rd2502, %r6405, %r2327, %rd2984;
	shr.u64 	%rd2984, %rd2502, 32;
	add.s64 	%rd2503, %rd2, %rd2499;
	st.local.u32 	[%rd2503], %rd2502;
	add.s32 	%r7697, %r7697, 1;
	setp.ne.s32 	%p1379, %r7697, 6;
	@%p1379 bra 	$L__BB1_1380;
	shr.u32 	%r6406, %r2326, 23;
	st.local.u32 	[%rd2+24], %rd2984;
	and.b32  	%r2330, %r6406, 31;
	and.b32  	%r6407, %r6406, 224;
	add.s32 	%r6408, %r6407, -128;
	shr.u32 	%r6409, %r6408, 5;
	mul.wide.u32 	%rd2504, %r6409, 4;
	sub.s64 	%rd525, %rd2, %rd2504;
	ld.local.u32 	%r7698, [%rd525+24];
	ld.local.u32 	%r7699, [%rd525+20];
	setp.eq.s32 	%p1380, %r2330, 0;
	@%p1380 bra 	$L__BB1_1383;
	shf.l.wrap.b32 	%r7698, %r7699, %r7698, %r2330;
	ld.local.u32 	%r6410, [%rd525+16];
	shf.l.wrap.b32 	%r7699, %r6410, %r7699, %r2330;
$L__BB1_1383:
	shr.u32 	%r6411, %r7698, 30;
	shf.l.wrap.b32 	%r6412, %r7699, %r7698, 2;
	shl.b32 	%r6413, %r7699, 2;
	shr.u32 	%r6414, %r6412, 31;
	add.s32 	%r6415, %r6414, %r6411;
	neg.s32 	%r6416, %r6415;
	setp.lt.s32 	%p1381, %r2326, 0;
	selp.b32 	%r7700, %r6416, %r6415, %p1381;
	xor.b32  	%r6417, %r6412, %r2326;
	shr.s32 	%r6418, %r6412, 31;
	xor.b32  	%r6419, %r6418, %r6412;
	xor.b32  	%r6420, %r6418, %r6413;
	cvt.u64.u32 	%rd2505, %r6419;
	shl.b64 	%rd2506, %rd2505, 32;
	cvt.u64.u32 	%rd2507, %r6420;
	or.b64  	%rd2508, %rd2506, %rd2507;
	cvt.rn.f64.s64 	%fd345, %rd2508;
	mul.f64 	%fd346, %fd345, 0d3BF921FB54442D19;
	cvt.rn.f32.f64 	%f4017, %fd346;
	neg.f32 	%f4018, %f4017;
	setp.lt.s32 	%p1382, %r6417, 0;
	selp.f32 	%f4676, %f4018, %f4017, %p1382;
	bra.uni 	$L__BB1_1385;
$L__BB1_1384:
	mov.f32 	%f4019, 0f00000000;
	mul.rn.f32 	%f4676, %f862, %f4019;
	mov.b32 	%r7700, 0;
$L__BB1_1385:
	setp.ltu.f32 	%p1383, %f864, 0f47CE4780;
	mul.rn.f32 	%f4020, %f4676, %f4676;
	and.b32  	%r6422, %r7700, 1;
	setp.eq.b32 	%p1384, %r6422, 1;
	selp.f32 	%f4021, 0f3F800000, %f4676, %p1384;
	fma.rn.f32 	%f4022, %f4020, %f4021, 0f00000000;
	fma.rn.f32 	%f4023, %f4020, 0f37CBAC00, 0fBAB607ED;
	selp.f32 	%f4024, %f4023, 0fB94D4153, %p1384;
	selp.f32 	%f4025, 0f3D2AAABB, 0f3C0885E4, %p1384;
	fma.rn.f32 	%f4026, %f4024, %f4020, %f4025;
	selp.f32 	%f4027, 0fBEFFFFFF, 0fBE2AAAA8, %p1384;
	fma.rn.f32 	%f4028, %f4026, %f4020, %f4027;
	fma.rn.f32 	%f4029, %f4028, %f4022, %f4021;
	and.b32  	%r6423, %r7700, 2;
	setp.eq.s32 	%p1385, %r6423, 0;
	mov.f32 	%f4030, 0f00000000;
	sub.f32 	%f4031, %f4030, %f4029;
	selp.f32 	%f868, %f4029, %f4031, %p1385;
	@%p1383 bra 	$L__BB1_1393;
	setp.eq.f32 	%p1386, %f864, 0f7F800000;
	@%p1386 bra 	$L__BB1_1392;
	mov.b32 	%r2339, %f862;
	shl.b32 	%r6425, %r2339, 8;
	or.b32  	%r2340, %r6425, -2147483648;
	mov.b64 	%rd2985, 0;
	mov.b32 	%r7701, 0;
$L__BB1_1388:
	.pragma "nounroll";
	mul.wide.u32 	%rd2510, %r7701, 4;
	mov.u64 	%rd2511, __cudart_i2opi_f;
	add.s64 	%rd2512, %rd2511, %rd2510;
	ld.global.nc.u32 	%r6426, [%rd2512];
	mad.wide.u32 	%rd2513, %r6426, %r2340, %rd2985;
	shr.u64 	%rd2985, %rd2513, 32;
	add.s64 	%rd2514, %rd1, %rd2510;
	st.local.u32 	[%rd2514], %rd2513;
	add.s32 	%r7701, %r7701, 1;
	setp.ne.s32 	%p1387, %r7701, 6;
	@%p1387 bra 	$L__BB1_1388;
	shr.u32 	%r6427, %r2339, 23;
	st.local.u32 	[%rd1+24], %rd2985;
	and.b32  	%r2343, %r6427, 31;
	and.b32  	%r6428, %r6427, 224;
	add.s32 	%r6429, %r6428, -128;
	shr.u32 	%r6430, %r6429, 5;
	mul.wide.u32 	%rd2515, %r6430, 4;
	sub.s64 	%rd528, %rd1, %rd2515;
	ld.local.u32 	%r7702, [%rd528+24];
	ld.local.u32 	%r7703, [%rd528+20];
	setp.eq.s32 	%p1388, %r2343, 0;
	@%p1388 bra 	$L__BB1_1391;
	shf.l.wrap.b32 	%r7702, %r7703, %r7702, %r2343;
	ld.local.u32 	%r6431, [%rd528+16];
	shf.l.wrap.b32 	%r7703, %r6431, %r7703, %r2343;
$L__BB1_1391:
	shr.u32 	%r6432, %r7702, 30;
	shf.l.wrap.b32 	%r6433, %r7703, %r7702, 2;
	shl.b32 	%r6434, %r7703, 2;
	shr.u32 	%r6435, %r6433, 31;
	add.s32 	%r6436, %r6435, %r6432;
	neg.s32 	%r6437, %r6436;
	setp.lt.s32 	%p1389, %r2339, 0;
	selp.b32 	%r7704, %r6437, %r6436, %p1389;
	xor.b32  	%r6438, %r6433, %r2339;
	shr.s32 	%r6439, %r6433, 31;
	xor.b32  	%r6440, %r6439, %r6433;
	xor.b32  	%r6441, %r6439, %r6434;
	cvt.u64.u32 	%rd2516, %r6440;
	shl.b64 	%rd2517, %rd2516, 32;
	cvt.u64.u32 	%rd2518, %r6441;
	or.b64  	%rd2519, %rd2517, %rd2518;
	cvt.rn.f64.s64 	%fd347, %rd2519;
	mul.f64 	%fd348, %fd347, 0d3BF921FB54442D19;
	cvt.rn.f32.f64 	%f4032, %fd348;
	neg.f32 	%f4033, %f4032;
	setp.lt.s32 	%p1390, %r6438, 0;
	selp.f32 	%f4677, %f4033, %f4032, %p1390;
	bra.uni 	$L__BB1_1393;
$L__BB1_1392:
	mov.f32 	%f4034, 0f00000000;
	mul.rn.f32 	%f4677, %f862, %f4034;
	mov.b32 	%r7704, 0;
$L__BB1_1393:
	add.s32 	%r6443, %r7704, 1;
	mul.rn.f32 	%f4035, %f4677, %f4677;
	and.b32  	%r6444, %r7704, 1;
	setp.eq.b32 	%p1391, %r6444, 1;
	selp.f32 	%f4036, %f4677, 0f3F800000, %p1391;
	fma.rn.f32 	%f4037, %f4035, %f4036, 0f00000000;
	fma.rn.f32 	%f4038, %f4035, 0f37CBAC00, 0fBAB607ED;
	selp.f32 	%f4039, 0fB94D4153, %f4038, %p1391;
	selp.f32 	%f4040, 0f3C0885E4, 0f3D2AAABB, %p1391;
	fma.rn.f32 	%f4041, %f4039, %f4035, %f4040;
	selp.f32 	%f4042, 0fBE2AAAA8, 0fBEFFFFFF, %p1391;
	fma.rn.f32 	%f4043, %f4041, %f4035, %f4042;
	fma.rn.f32 	%f4044, %f4043, %f4037, %f4036;
	and.b32  	%r6445, %r6443, 2;
	setp.eq.s32 	%p1392, %r6445, 0;
	mov.f32 	%f4045, 0f00000000;
	sub.f32 	%f4046, %f4045, %f4044;
	selp.f32 	%f4047, %f4044, %f4046, %p1392;
	fma.rn.f32 	%f872, %f868, %f4047, %f862;
	mul.f32 	%f4048, %f872, 0f3F22F983;
	cvt.rni.s32.f32 	%r7712, %f4048;
	cvt.rn.f32.s32 	%f4049, %r7712;
	fma.rn.f32 	%f4050, %f4049, 0fBFC90FDA, %f872;
	fma.rn.f32 	%f4051, %f4049, 0fB3A22168, %f4050;
	fma.rn.f32 	%f4679, %f4049, 0fA7C234C5, %f4051;
	abs.f32 	%f874, %f872;
	setp.ltu.f32 	%p1393, %f874, 0f47CE4780;
	mov.u32 	%r7708, %r7712;
	mov.f32 	%f4678, %f4679;
	@%p1393 bra 	$L__BB1_1401;
	setp.eq.f32 	%p1394, %f874, 0f7F800000;
	@%p1394 bra 	$L__BB1_1400;
	mov.b32 	%r2353, %f872;
	shl.b32 	%r6447, %r2353, 8;
	or.b32  	%r2354, %r6447, -2147483648;
	mov.b64 	%rd2986, 0;
	mov.b32 	%r7705, 0;
$L__BB1_1396:
	.pragma "nounroll";
	mul.wide.u32 	%rd2521, %r7705, 4;
	mov.u64 	%rd2522, __cudart_i2opi_f;
	add.s64 	%rd2523, %rd2522, %rd2521;
	ld.global.nc.u32 	%r6448, [%rd2523];
	mad.wide.u32 	%rd2524, %r6448, %r2354, %rd2986;
	shr.u64 	%rd2986, %rd2524, 32;
	add.s64 	%rd2525, %rd2, %rd2521;
	st.local.u32 	[%rd2525], %rd2524;
	add.s32 	%r7705, %r7705, 1;
	setp.ne.s32 	%p1395, %r7705, 6;
	@%p1395 bra 	$L__BB1_1396;
	shr.u32 	%r6449, %r2353, 23;
	st.local.u32 	[%rd2+24], %rd2986;
	and.b32  	%r2357, %r6449, 31;
	and.b32  	%r6450, %r6449, 224;
	add.s32 	%r6451, %r6450, -128;
	shr.u32 	%r6452, %r6451, 5;
	mul.wide.u32 	%rd2526, %r6452, 4;
	sub.s64 	%rd531, %rd2, %rd2526;
	ld.local.u32 	%r7706, [%rd531+24];
	ld.local.u32 	%r7707, [%rd531+20];
	setp.eq.s32 	%p1396, %r2357, 0;
	@%p1396 bra 	$L__BB1_1399;
	shf.l.wrap.b32 	%r7706, %r7707, %r7706, %r2357;
	ld.local.u32 	%r6453, [%rd531+16];
	shf.l.wrap.b32 	%r7707, %r6453, %r7707, %r2357;
$L__BB1_1399:
	shr.u32 	%r6454, %r7706, 30;
	shf.l.wrap.b32 	%r6455, %r7707, %r7706, 2;
	shl.b32 	%r6456, %r7707, 2;
	shr.u32 	%r6457, %r6455, 31;
	add.s32 	%r6458, %r6457, %r6454;
	neg.s32 	%r6459, %r6458;
	setp.lt.s32 	%p1397, %r2353, 0;
	selp.b32 	%r7708, %r6459, %r6458, %p1397;
	xor.b32  	%r6460, %r6455, %r2353;
	shr.s32 	%r6461, %r6455, 31;
	xor.b32  	%r6462, %r6461, %r6455;
	xor.b32  	%r6463, %r6461, %r6456;
	cvt.u64.u32 	%rd2527, %r6462;
	shl.b64 	%rd2528, %rd2527, 32;
	cvt.u64.u32 	%rd2529, %r6463;
	or.b64  	%rd2530, %rd2528, %rd2529;
	cvt.rn.f64.s64 	%fd349, %rd2530;
	mul.f64 	%fd350, %fd349, 0d3BF921FB54442D19;
	cvt.rn.f32.f64 	%f4052, %fd350;
	neg.f32 	%f4053, %f4052;
	setp.lt.s32 	%p1398, %r6460, 0;
	selp.f32 	%f4678, %f4053, %f4052, %p1398;
	bra.uni 	$L__BB1_1401;
$L__BB1_1400:
	mov.f32 	%f4054, 0f00000000;
	mul.rn.f32 	%f4678, %f872, %f4054;
	mov.b32 	%r7708, 0;
$L__BB1_1401:
	setp.ltu.f32 	%p1399, %f874, 0f47CE4780;
	mul.rn.f32 	%f4055, %f4678, %f4678;
	and.b32  	%r6465, %r7708, 1;
	setp.eq.b32 	%p1400, %r6465, 1;
	selp.f32 	%f4056, 0f3F800000, %f4678, %p1400;
	fma.rn.f32 	%f4057, %f4055, %f4056, 0f00000000;
	fma.rn.f32 	%f4058, %f4055, 0f37CBAC00, 0fBAB607ED;
	selp.f32 	%f4059, %f4058, 0fB94D4153, %p1400;
	selp.f32 	%f4060, 0f3D2AAABB, 0f3C0885E4, %p1400;
	fma.rn.f32 	%f4061, %f4059, %f4055, %f4060;
	selp.f32 	%f4062, 0fBEFFFFFF, 0fBE2AAAA8, %p1400;
	fma.rn.f32 	%f4063, %f4061, %f4055, %f4062;
	fma.rn.f32 	%f4064, %f4063, %f4057, %f4056;
	and.b32  	%r6466, %r7708, 2;
	setp.eq.s32 	%p1401, %r6466, 0;
	mov.f32 	%f4065, 0f00000000;
	sub.f32 	%f4066, %f4065, %f4064;
	selp.f32 	%f878, %f4064, %f4066, %p1401;
	@%p1399 bra 	$L__BB1_1409;
	setp.eq.f32 	%p1402, %f874, 0f7F800000;
	@%p1402 bra 	$L__BB1_1408;
	mov.b32 	%r2366, %f872;
	shl.b32 	%r6468, %r2366, 8;
	or.b32  	%r2367, %r6468, -2147483648;
	mov.b64 	%rd2987, 0;
	mov.b32 	%r7709, 0;
$L__BB1_1404:
	.pragma "nounroll";
	mul.wide.u32 	%rd2532, %r7709, 4;
	mov.u64 	%rd2533, __cudart_i2opi_f;
	add.s64 	%rd2534, %rd2533, %rd2532;
	ld.global.nc.u32 	%r6469, [%rd2534];
	mad.wide.u32 	%rd2535, %r6469, %r2367, %rd2987;
	shr.u64 	%rd2987, %rd2535, 32;
	add.s64 	%rd2536, %rd1, %rd2532;
	st.local.u32 	[%rd2536], %rd2535;
	add.s32 	%r7709, %r7709, 1;
	setp.ne.s32 	%p1403, %r7709, 6;
	@%p1403 bra 	$L__BB1_1404;
	shr.u32 	%r6470, %r2366, 23;
	st.local.u32 	[%rd1+24], %rd2987;
	and.b32  	%r2370, %r6470, 31;
	and.b32  	%r6471, %r6470, 224;
	add.s32 	%r6472, %r6471, -128;
	shr.u32 	%r6473, %r6472, 5;
	mul.wide.u32 	%rd2537, %r6473, 4;
	sub.s64 	%rd534, %rd1, %rd2537;
	ld.local.u32 	%r7710, [%rd534+24];
	ld.local.u32 	%r7711, [%rd534+20];
	setp.eq.s32 	%p1404, %r2370, 0;
	@%p1404 bra 	$L__BB1_1407;
	shf.l.wrap.b32 	%r7710, %r7711, %r7710, %r2370;
	ld.local.u32 	%r6474, [%rd534+16];
	shf.l.wrap.b32 	%r7711, %r6474, %r7711, %r2370;
$L__BB1_1407:
	shr.u32 	%r6475, %r7710, 30;
	shf.l.wrap.b32 	%r6476, %r7711, %r7710, 2;
	shl.b32 	%r6477, %r7711, 2;
	shr.u32 	%r6478, %r6476, 31;
	add.s32 	%r6479, %r6478, %r6475;
	neg.s32 	%r6480, %r6479;
	setp.lt.s32 	%p1405, %r2366, 0;
	selp.b32 	%r7712, %r6480, %r6479, %p1405;
	xor.b32  	%r6481, %r6476, %r2366;
	shr.s32 	%r6482, %r6476, 31;
	xor.b32  	%r6483, %r6482, %r6476;
	xor.b32  	%r6484, %r6482, %r6477;
	cvt.u64.u32 	%rd2538, %r6483;
	shl.b64 	%rd2539, %rd2538, 32;
	cvt.u64.u32 	%rd2540, %r6484;
	or.b64  	%rd2541, %rd2539, %rd2540;
	cvt.rn.f64.s64 	%fd351, %rd2541;
	mul.f64 	%fd352, %fd351, 0d3BF921FB54442D19;
	cvt.rn.f32.f64 	%f4067, %fd352;
	neg.f32 	%f4068, %f4067;
	setp.lt.s32 	%p1406, %r6481, 0;
	selp.f32 	%f4679, %f4068, %f4067, %p1406;
	bra.uni 	$L__BB1_1409;
$L__BB1_1408:
	mov.f32 	%f4069, 0f00000000;
	mul.rn.f32 	%f4679, %f872, %f4069;
	mov.b32 	%r7712, 0;
$L__BB1_1409:
	add.s32 	%r6486, %r7712, 1;
	mul.rn.f32 	%f4070, %f4679, %f4679;
	and.b32  	%r6487, %r7712, 1;
	setp.eq.b32 	%p1407, %r6487, 1;
	selp.f32 	%f4071, %f4679, 0f3F800000, %p1407;
	fma.rn.f32 	%f4072, %f4070, %f4071, 0f00000000;
	fma.rn.f32 	%f4073, %f4070, 0f37CBAC00, 0fBAB607ED;
	selp.f32 	%f4074, 0fB94D4153, %f4073, %p1407;
	selp.f32 	%f4075, 0f3C0885E4, 0f3D2AAABB, %p1407;
	fma.rn.f32 	%f4076, %f4074, %f4070, %f4075;
	selp.f32 	%f4077, 0fBE2AAAA8, 0fBEFFFFFF, %p1407;
	fma.rn.f32 	%f4078, %f4076, %f4070, %f4077;
	fma.rn.f32 	%f4079, %f4078, %f4072, %f4071;
	and.b32  	%r6488, %r6486, 2;
	setp.eq.s32 	%p1408, %r6488, 0;
	mov.f32 	%f4080, 0f00000000;
	sub.f32 	%f4081, %f4080, %f4079;
	selp.f32 	%f4082, %f4079, %f4081, %p1408;
	fma.rn.f32 	%f882, %f878, %f4082, %f872;
	mul.f32 	%f4083, %f882, 0f3F22F983;
	cvt.rni.s32.f32 	%r7720, %f4083;
	cvt.rn.f32.s32 	%f4084, %r7720;
	fma.rn.f32 	%f4085, %f4084, 0fBFC90FDA, %f882;
	fma.rn.f32 	%f4086, %f4084, 0fB3A22168, %f4085;
	fma.rn.f32 	%f4681, %f4084, 0fA7C234C5, %f4086;
	abs.f32 	%f884, %f882;
	setp.ltu.f32 	%p1409, %f884, 0f47CE4780;
	mov.u32 	%r7716, %r7720;
	mov.f32 	%f4680, %f4681;
	@%p1409 bra 	$L__BB1_1417;
	setp.eq.f32 	%p1410, %f884, 0f7F800000;
	@%p1410 bra 	$L__BB1_1416;
	mov.b32 	%r2380, %f882;
	shl.b32 	%r6490, %r2380, 8;
	or.b32  	%r2381, %r6490, -2147483648;
	mov.b64 	%rd2988, 0;
	mov.b32 	%r7713, 0;
$L__BB1_1412:
	.pragma "nounroll";
	mul.wide.u32 	%rd2543, %r7713, 4;
	mov.u64 	%rd2544, __cudart_i2opi_f;
	add.s64 	%rd2545, %rd2544, %rd2543;
	ld.global.nc.u32 	%r6491, [%rd2545];
	mad.wide.u32 	%rd2546, %r6491, %r2381, %rd2988;
	shr.u64 	%rd2988, %rd2546, 32;
	add.s64 	%rd2547, %rd2, %rd2543;
	st.local.u32 	[%rd2547], %rd2546;
	add.s32 	%r7713, %r7713, 1;
	setp.ne.s32 	%p1411, %r7713, 6;
	@%p1411 bra 	$L__BB1_1412;
	shr.u32 	%r6492, %r2380, 23;
	st.local.u32 	[%rd2+24], %rd2988;
	and.b32  	%r2384, %r6492, 31;
	and.b32  	%r6493, %r6492, 224;
	add.s32 	%r6494, %r6493, -128;
	shr.u32 	%r6495, %r6494, 5;
	mul.wide.u32 	%rd2548, %r6495, 4;
	sub.s64 	%rd537, %rd2, %rd2548;
	ld.local.u32 	%r7714, [%rd537+24];
	ld.local.u32 	%r7715, [%rd537+20];
	setp.eq.s32 	%p1412, %r2384, 0;
	@%p1412 bra 	$L__BB1_1415;
	shf.l.wrap.b32 	%r7714, %r7715, %r7714, %r2384;
	ld.local.u32 	%r6496, [%rd537+16];
	shf.l.wrap.b32 	%r7715, %r6496, %r7715, %r2384;
$L__BB1_1415:
	shr.u32 	%r6497, %r7714, 30;
	shf.l.wrap.b32 	%r6498, %r7715, %r7714, 2;
	shl.b32 	%r6499, %r7715, 2;
	shr.u32 	%r6500, %r6498, 31;
	add.s32 	%r6501, %r6500, %r6497;
	neg.s32 	%r6502, %r6501;
	setp.lt.s32 	%p1413, %r2380, 0;
	selp.b32 	%r7716, %r6502, %r6501, %p1413;
	xor.b32  	%r6503, %r6498, %r2380;
	shr.s32 	%r6504, %r6498, 31;
	xor.b32  	%r6505, %r6504, %r6498;
	xor.b32  	%r6506, %r6504, %r6499;
	cvt.u64.u32 	%rd2549, %r6505;
	shl.b64 	%rd2550, %rd2549, 32;
	cvt.u64.u32 	%rd2551, %r6506;
	or.b64  	%rd2552, %rd2550, %rd2551;
	cvt.rn.f64.s64 	%fd353, %rd2552;
	mul.f64 	%fd354, %fd353, 0d3BF921FB54442D19;
	cvt.rn.f32.f64 	%f4087, %fd354;
	neg.f32 	%f4088, %f4087;
	setp.lt.s32 	%p1414, %r6503, 0;
	selp.f32 	%f4680, %f4088, %f4087, %p1414;
	bra.uni 	$L__BB1_1417;
$L__BB1_1416:
	mov.f32 	%f4089, 0f00000000;
	mul.rn.f32 	%f4680, %f882, %f4089;
	mov.b32 	%r7716, 0;
$L__BB1_1417:
	setp.ltu.f32 	%p1415, %f884, 0f47CE4780;
	mul.rn.f32 	%f4090, %f4680, %f4680;
	and.b32  	%r6508, %r7716, 1;
	setp.eq.b32 	%p1416, %r6508, 1;
	selp.f32 	%f4091, 0f3F800000, %f4680, %p1416;
	fma.rn.f32 	%f4092, %f4090, %f4091, 0f00000000;
	fma.rn.f32 	%f4093, %f4090, 0f37CBAC00, 0fBAB607ED;
	selp.f32 	%f4094, %f4093, 0fB94D4153, %p1416;
	selp.f32 	%f4095, 0f3D2AAABB, 0f3C0885E4, %p1416;
	fma.rn.f32 	%f4096, %f4094, %f4090, %f4095;
	selp.f32 	%f4097, 0fBEFFFFFF, 0fBE2AAAA8, %p1416;
	fma.rn.f32 	%f4098, %f4096, %f4090, %f4097;
	fma.rn.f32 	%f4099, %f4098, %f4092, %f4091;
	and.b32  	%r6509, %r7716, 2;
	setp.eq.s32 	%p1417, %r6509, 0;
	mov.f32 	%f4100, 0f00000000;
	sub.f32 	%f4101, %f4100, %f4099;
	selp.f32 	%f888, %f4099, %f4101, %p1417;
	@%p1415 bra 	$L__BB1_1425;
	setp.eq.f32 	%p1418, %f884, 0f7F800000;
	@%p1418 bra 	$L__BB1_1424;
	mov.b32 	%r2393, %f882;
	shl.b32 	%r6511, %r2393, 8;
	or.b32  	%r2394, %r6511, -2147483648;
	mov.b64 	%rd2989, 0;
	mov.b32 	%r7717, 0;
$L__BB1_1420:
	.pragma "nounroll";
	mul.wide.u32 	%rd2554, %r7717, 4;
	mov.u64 	%rd2555, __cudart_i2opi_f;
	add.s64 	%rd2556, %rd2555, %rd2554;
	ld.global.nc.u32 	%r6512, [%rd2556];
	mad.wide.u32 	%rd2557, %r6512, %r2394, %rd2989;
	shr.u64 	%rd2989, %rd2557, 32;
	add.s64 	%rd2558, %rd1, %rd2554;
	st.local.u32 	[%rd2558], %rd2557;
	add.s32 	%r7717, %r7717, 1;
	setp.ne.s32 	%p1419, %r7717, 6;
	@%p1419 bra 	$L__BB1_1420;
	shr.u32 	%r6513, %r2393, 23;
	st.local.u32 	[%rd1+24], %rd2989;
	and.b32  	%r2397, %r6513, 31;
	and.b32  	%r6514, %r6513, 224;
	add.s32 	%r6515, %r6514, -128;
	shr.u32 	%r6516, %r6515, 5;
	mul.wide.u32 	%rd2559, %r6516, 4;
	sub.s64 	%rd540, %rd1, %rd2559;
	ld.local.u32 	%r7718, [%rd540+24];
	ld.local.u32 	%r7719, [%rd540+20];
	setp.eq.s32 	%p1420, %r2397, 0;
	@%p1420 bra 	$L__BB1_1423;
	shf.l.wrap.b32 	%r7718, %r7719, %r7718, %r2397;
	ld.local.u32 	%r6517, [%rd540+16];
	shf.l.wrap.b32 	%r7719, %r6517, %r7719, %r2397;
$L__BB1_1423:
	shr.u32 	%r6518, %r7718, 30;
	shf.l.wrap.b32 	%r6519, %r7719, %r7718, 2;
	shl.b32 	%r6520, %r7719, 2;
	shr.u32 	%r6521, %r6519, 31;
	add.s32 	%r6522, %r6521, %r6518;
	neg.s32 	%r6523, %r6522;
	setp.lt.s32 	%p1421, %r2393, 0;
	selp.b32 	%r7720, %r6523, %r6522, %p1421;
	xor.b32  	%r6524, %r6519, %r2393;
	shr.s32 	%r6525, %r6519, 31;
	xor.b32  	%r6526, %r6525, %r6519;
	xor.b32  	%r6527, %r6525, %r6520;
	cvt.u64.u32 	%rd2560, %r6526;
	shl.b64 	%rd2561, %rd2560, 32;
	cvt.u64.u32 	%rd2562, %r6527;
	or.b64  	%rd2563, %rd2561, %rd2562;
	cvt.rn.f64.s64 	%fd355, %rd2563;
	mul.f64 	%fd356, %fd355, 0d3BF921FB54442D19;
	cvt.rn.f32.f64 	%f4102, %fd356;
	neg.f32 	%f4103, %f4102;
	setp.lt.s32 	%p1422, %r6524, 0;
	selp.f32 	%f4681, %f4103, %f4102, %p1422;
	bra.uni 	$L__BB1_1425;
$L__BB1_1424:
	mov.f32 	%f4104, 0f00000000;
	mul.rn.f32 	%f4681, %f882, %f4104;
	mov.b32 	%r7720, 0;
$L__BB1_1425:
	add.s32 	%r6529, %r7720, 1;
	mul.rn.f32 	%f4105, %f4681, %f4681;
	and.b32  	%r6530, %r7720, 1;
	setp.eq.b32 	%p1423, %r6530, 1;
	selp.f32 	%f4106, %f4681, 0f3F800000, %p1423;
	fma.rn.f32 	%f4107, %f4105, %f4106, 0f00000000;
	fma.rn.f32 	%f4108, %f4105, 0f37CBAC00, 0fBAB607ED;
	selp.f32 	%f4109, 0fB94D4153, %f4108, %p1423;
	selp.f32 	%f4110, 0f3C0885E4, 0f3D2AAABB, %p1423;
	fma.rn.f32 	%f4111, %f4109, %f4105, %f4110;
	selp.f32 	%f4112, 0fBE2AAAA8, 0fBEFFFFFF, %p1423;
	fma.rn.f32 	%f4113, %f4111, %f4105, %f4112;
	fma.rn.f32 	%f4114, %f4113, %f4107, %f4106;
	and.b32  	%r6531, %r6529, 2;
	setp.eq.s32 	%p1424, %r6531, 0;
	mov.f32 	%f4115, 0f00000000;
	sub.f32 	%f4116, %f4115, %f4114;
	selp.f32 	%f4117, %f4114, %f4116, %p1424;
	fma.rn.f32 	%f892, %f888, %f4117, %f882;
	mul.f32 	%f4118, %f892, 0f3F22F983;
	cvt.rni.s32.f32 	%r7728, %f4118;
	cvt.rn.f32.s32 	%f4119, %r7728;
	fma.rn.f32 	%f4120, %f4119, 0fBFC90FDA, %f892;
	fma.rn.f32 	%f4121, %f4119, 0fB3A22168, %f4120;
	fma.rn.f32 	%f4683, %f4119, 0fA7C234C5, %f4121;
	abs.f32 	%f894, %f892;
	setp.ltu.f32 	%p1425, %f894, 0f47CE4780;
	mov.u32 	%r7724, %r7728;
	mov.f32 	%f4682, %f4683;
	@%p1425 bra 	$L__BB1_1433;
	setp.eq.f32 	%p1426, %f894, 0f7F800000;
	@%p1426 bra 	$L__BB1_1432;
	mov.b32 	%r2407, %f892;
	shl.b32 	%r6533, %r2407, 8;
	or.b32  	%r2408, %r6533, -2147483648;
	mov.b64 	%rd2990, 0;
	mov.b32 	%r7721, 0;
$L__BB1_1428:
	.pragma "nounroll";
	mul.wide.u32 	%rd2565, %r7721, 4;
	mov.u64 	%rd2566, __cudart_i2opi_f;
	add.s64 	%rd2567, %rd2566, %rd2565;
	ld.global.nc.u32 	%r6534, [%rd2567];
	mad.wide.u32 	%rd2568, %r6534, %r2408, %rd2990;
	shr.u64 	%rd2990, %rd2568, 32;
	add.s64 	%rd2569, %rd2, %rd2565;
	st.local.u32 	[%rd2569], %rd2568;
	add.s32 	%r7721, %r7721, 1;
	setp.ne.s32 	%p1427, %r7721, 6;
	@%p1427 bra 	$L__BB1_1428;
	shr.u32 	%r6535, %r2407, 23;
	st.local.u32 	[%rd2+24], %rd2990;
	and.b32  	%r2411, %r6535, 31;
	and.b32  	%r6536, %r6535, 224;
	add.s32 	%r6537, %r6536, -128;
	shr.u32 	%r6538, %r6537, 5;
	mul.wide.u32 	%rd2570, %r6538, 4;
	sub.s64 	%rd543, %rd2, %rd2570;
	ld.local.u32 	%r7722, [%rd543+24];
	ld.local.u32 	%r7723, [%rd543+20];
	setp.eq.s32 	%p1428, %r2411, 0;
	@%p1428 bra 	$L__BB1_1431;
	shf.l.wrap.b32 	%r7722, %r7723, %r7722, %r2411;
	ld.local.u32 	%r6539, [%rd543+16];
	shf.l.wrap.b32 	%r7723, %r6539, %r7723, %r2411;
$L__BB1_1431:
	shr.u32 	%r6540, %r7722, 30;
	shf.l.wrap.b32 	%r6541, %r7723, %r7722, 2;
	shl.b32 	%r6542, %r7723, 2;
	shr.u32 	%r6543, %r6541, 31;
	add.s32 	%r6544, %r6543, %r6540;
	neg.s32 	%r6545, %r6544;
	setp.lt.s32 	%p1429, %r2407, 0;
	selp.b32 	%r7724, %r6545, %r6544, %p1429;
	xor.b32  	%r6546, %r6541, %r2407;
	shr.s32 	%r6547, %r6541, 31;
	xor.b32  	%r6548, %r6547, %r6541;
	xor.b32  	%r6549, %r6547, %r6542;
	cvt.u64.u32 	%rd2571, %r6548;
	shl.b64 	%rd2572, %rd2571, 32;
	cvt.u64.u32 	%rd2573, %r6549;
	or.b64  	%rd2574, %rd2572, %rd2573;
	cvt.rn.f64.s64 	%fd357, %rd2574;
	mul.f64 	%fd358, %fd357, 0d3BF921FB54442D19;
	cvt.rn.f32.f64 	%f4122, %fd358;
	neg.f32 	%f4123, %f4122;
	setp.lt.s32 	%p1430, %r6546, 0;
	selp.f32 	%f4682, %f4123, %f4122, %p1430;
	bra.uni 	$L__BB1_1433;
$L__BB1_1432:
	mov.f32 	%f4124, 0f00000000;
	mul.rn.f32 	%f4682, %f892, %f4124;
	mov.b32 	%r7724, 0;
$L__BB1_1433:
	setp.ltu.f32 	%p1431, %f894, 0f47CE4780;
	mul.rn.f32 	%f4125, %f4682, %f4682;
	and.b32  	%r6551, %r7724, 1;
	setp.eq.b32 	%p1432, %r6551, 1;
	selp.f32 	%f4126, 0f3F800000, %f4682, %p1432;
	fma.rn.f32 	%f4127, %f4125, %f4126, 0f00000000;
	fma.rn.f32 	%f4128, %f4125, 0f37CBAC00, 0fBAB607ED;
	selp.f32 	%f4129, %f4128, 0fB94D4153, %p1432;
	selp.f32 	%f4130, 0f3D2AAABB, 0f3C0885E4, %p1432;
	fma.rn.f32 	%f4131, %f4129, %f4125, %f4130;
	selp.f32 	%f4132, 0fBEFFFFFF, 0fBE2AAAA8, %p1432;
	fma.rn.f32 	%f4133, %f4131, %f4125, %f4132;
	fma.rn.f32 	%f4134, %f4133, %f4127, %f4126;
	and.b32  	%r6552, %r7724, 2;
	setp.eq.s32 	%p1433, %r6552, 0;
	mov.f32 	%f4135, 0f00000000;
	sub.f32 	%f4136, %f4135, %f4134;
	selp.f32 	%f898, %f4134, %f4136, %p1433;
	@%p1431 bra 	$L__BB1_1441;
	setp.eq.f32 	%p1434, %f894, 0f7F800000;
	@%p1434 bra 	$L__BB1_1440;
	mov.b32 	%r2420, %f892;
	shl.b32 	%r6554, %r2420, 8;
	or.b32  	%r2421, %r6554, -2147483648;
	mov.b64 	%rd2991, 0;
	mov.b32 	%r7725, 0;
$L__BB1_1436:
	.pragma "nounroll";
	mul.wide.u32 	%rd2576, %r7725, 4;
	mov.u64 	%rd2577, __cudart_i2opi_f;
	add.s64 	%rd2578, %rd2577, %rd2576;
	ld.global.nc.u32 	%r6555, [%rd2578];
	mad.wide.u32 	%rd2579, %r6555, %r2421, %rd2991;
	shr.u64 	%rd2991, %rd2579, 32;
	add.s64 	%rd2580, %rd1, %rd2576;
	st.local.u32 	[%rd2580], %rd2579;
	add.s32 	%r7725, %r7725, 1;
	setp.ne.s32 	%p1435, %r7725, 6;
	@%p1435 bra 	$L__BB1_1436;
	shr.u32 	%r6556, %r2420, 23;
	st.local.u32 	[%rd1+24], %rd2991;
	and.b32  	%r2424, %r6556, 31;
	and.b32  	%r6557, %r6556, 224;
	add.s32 	%r6558, %r6557, -128;
	shr.u32 	%r6559, %r6558, 5;
	mul.wide.u32 	%rd2581, %r6559, 4;
	sub.s64 	%rd546, %rd1, %rd2581;
	ld.local.u32 	%r7726, [%rd546+24];
	ld.local.u32 	%r7727, [%rd546+20];
	setp.eq.s32 	%p1436, %r2424, 0;
	@%p1436 bra 	$L__BB1_1439;
	shf.l.wrap.b32 	%r7726, %r7727, %r7726, %r2424;
	ld.local.u32 	%r6560, [%rd546+16];
	shf.l.wrap.b32 	%r7727, %r6560, %r7727, %r2424;
$L__BB1_1439:
	shr.u32 	%r6561, %r7726, 30;
	shf.l.wrap.b32 	%r6562, %r7727, %r7726, 2;
	shl.b32 	%r6563, %r7727, 2;
	shr.u32 	%r6564, %r6562, 31;
	add.s32 	%r6565, %r6564, %r6561;
	neg.s32 	%r6566, %r6565;
	setp.lt.s32 	%p1437, %r2420, 0;
	selp.b32 	%r7728, %r6566, %r6565, %p1437;
	xor.b32  	%r6567, %r6562, %r2420;
	shr.s32 	%r6568, %r6562, 31;
	xor.b32  	%r6569, %r6568, %r6562;
	xor.b32  	%r6570, %r6568, %r6563;
	cvt.u64.u32 	%rd2582, %r6569;
	shl.b64 	%rd2583, %rd2582, 32;
	cvt.u64.u32 	%rd2584, %r6570;
	or.b64  	%rd2585, %rd2583, %rd2584;
	cvt.rn.f64.s64 	%fd359, %rd2585;
	mul.f64 	%fd360, %fd359, 0d3BF921FB54442D19;
	cvt.rn.f32.f64 	%f4137, %fd360;
	neg.f32 	%f4138, %f4137;
	setp.lt.s32 	%p1438, %r6567, 0;
	selp.f32 	%f4683, %f4138, %f4137, %p1438;
	bra.uni 	$L__BB1_1441;
$L__BB1_1440:
	mov.f32 	%f4139, 0f00000000;
	mul.rn.f32 	%f4683, %f892, %f4139;
	mov.b32 	%r7728, 0;
$L__BB1_1441:
	add.s32 	%r6572, %r7728, 1;
	mul.rn.f32 	%f4140, %f4683, %f4683;
	and.b32  	%r6573, %r7728, 1;
	setp.eq.b32 	%p1439, %r6573, 1;
	selp.f32 	%f4141, %f4683, 0f3F800000, %p1439;
	fma.rn.f32 	%f4142, %f4140, %f4141, 0f00000000;
	fma.rn.f32 	%f4143, %f4140, 0f37CBAC00, 0fBAB607ED;
	selp.f32 	%f4144, 0fB94D4153, %f4143, %p1439;
	selp.f32 	%f4145, 0f3C0885E4, 0f3D2AAABB, %p1439;
	fma.rn.f32 	%f4146, %f4144, %f4140, %f4145;
	selp.f32 	%f4147, 0fBE2AAAA8, 0fBEFFFFFF, %p1439;
	fma.rn.f32 	%f4148, %f4146, %f4140, %f4147;
	fma.rn.f32 	%f4149, %f4148, %f4142, %f4141;
	and.b32  	%r6574, %r6572, 2;
	setp.eq.s32 	%p1440, %r6574, 0;
	mov.f32 	%f4150, 0f00000000;
	sub.f32 	%f4151, %f4150, %f4149;
	selp.f32 	%f4152, %f4149, %f4151, %p1440;
	fma.rn.f32 	%f902, %f898, %f4152, %f892;
	mul.f32 	%f4153, %f902, 0f3F22F983;
	cvt.rni.s32.f32 	%r7736, %f4153;
	cvt.rn.f32.s32 	%f4154, %r7736;
	fma.rn.f32 	%f4155, %f4154, 0fBFC90FDA, %f902;
	fma.rn.f32 	%f4156, %f4154, 0fB3A22168, %f4155;
	fma.rn.f32 	%f4685, %f4154, 0fA7C234C5, %f4156;
	abs.f32 	%f904, %f902;
	setp.ltu.f32 	%p1441, %f904, 0f47CE4780;
	mov.u32 	%r7732, %r7736;
	mov.f32 	%f4684, %f4685;
	@%p1441 bra 	$L__BB1_1449;
	setp.eq.f32 	%p1442, %f904, 0f7F800000;
	@%p1442 bra 	$L__BB1_1448;
	mov.b32 	%r2434, %f902;
	shl.b32 	%r6576, %r2434, 8;
	or.b32  	%r2435, %r6576, -2147483648;
	mov.b64 	%rd2992, 0;
	mov.b32 	%r7729, 0;
$L__BB1_1444:
	.pragma "nounroll";
	mul.wide.u32 	%rd2587, %r7729, 4;
	mov.u64 	%rd2588, __cudart_i2opi_f;
	add.s64 	%rd2589, %rd2588, %rd2587;
	ld.global.nc.u32 	%r6577, [%rd2589];
	mad.wide.u32 	%rd2590, %r6577, %r2435, %rd2992;
	shr.u64 	%rd2992, %rd2590, 32;
	add.s64 	%rd2591, %rd2, %rd2587;
	st.local.u32 	[%rd2591], %rd2590;
	add.s32 	%r7729, %r7729, 1;
	setp.ne.s32 	%p1443, %r7729, 6;
	@%p1443 bra 	$L__BB1_1444;
	shr.u32 	%r6578, %r2434, 23;
	st.local.u32 	[%rd2+24], %rd2992;
	and.b32  	%r2438, %r6578, 31;
	and.b32  	%r6579, %r6578, 224;
	add.s32 	%r6580, %r6579, -128;
	shr.u32 	%r6581, %r6580, 5;
	mul.wide.u32 	%rd2592, %r6581, 4;
	sub.s64 	%rd549, %rd2, %rd2592;
	ld.local.u32 	%r7730, [%rd549+24];
	ld.local.u32 	%r7731, [%rd549+20];
	setp.eq.s32 	%p1444, %r2438, 0;
	@%p1444 bra 	$L__BB1_1447;
	shf.l.wrap.b32 	%r7730, %r7731, %r7730, %r2438;
	ld.local.u32 	%r6582, [%rd549+16];
	shf.l.wrap.b32 	%r7731, %r6582, %r7731, %r2438;
$L__BB1_1447:
	shr.u32 	%r6583, %r7730, 30;
	shf.l.wrap.b32 	%r6584, %r7731, %r7730, 2;
	shl.b32 	%r6585, %r7731, 2;
	shr.u32 	%r6586, %r6584, 31;
	add.s32 	%r6587, %r6586, %r6583;
	neg.s32 	%r6588, %r6587;
	setp.lt.s32 	%p1445, %r2434, 0;
	selp.b32 	%r7732, %r6588, %r6587, %p1445;
	xor.b32  	%r6589, %r6584, %r2434;
	shr.s32 	%r6590, %r6584, 31;
	xor.b32  	%r6591, %r6590, %r6584;
	xor.b32  	%r6592, %r6590, %r6585;
	cvt.u64.u32 	%rd2593, %r6591;
	shl.b64 	%rd2594, %rd2593, 32;
	cvt.u64.u32 	%rd2595, %r6592;
	or.b64  	%rd2596, %rd2594, %rd2595;
	cvt.rn.f64.s64 	%fd361, %rd2596;
	mul.f64 	%fd362, %fd361, 0d3BF921FB54442D19;
	cvt.rn.f32.f64 	%f4157, %fd362;
	neg.f32 	%f4158, %f4157;
	setp.lt.s32 	%p1446, %r6589, 0;
	selp.f32 	%f4684, %f4158, %f4157, %p1446;
	bra.uni 	$L__BB1_1449;
$L__BB1_1448:
	mov.f32 	%f4159, 0f00000000;
	mul.rn.f32 	%f4684, %f902, %f4159;
	mov.b32 	%r7732, 0;
$L__BB1_1449:
	setp.ltu.f32 	%p1447, %f904, 0f47CE4780;
	mul.rn.f32 	%f4160, %f4684, %f4684;
	and.b32  	%r6594, %r7732, 1;
	setp.eq.b32 	%p1448, %r6594, 1;
	selp.f32 	%f4161, 0f3F800000, %f4684, %p1448;
	fma.rn.f32 	%f4162, %f4160, %f4161, 0f00000000;
	fma.rn.f32 	%f4163, %f4160, 0f37CBAC00, 0fBAB607ED;
	selp.f32 	%f4164, %f4163, 0fB94D4153, %p1448;
	selp.f32 	%f4165, 0f3D2AAABB, 0f3C0885E4, %p1448;
	fma.rn.f32 	%f4166, %f4164, %f4160, %f4165;
	selp.f32 	%f4167, 0fBEFFFFFF, 0fBE2AAAA8, %p1448;
	fma.rn.f32 	%f4168, %f4166, %f4160, %f4167;
	fma.rn.f32 	%f4169, %f4168, %f4162, %f4161;
	and.b32  	%r6595, %r7732, 2;
	setp.eq.s32 	%p1449, %r6595, 0;
	mov.f32 	%f4170, 0f00000000;
	sub.f32 	%f4171, %f4170, %f4169;
	selp.f32 	%f908, %f4169, %f4171, %p1449;
	@%p1447 bra 	$L__BB1_1457;
	setp.eq.f32 	%p1450, %f904, 0f7F800000;
	@%p1450 bra 	$L__BB1_1456;
	mov.b32 	%r2447, %f902;
	shl.b32 	%r6597, %r2447, 8;
	or.b32  	%r2448, %r6597, -2147483648;
	mov.b64 	%rd2993, 0;
	mov.b32 	%r7733, 0;
$L__BB1_1452:
	.pragma "nounroll";
	mul.wide.u32 	%rd2598, %r7733, 4;
	mov.u64 	%rd2599, __cudart_i2opi_f;
	add.s64 	%rd2600, %rd2599, %rd2598;
	ld.global.nc.u32 	%r6598, [%rd2600];
	mad.wide.u32 	%rd2601, %r6598, %r2448, %rd2993;
	shr.u64 	%rd2993, %rd2601, 32;
	add.s64 	%rd2602, %rd1, %rd2598;
	st.local.u32 	[%rd2602], %rd2601;
	add.s32 	%r7733, %r7733, 1;
	setp.ne.s32 	%p1451, %r7733, 6;
	@%p1451 bra 	$L__BB1_1452;
	shr.u32 	%r6599, %r2447, 23;
	st.local.u32 	[%rd1+24], %rd2993;
	and.b32  	%r2451, %r6599, 31;
	and.b32  	%r6600, %r6599, 224;
	add.s32 	%r6601, %r6600, -128;
	shr.u32 	%r6602, %r6601, 5;
	mul.wide.u32 	%rd2603, %r6602, 4;
	sub.s64 	%rd552, %rd1, %rd2603;
	ld.local.u32 	%r7734, [%rd552+24];
	ld.local.u32 	%r7735, [%rd552+20];
	setp.eq.s32 	%p1452, %r2451, 0;
	@%p1452 bra 	$L__BB1_1455;
	shf.l.wrap.b32 	%r7734, %r7735, %r7734, %r2451;
	ld.local.u32 	%r6603, [%rd552+16];
	shf.l.wrap.b32 	%r7735, %r6603, %r7735, %r2451;
$L__BB1_1455:
	shr.u32 	%r6604, %r7734, 30;
	shf.l.wrap.b32 	%r6605, %r7735, %r7734, 2;
	shl.b32 	%r6606, %r7735, 2;
	shr.u32 	%r6607, %r6605, 31;
	add.s32 	%r6608, %r6607, %r6604;
	neg.s32 	%r6609, %r6608;
	setp.lt.s32 	%p1453, %r2447, 0;
	selp.b32 	%r7736, %r6609, %r6608, %p1453;
	xor.b32  	%r6610, %r6605, %r2447;
	shr.s32 	%r6611, %r6605, 31;
	xor.b32  	%r6612, %r6611, %r6605;
	xor.b32  	%r6613, %r6611, %r6606;
	cvt.u64.u32 	%rd2604, %r6612;
	shl.b64 	%rd2605, %rd2604, 32;
	cvt.u64.u32 	%rd2606, %r6613;
	or.b64  	%rd2607, %rd2605, %rd2606;
	cvt.rn.f64.s64 	%fd363, %rd2607;
	mul.f64 	%fd364, %fd363, 0d3BF921FB54442D19;
	cvt.rn.f32.f64 	%f4172, %fd364;
	neg.f32 	%f4173, %f4172;
	setp.lt.s32 	%p1454, %r6610, 0;
	selp.f32 	%f4685, %f4173, %f4172, %p1454;
	bra.uni 	$L__BB1_1457;
$L__BB1_1456:
	mov.f32 	%f4174, 0f00000000;
	mul.rn.f32 	%f4685, %f902, %f4174;
	mov.b32 	%r7736, 0;
$L__BB1_1457:
	add.s32 	%r6615, %r7736, 1;
	mul.rn.f32 	%f4175, %f4685, %f4685;
	and.b32  	%r6616, %r7736, 1;
	setp.eq.b32 	%p1455, %r6616, 1;
	selp.f32 	%f4176, %f4685, 0f3F800000, %p1455;
	fma.rn.f32 	%f4177, %f4175, %f4176, 0f00000000;
	fma.rn.f32 	%f4178, %f4175, 0f37CBAC00, 0fBAB607ED;
	selp.f32 	%f4179, 0fB94D4153, %f4178, %p1455;
	selp.f32 	%f4180, 0f3C0885E4, 0f3D2AAABB, %p1455;
	fma.rn.f32 	%f4181, %f4179, %f4175, %f4180;
	selp.f32 	%f4182, 0fBE2AAAA8, 0fBEFFFFFF, %p1455;
	fma.rn.f32 	%f4183, %f4181, %f4175, %f4182;
	fma.rn.f32 	%f4184, %f4183, %f4177, %f4176;
	and.b32  	%r6617, %r6615, 2;
	setp.eq.s32 	%p1456, %r6617, 0;
	mov.f32 	%f4185, 0f00000000;
	sub.f32 	%f4186, %f4185, %f4184;
	selp.f32 	%f4187, %f4184, %f4186, %p1456;
	fma.rn.f32 	%f912, %f908, %f4187, %f902;
	mul.f32 	%f4188, %f912, 0f3F22F983;
	cvt.rni.s32.f32 	%r7744, %f4188;
	cvt.rn.f32.s32 	%f4189, %r7744;
	fma.rn.f32 	%f4190, %f4189, 0fBFC90FDA, %f912;
	fma.rn.f32 	%f4191, %f4189, 0fB3A22168, %f4190;
	fma.rn.f32 	%f4687, %f4189, 0fA7C234C5, %f4191;
	abs.f32 	%f914, %f912;
	setp.ltu.f32 	%p1457, %f914, 0f47CE4780;
	mov.u32 	%r7740, %r7744;
	mov.f32 	%f4686, %f4687;
	@%p1457 bra 	$L__BB1_1465;
	setp.eq.f32 	%p1458, %f914, 0f7F800000;
	@%p1458 bra 	$L__BB1_1464;
	mov.b32 	%r2461, %f912;
	shl.b32 	%r6619, %r2461, 8;
	or.b32  	%r2462, %r6619, -2147483648;
	mov.b64 	%rd2994, 0;
	mov.b32 	%r7737, 0;
$L__BB1_1460:
	.pragma "nounroll";
	mul.wide.u32 	%rd2609, %r7737, 4;
	mov.u64 	%rd2610, __cudart_i2opi_f;
	add.s64 	%rd2611, %rd2610, %rd2609;
	ld.global.nc.u32 	%r6620, [%rd2611];
	mad.wide.u32 	%rd2612, %r6620, %r2462, %rd2994;
	shr.u64 	%rd2994, %rd2612, 32;
	add.s64 	%rd2613, %rd2, %rd2609;
	st.local.u32 	[%rd2613], %rd2612;
	add.s32 	%r7737, %r7737, 1;
	setp.ne.s32 	%p1459, %r7737, 6;
	@%p1459 bra 	$L__BB1_1460;
	shr.u32 	%r6621, %r2461, 23;
	st.local.u32 	[%rd2+24], %rd2994;
	and.b32  	%r2465, %r6621, 31;
	and.b32  	%r6622, %r6621, 224;
	add.s32 	%r6623, %r6622, -128;
	shr.u32 	%r6624, %r6623, 5;
	mul.wide.u32 	%rd2614, %r6624, 4;
	sub.s64 	%rd555, %rd2, %rd2614;
	ld.local.u32 	%r7738, [%rd555+24];
	ld.local.u32 	%r7739, [%rd555+20];
	setp.eq.s32 	%p1460, %r2465, 0;
	@%p1460 bra 	$L__BB1_1463;
	shf.l.wrap.b32 	%r7738, %r7739, %r7738, %r2465;
	ld.local.u32 	%r6625, [%rd555+16];
	shf.l.wrap.b32 	%r7739, %r6625, %r7739, %r2465;
$L__BB1_1463:
	shr.u32 	%r6626, %r7738, 30;
	shf.l.wrap.b32 	%r6627, %r7739, %r7738, 2;
	shl.b32 	%r6628, %r7739, 2;
	shr.u32 	%r6629, %r6627, 31;
	add.s32 	%r6630, %r6629, %r6626;
	neg.s32 	%r6631, %r6630;
	setp.lt.s32 	%p1461, %r2461, 0;
	selp.b32 	%r7740, %r6631, %r6630, %p1461;
	xor.b32  	%r6632, %r6627, %r2461;
	shr.s32 	%r6633, %r6627, 31;
	xor.b32  	%r6634, %r6633, %r6627;
	xor.b32  	%r6635, %r6633, %r6628;
	cvt.u64.u32 	%rd2615, %r6634;
	shl.b64 	%rd2616, %rd2615, 32;
	cvt.u64.u32 	%rd2617, %r6635;
	or.b64  	%rd2618, %rd2616, %rd2617;
	cvt.rn.f64.s64 	%fd365, %rd2618;
	mul.f64 	%fd366, %fd365, 0d3BF921FB54442D19;
	cvt.rn.f32.f64 	%f4192, %fd366;
	neg.f32 	%f4193, %f4192;
	setp.lt.s32 	%p1462, %r6632, 0;
	selp.f32 	%f4686, %f4193, %f4192, %p1462;
	bra.uni 	$L__BB1_1465;
$L__BB1_1464:
	mov.f32 	%f4194, 0f00000000;
	mul.rn.f32 	%f4686, %f912, %f4194;
	mov.b32 	%r7740, 0;
$L__BB1_1465:
	setp.ltu.f32 	%p1463, %f914, 0f47CE4780;
	mul.rn.f32 	%f4195, %f4686, %f4686;
	and.b32  	%r6637, %r7740, 1;
	setp.eq.b32 	%p1464, %r6637, 1;
	selp.f32 	%f4196, 0f3F800000, %f4686, %p1464;
	fma.rn.f32 	%f4197, %f4195, %f4196, 0f00000000;
	fma.rn.f32 	%f4198, %f4195, 0f37CBAC00, 0fBAB607ED;
	selp.f32 	%f4199, %f4198, 0fB94D4153, %p1464;
	selp.f32 	%f4200, 0f3D2AAABB, 0f3C0885E4, %p1464;
	fma.rn.f32 	%f4201, %f4199, %f4195, %f4200;
	selp.f32 	%f4202, 0fBEFFFFFF, 0fBE2AAAA8, %p1464;
	fma.rn.f32 	%f4203, %f4201, %f4195, %f4202;
	fma.rn.f32 	%f4204, %f4203, %f4197, %f4196;
	and.b32  	%r6638, %r7740, 2;
	setp.eq.s32 	%p1465, %r6638, 0;
	mov.f32 	%f4205, 0f00000000;
	sub.f32 	%f4206, %f4205, %f4204;
	selp.f32 	%f918, %f4204, %f4206, %p1465;
	@%p1463 bra 	$L__BB1_1473;
	setp.eq.f32 	%p1466, %f914, 0f7F800000;
	@%p1466 bra 	$L__BB1_1472;
	mov.b32 	%r2474, %f912;
	shl.b32 	%r6640, %r2474, 8;
	or.b32  	%r2475, %r6640, -2147483648;
	mov.b64 	%rd2995, 0;
	mov.b32 	%r7741, 0;
$L__BB1_1468:
	.pragma "nounroll";
	mul.wide.u32 	%rd2620, %r7741, 4;
	mov.u64 	%rd2621, __cudart_i2opi_f;
	add.s64 	%rd2622, %rd2621, %rd2620;
	ld.global.nc.u32 	%r6641, [%rd2622];
	mad.wide.u32 	%rd2623, %r6641, %r2475, %rd2995;
	shr.u64 	%rd2995, %rd2623, 32;
	add.s64 	%rd2624, %rd1, %rd2620;
	st.local.u32 	[%rd2624], %rd2623;
	add.s32 	%r7741, %r7741, 1;
	setp.ne.s32 	%p1467, %r7741, 6;
	@%p1467 bra 	$L__BB1_1468;
	shr.u32 	%r6642, %r2474, 23;
	st.local.u32 	[%rd1+24], %rd2995;
	and.b32  	%r2478, %r6642, 31;
	and.b32  	%r6643, %r6642, 224;
	add.s32 	%r6644, %r6643, -128;
	shr.u32 	%r6645, %r6644, 5;
	mul.wide.u32 	%rd2625, %r6645, 4;
	sub.s64 	%rd558, %rd1, %rd2625;
	ld.local.u32 	%r7742, [%rd558+24];
	ld.local.u32 	%r7743, [%rd558+20];
	setp.eq.s32 	%p1468, %r2478, 0;
	@%p1468 bra 	$L__BB1_1471;
	shf.l.wrap.b32 	%r7742, %r7743, %r7742, %r2478;
	ld.local.u32 	%r6646, [%rd558+16];
	shf.l.wrap.b32 	%r7743, %r6646, %r7743, %r2478;
$L__BB1_1471:
	shr.u32 	%r6647, %r7742, 30;
	shf.l.wrap.b32 	%r6648, %r7743, %r7742, 2;
	shl.b32 	%r6649, %r7743, 2;
	shr.u32 	%r6650, %r6648, 31;
	add.s32 	%r6651, %r6650, %r6647;
	neg.s32 	%r6652, %r6651;
	setp.lt.s32 	%p1469, %r2474, 0;
	selp.b32 	%r7744, %r6652, %r6651, %p1469;
	xor.b32  	%r6653, %r6648, %r2474;
	shr.s32 	%r6654, %r6648, 31;
	xor.b32  	%r6655, %r6654, %r6648;
	xor.b32  	%r6656, %r6654, %r6649;
	cvt.u64.u32 	%rd2626, %r6655;
	shl.b64 	%rd2627, %rd2626, 32;
	cvt.u64.u32 	%rd2628, %r6656;
	or.b64  	%rd2629, %rd2627, %rd2628;
	cvt.rn.f64.s64 	%fd367, %rd2629;
	mul.f64 	%fd368, %fd367, 0d3BF921FB54442D19;
	cvt.rn.f32.f64 	%f4207, %fd368;
	neg.f32 	%f4208, %f4207;
	setp.lt.s32 	%p1470, %r6653, 0;
	selp.f32 	%f4687, %f4208, %f4207, %p1470;
	bra.uni 	$L__BB1_1473;
$L__BB1_1472:
	mov.f32 	%f4209, 0f00000000;
	mul.rn.f32 	%f4687, %f912, %f4209;
	mov.b32 	%r7744, 0;
$L__BB1_1473:
	add.s32 	%r6658, %r7744, 1;
	mul.rn.f32 	%f4210, %f4687, %f4687;
	and.b32  	%r6659, %r7744, 1;
	setp.eq.b32 	%p1471, %r6659, 1;
	selp.f32 	%f4211, %f4687, 0f3F800000, %p1471;
	fma.rn.f32 	%f4212, %f4210, %f4211, 0f00000000;
	fma.rn.f32 	%f4213, %f4210, 0f37CBAC00, 0fBAB607ED;
	selp.f32 	%f4214, 0fB94D4153, %f4213, %p1471;
	selp.f32 	%f4215, 0f3C0885E4, 0f3D2AAABB, %p1471;
	fma.rn.f32 	%f4216, %f4214, %f4210, %f4215;
	selp.f32 	%f4217, 0fBE2AAAA8, 0fBEFFFFFF, %p1471;
	fma.rn.f32 	%f4218, %f4216, %f4210, %f4217;
	fma.rn.f32 	%f4219, %f4218, %f4212, %f4211;
	and.b32  	%r6660, %r6658, 2;
	setp.eq.s32 	%p1472, %r6660, 0;
	mov.f32 	%f4220, 0f00000000;
	sub.f32 	%f4221, %f4220, %f4219;
	selp.f32 	%f4222, %f4219, %f4221, %p1472;
	fma.rn.f32 	%f922, %f918, %f4222, %f912;
	mul.f32 	%f4223, %f922, 0f3F22F983;
	cvt.rni.s32.f32 	%r7752, %f4223;
	cvt.rn.f32.s32 	%f4224, %r7752;
	fma.rn.f32 	%f4225, %f4224, 0fBFC90FDA, %f922;
	fma.rn.f32 	%f4226, %f4224, 0fB3A22168, %f4225;
	fma.rn.f32 	%f4689, %f4224, 0fA7C234C5, %f4226;
	abs.f32 	%f924, %f922;
	setp.ltu.f32 	%p1473, %f924, 0f47CE4780;
	mov.u32 	%r7748, %r7752;
	mov.f32 	%f4688, %f4689;
	@%p1473 bra 	$L__BB1_1481;
	setp.eq.f32 	%p1474, %f924, 0f7F800000;
	@%p1474 bra 	$L__BB1_1480;
	mov.b32 	%r2488, %f922;
	shl.b32 	%r6662, %r2488, 8;
	or.b32  	%r2489, %r6662, -2147483648;
	mov.b64 	%rd2996, 0;
	mov.b32 	%r7745, 0;
$L__BB1_1476:
	.pragma "nounroll";
	mul.wide.u32 	%rd2631, %r7745, 4;
	mov.u64 	%rd2632, __cudart_i2opi_f;
	add.s64 	%rd2633, %rd2632, %rd2631;
	ld.global.nc.u32 	%r6663, [%rd2633];
	mad.wide.u32 	%rd2634, %r6663, %r2489, %rd2996;
	shr.u64 	%rd2996, %rd2634, 32;
	add.s64 	%rd2635, %rd2, %rd2631;
	st.local.u32 	[%rd2635], %rd2634;
	add.s32 	%r7745, %r7745, 1;
	setp.ne.s32 	%p1475, %r7745, 6;
	@%p1475 bra 	$L__BB1_1476;
	shr.u32 	%r6664, %r2488, 23;
	st.local.u32 	[%rd2+24], %rd2996;
	and.b32  	%r2492, %r6664, 31;
	and.b32  	%r6665, %r6664, 224;
	add.s32 	%r6666, %r6665, -128;
	shr.u32 	%r6667, %r6666, 5;
	mul.wide.u32 	%rd2636, %r6667, 4;
	sub.s64 	%rd561, %rd2, %rd2636;
	ld.local.u32 	%r7746, [%rd561+24];
	ld.local.u32 	%r7747, [%rd561+20];
	setp.eq.s32 	%p1476, %r2492, 0;
	@%p1476 bra 	$L__BB1_1479;
	shf.l.wrap.b32 	%r7746, %r7747, %r7746, %r2492;
	ld.local.u32 	%r6668, [%rd561+16];
	shf.l.wrap.b32 	%r7747, %r6668, %r7747, %r2492;
$L__BB1_1479:
	shr.u32 	%r6669, %r7746, 30;
	shf.l.wrap.b32 	%r6670, %r7747, %r7746, 2;
	shl.b32 	%r6671, %r7747, 2;
	shr.u32 	%r6672, %r6670, 31;
	add.s32 	%r6673, %r6672, %r6669;
	neg.s32 	%r6674, %r6673;
	setp.lt.s32 	%p1477, %r2488, 0;
	selp.b32 	%r7748, %r6674, %r6673, %p1477;
	xor.b32  	%r6675, %r6670, %r2488;
	shr.s32 	%r6676, %r6670, 31;
	xor.b32  	%r6677, %r6676, %r6670;
	xor.b32  	%r6678, %r6676, %r6671;
	cvt.u64.u32 	%rd2637, %r6677;
	shl.b64 	%rd2638, %rd2637, 32;
	cvt.u64.u32 	%rd2639, %r6678;
	or.b64  	%rd2640, %rd2638, %rd2639;
	cvt.rn.f64.s64 	%fd369, %rd2640;
	mul.f64 	%fd370, %fd369, 0d3BF921FB54442D19;
	cvt.rn.f32.f64 	%f4227, %fd370;
	neg.f32 	%f4228, %f4227;
	setp.lt.s32 	%p1478, %r6675, 0;
	selp.f32 	%f4688, %f4228, %f4227, %p1478;
	bra.uni 	$L__BB1_1481;
$L__BB1_1480:
	mov.f32 	%f4229, 0f00000000;
	mul.rn.f32 	%f4688, %f922, %f4229;
	mov.b32 	%r7748, 0;
$L__BB1_1481:
	setp.ltu.f32 	%p1479, %f924, 0f47CE4780;
	mul.rn.f32 	%f4230, %f4688, %f4688;
	and.b32  	%r6680, %r7748, 1;
	setp.eq.b32 	%p1480, %r6680, 1;
	selp.f32 	%f4231, 0f3F800000, %f4688, %p1480;
	fma.rn.f32 	%f4232, %f4230, %f4231, 0f00000000;
	fma.rn.f32 	%f4233, %f4230, 0f37CBAC00, 0fBAB607ED;
	selp.f32 	%f4234, %f4233, 0fB94D4153, %p1480;
	selp.f32 	%f4235, 0f3D2AAABB, 0f3C0885E4, %p1480;
	fma.rn.f32 	%f4236, %f4234, %f4230, %f4235;
	selp.f32 	%f4237, 0fBEFFFFFF, 0fBE2AAAA8, %p1480;
	fma.rn.f32 	%f4238, %f4236, %f4230, %f4237;
	fma.rn.f32 	%f4239, %f4238, %f4232, %f4231;
	and.b32  	%r6681, %r7748, 2;
	setp.eq.s32 	%p1481, %r6681, 0;
	mov.f32 	%f4240, 0f00000000;
	sub.f32 	%f4241, %f4240, %f4239;
	selp.f32 	%f928, %f4239, %f4241, %p1481;
	@%p1479 bra 	$L__BB1_1489;
	setp.eq.f32 	%p1482, %f924, 0f7F800000;
	@%p1482 bra 	$L__BB1_1488;
	mov.b32 	%r2501, %f922;
	shl.b32 	%r6683, %r2501, 8;
	or.b32  	%r2502, %r6683, -2147483648;
	mov.b64 	%rd2997, 0;
	mov.b32 	%r7749, 0;
$L__BB1_1484:
	.pragma "nounroll";
	mul.wide.u32 	%rd2642, %r7749, 4;
	mov.u64 	%rd2643, __cudart_i2opi_f;
	add.s64 	%rd2644, %rd2643, %rd2642;
	ld.global.nc.u32 	%r6684, [%rd2644];
	mad.wide.u32 	%rd2645, %r6684, %r2502, %rd2997;
	shr.u64 	%rd2997, %rd2645, 32;
	add.s64 	%rd2646, %rd1, %rd2642;
	st.local.u32 	[%rd2646], %rd2645;
	add.s32 	%r7749, %r7749, 1;
	setp.ne.s32 	%p1483, %r7749, 6;
	@%p1483 bra 	$L__BB1_1484;
	shr.u32 	%r6685, %r2501, 23;
	st.local.u32 	[%rd1+24], %rd2997;
	and.b32  	%r2505, %r6685, 31;
	and.b32  	%r6686, %r6685, 224;
	add.s32 	%r6687, %r6686, -128;
	shr.u32 	%r6688, %r6687, 5;
	mul.wide.u32 	%rd2647, %r6688, 4;
	sub.s64 	%rd564, %rd1, %rd2647;
	ld.local.u32 	%r7750, [%rd564+24];
	ld.local.u32 	%r7751, [%rd564+20];
	setp.eq.s32 	%p1484, %r2505, 0;
	@%p1484 bra 	$L__BB1_1487;
	shf.l.wrap.b32 	%r7750, %r7751, %r7750, %r2505;
	ld.local.u32 	%r6689, [%rd564+16];
	shf.l.wrap.b32 	%r7751, %r6689, %r7751, %r2505;
$L__BB1_1487:
	shr.u32 	%r6690, %r7750, 30;
	shf.l.wrap.b32 	%r6691, %r7751, %r7750, 2;
	shl.b32 	%r6692, %r7751, 2;
	shr.u32 	%r6693, %r6691, 31;
	add.s32 	%r6694, %r6693, %r6690;
	neg.s32 	%r6695, %r6694;
	setp.lt.s32 	%p1485, %r2501, 0;
	selp.b32 	%r7752, %r6695, %r6694, %p1485;
	xor.b32  	%r6696, %r6691, %r2501;
	shr.s32 	%r6697, %r6691, 31;
	xor.b32  	%r6698, %r6697, %r6691;
	xor.b32  	%r6699, %r6697, %r6692;
	cvt.u64.u32 	%rd2648, %r6698;
	shl.b64 	%rd2649, %rd2648, 32;
	cvt.u64.u32 	%rd2650, %r6699;
	or.b64  	%rd2651, %rd2649, %rd2650;
	cvt.rn.f64.s64 	%fd371, %rd2651;
	mul.f64 	%fd372, %fd371, 0d3BF921FB54442D19;
	cvt.rn.f32.f64 	%f4242, %fd372;
	neg.f32 	%f4243, %f4242;
	setp.lt.s32 	%p1486, %r6696, 0;
	selp.f32 	%f4689, %f4243, %f4242, %p1486;
	bra.uni 	$L__BB1_1489;
$L__BB1_1488:
	mov.f32 	%f4244, 0f00000000;
	mul.rn.f32 	%f4689, %f922, %f4244;
	mov.b32 	%r7752, 0;
$L__BB1_1489:
	add.s32 	%r6701, %r7752, 1;
	mul.rn.f32 	%f4245, %f4689, %f4689;
	and.b32  	%r6702, %r7752, 1;
	setp.eq.b32 	%p1487, %r6702, 1;
	selp.f32 	%f4246, %f4689, 0f3F800000, %p1487;
	fma.rn.f32 	%f4247, %f4245, %f4246, 0f00000000;
	fma.rn.f32 	%f4248, %f4245, 0f37CBAC00, 0fBAB607ED;
	selp.f32 	%f4249, 0fB94D4153, %f4248, %p1487;
	selp.f32 	%f4250, 0f3C0885E4, 0f3D2AAABB, %p1487;
	fma.rn.f32 	%f4251, %f4249, %f4245, %f4250;
	selp.f32 	%f4252, 0fBE2AAAA8, 0fBEFFFFFF, %p1487;
	fma.rn.f32 	%f4253, %f4251, %f4245, %f4252;
	fma.rn.f32 	%f4254, %f4253, %f4247, %f4246;
	and.b32  	%r6703, %r6701, 2;
	setp.eq.s32 	%p1488, %r6703, 0;
	mov.f32 	%f4255, 0f00000000;
	sub.f32 	%f4256, %f4255, %f4254;
	selp.f32 	%f4257, %f4254, %f4256, %p1488;
	fma.rn.f32 	%f932, %f928, %f4257, %f922;
	mul.f32 	%f4258, %f932, 0f3F22F983;
	cvt.rni.s32.f32 	%r7760, %f4258;
	cvt.rn.f32.s32 	%f4259, %r7760;
	fma.rn.f32 	%f4260, %f4259, 0fBFC90FDA, %f932;
	fma.rn.f32 	%f4261, %f4259, 0fB3A22168, %f4260;
	fma.rn.f32 	%f4691, %f4259, 0fA7C234C5, %f4261;
	abs.f32 	%f934, %f932;
	setp.ltu.f32 	%p1489, %f934, 0f47CE4780;
	mov.u32 	%r7756, %r7760;
	mov.f32 	%f4690, %f4691;
	@%p1489 bra 	$L__BB1_1497;
	setp.eq.f32 	%p1490, %f934, 0f7F800000;
	@%p1490 bra 	$L__BB1_1496;
	mov.b32 	%r2515, %f932;
	shl.b32 	%r6705, %r2515, 8;
	or.b32  	%r2516, %r6705, -2147483648;
	mov.b64 	%rd2998, 0;
	mov.b32 	%r7753, 0;
$L__BB1_1492:
	.pragma "nounroll";
	mul.wide.u32 	%rd2653, %r7753, 4;
	mov.u64 	%rd2654, __cudart_i2opi_f;
	add.s64 	%rd2655, %rd2654, %rd2653;
	ld.global.nc.u32 	%r6706, [%rd2655];
	mad.wide.u32 	%rd2656, %r6706, %r2516, %rd2998;
	shr.u64 	%rd2998, %rd2656, 32;
	add.s64 	%rd2657, %rd2, %rd2653;
	st.local.u32 	[%rd2657], %rd2656;
	add.s32 	%r7753, %r7753, 1;
	setp.ne.s32 	%p1491, %r7753, 6;
	@%p1491 bra 	$L__BB1_1492;
	shr.u32 	%r6707, %r2515, 23;
	st.local.u32 	[%rd2+24], %rd2998;
	and.b32  	%r2519, %r6707, 31;
	and.b32  	%r6708, %r6707, 224;
	add.s32 	%r6709, %r6708, -128;
	shr.u32 	%r6710, %r6709, 5;
	mul.wide.u32 	%rd2658, %r6710, 4;
	sub.s64 	%rd567, %rd2, %rd2658;
	ld.local.u32 	%r7754, [%rd567+24];
	ld.local.u32 	%r7755, [%rd567+20];
	setp.eq.s32 	%p1492, %r2519, 0;
	@%p1492 bra 	$L__BB1_1495;
	shf.l.wrap.b32 	%r7754, %r7755, %r7754, %r2519;
	ld.local.u32 	%r6711, [%rd567+16];
	shf.l.wrap.b32 	%r7755, %r6711, %r7755, %r2519;
$L__BB1_1495:
	shr.u32 	%r6712, %r7754, 30;
	shf.l.wrap.b32 	%r6713, %r7755, %r7754, 2;
	shl.b32 	%r6714, %r7755, 2;
	shr.u32 	%r6715, %r6713, 31;
	add.s32 	%r6716, %r6715, %r6712;
	neg.s32 	%r6717, %r6716;
	setp.lt.s32 	%p1493, %r2515, 0;
	selp.b32 	%r7756, %r6717, %r6716, %p1493;
	xor.b32  	%r6718, %r6713, %r2515;
	shr.s32 	%r6719, %r6713, 31;
	xor.b32  	%r6720, %r6719, %r6713;
	xor.b32  	%r6721, %r6719, %r6714;
	cvt.u64.u32 	%rd2659, %r6720;
	shl.b64 	%rd2660, %rd2659, 32;
	cvt.u64.u32 	%rd2661, %r6721;
	or.b64  	%rd2662, %rd2660, %rd2661;
	cvt.rn.f64.s64 	%fd373, %rd2662;
	mul.f64 	%fd374, %fd373, 0d3BF921FB54442D19;
	cvt.rn.f32.f64 	%f4262, %fd374;
	neg.f32 	%f4263, %f4262;
	setp.lt.s32 	%p1494, %r6718, 0;
	selp.f32 	%f4690, %f4263, %f4262, %p1494;
	bra.uni 	$L__BB1_1497;
$L__BB1_1496:
	mov.f32 	%f4264, 0f00000000;
	mul.rn.f32 	%f4690, %f932, %f4264;
	mov.b32 	%r7756, 0;
$L__BB1_1497:
	setp.ltu.f32 	%p1495, %f934, 0f47CE4780;
	mul.rn.f32 	%f4265, %f4690, %f4690;
	and.b32  	%r6723, %r7756, 1;
	setp.eq.b32 	%p1496, %r6723, 1;
	selp.f32 	%f4266, 0f3F800000, %f4690, %p1496;
	fma.rn.f32 	%f4267, %f4265, %f4266, 0f00000000;
	fma.rn.f32 	%f4268, %f4265, 0f37CBAC00, 0fBAB607ED;
	selp.f32 	%f4269, %f4268, 0fB94D4153, %p1496;
	selp.f32 	%f4270, 0f3D2AAABB, 0f3C0885E4, %p1496;
	fma.rn.f32 	%f4271, %f4269, %f4265, %f4270;
	selp.f32 	%f4272, 0fBEFFFFFF, 0fBE2AAAA8, %p1496;
	fma.rn.f32 	%f4273, %f4271, %f4265, %f4272;
	fma.rn.f32 	%f4274, %f4273, %f4267, %f4266;
	and.b32  	%r6724, %r7756, 2;
	setp.eq.s32 	%p1497, %r6724, 0;
	mov.f32 	%f4275, 0f00000000;
	sub.f32 	%f4276, %f4275, %f4274;
	selp.f32 	%f938, %f4274, %f4276, %p1497;
	@%p1495 bra 	$L__BB1_1505;
	setp.eq.f32 	%p1498, %f934, 0f7F800000;
	@%p1498 bra 	$L__BB1_1504;
	mov.b32 	%r2528, %f932;
	shl.b32 	%r6726, %r2528, 8;
	or.b32  	%r2529, %r6726, -2147483648;
	mov.b64 	%rd2999, 0;
	mov.b32 	%r7757, 0;
$L__BB1_1500:
	.pragma "nounroll";
	mul.wide.u32 	%rd2664, %r7757, 4;
	mov.u64 	%rd2665, __cudart_i2opi_f;
	add.s64 	%rd2666, %rd2665, %rd2664;
	ld.global.nc.u32 	%r6727, [%rd2666];
	mad.wide.u32 	%rd2667, %r6727, %r2529, %rd2999;
	shr.u64 	%rd2999, %rd2667, 32;
	add.s64 	%rd2668, %rd1, %rd2664;
	st.local.u32 	[%rd2668], %rd2667;
	add.s32 	%r7757, %r7757, 1;
	setp.ne.s32 	%p1499, %r7757, 6;
	@%p1499 bra 	$L__BB1_1500;
	shr.u32 	%r6728, %r2528, 23;
	st.local.u32 	[%rd1+24], %rd2999;
	and.b32  	%r2532, %r6728, 31;
	and.b32  	%r6729, %r6728, 224;
	add.s32 	%r6730, %r6729, -128;
	shr.u32 	%r6731, %r6730, 5;
	mul.wide.u32 	%rd2669, %r6731, 4;
	sub.s64 	%rd570, %rd1, %rd2669;
	ld.local.u32 	%r7758, [%rd570+24];
	ld.local.u32 	%r7759, [%rd570+20];
	setp.eq.s32 	%p1500, %r2532, 0;
	@%p1500 bra 	$L__BB1_1503;
	shf.l.wrap.b32 	%r7758, %r7759, %r7758, %r2532;
	ld.local.u32 	%r6732, [%rd570+16];
	shf.l.wrap.b32 	%r7759, %r6732, %r7759, %r2532;
$L__BB1_1503:
	shr.u32 	%r6733, %r7758, 30;
	shf.l.wrap.b32 	%r6734, %r7759, %r7758, 2;
	shl.b32 	%r6735, %r7759, 2;
	shr.u32 	%r6736, %r6734, 31;
	add.s32 	%r6737, %r6736, %r6733;
	neg.s32 	%r6738, %r6737;
	setp.lt.s32 	%p1501, %r2528, 0;
	selp.b32 	%r7760, %r6738, %r6737, %p1501;
	xor.b32  	%r6739, %r6734, %r2528;
	shr.s32 	%r6740, %r6734, 31;
	xor.b32  	%r6741, %r6740, %r6734;
	xor.b32  	%r6742, %r6740, %r6735;
	cvt.u64.u32 	%rd2670, %r6741;
	shl.b64 	%rd2671, %rd2670, 32;
	cvt.u64.u32 	%rd2672, %r6742;
	or.b64  	%rd2673, %rd2671, %rd2672;
	cvt.rn.f64.s64 	%fd375, %rd2673;
	mul.f64 	%fd376, %fd375, 0d3BF921FB54442D19;
	cvt.rn.f32.f64 	%f4277, %fd376;
	neg.f32 	%f4278, %f4277;
	setp.lt.s32 	%p1502, %r6739, 0;
	selp.f32 	%f4691, %f4278, %f4277, %p1502;
	bra.uni 	$L__BB1_1505;
$L__BB1_1504:
	mov.f32 	%f4279, 0f00000000;
	mul.rn.f32 	%f4691, %f932, %f4279;
	mov.b32 	%r7760, 0;
$L__BB1_1505:
	add.s32 	%r6744, %r7760, 1;
	mul.rn.f32 	%f4280, %f4691, %f4691;
	and.b32  	%r6745, %r7760, 1;
	setp.eq.b32 	%p1503, %r6745, 1;
	selp.f32 	%f4281, %f4691, 0f3F800000, %p1503;
	fma.rn.f32 	%f4282, %f4280, %f4281, 0f00000000;
	fma.rn.f32 	%f4283, %f4280, 0f37CBAC00, 0fBAB607ED;
	selp.f32 	%f4284, 0fB94D4153, %f4283, %p1503;
	selp.f32 	%f4285, 0f3C0885E4, 0f3D2AAABB, %p1503;
	fma.rn.f32 	%f4286, %f4284, %f4280, %f4285;
	selp.f32 	%f4287, 0fBE2AAAA8, 0fBEFFFFFF, %p1503;
	fma.rn.f32 	%f4288, %f4286, %f4280, %f4287;
	fma.rn.f32 	%f4289, %f4288, %f4282, %f4281;
	and.b32  	%r6746, %r6744, 2;
	setp.eq.s32 	%p1504, %r6746, 0;
	mov.f32 	%f4290, 0f00000000;
	sub.f32 	%f4291, %f4290, %f4289;
	selp.f32 	%f4292, %f4289, %f4291, %p1504;
	fma.rn.f32 	%f942, %f938, %f4292, %f932;
	mul.f32 	%f4293, %f942, 0f3F22F983;
	cvt.rni.s32.f32 	%r7768, %f4293;
	cvt.rn.f32.s32 	%f4294, %r7768;
	fma.rn.f32 	%f4295, %f4294, 0fBFC90FDA, %f942;
	fma.rn.f32 	%f4296, %f4294, 0fB3A22168, %f4295;
	fma.rn.f32 	%f4693, %f4294, 0fA7C234C5, %f4296;
	abs.f32 	%f944, %f942;
	setp.ltu.f32 	%p1505, %f944, 0f47CE4780;
	mov.u32 	%r7764, %r7768;
	mov.f32 	%f4692, %f4693;
	@%p1505 bra 	$L__BB1_1513;
	setp.eq.f32 	%p1506, %f944, 0f7F800000;
	@%p1506 bra 	$L__BB1_1512;
	mov.b32 	%r2542, %f942;
	shl.b32 	%r6748, %r2542, 8;
	or.b32  	%r2543, %r6748, -2147483648;
	mov.b64 	%rd3000, 0;
	mov.b32 	%r7761, 0;
$L__BB1_1508:
	.pragma "nounroll";
	mul.wide.u32 	%rd2675, %r7761, 4;
	mov.u64 	%rd2676, __cudart_i2opi_f;
	add.s64 	%rd2677, %rd2676, %rd2675;
	ld.global.nc.u32 	%r6749, [%rd2677];
	mad.wide.u32 	%rd2678, %r6749, %r2543, %rd3000;
	shr.u64 	%rd3000, %rd2678, 32;
	add.s64 	%rd2679, %rd2, %rd2675;
	st.local.u32 	[%rd2679], %rd2678;
	add.s32 	%r7761, %r7761, 1;
	setp.ne.s32 	%p1507, %r7761, 6;
	@%p1507 bra 	$L__BB1_1508;
	shr.u32 	%r6750, %r2542, 23;
	st.local.u32 	[%rd2+24], %rd3000;
	and.b32  	%r2546, %r6750, 31;
	and.b32  	%r6751, %r6750, 224;
	add.s32 	%r6752, %r6751, -128;
	shr.u32 	%r6753, %r6752, 5;
	mul.wide.u32 	%rd2680, %r6753, 4;
	sub.s64 	%rd573, %rd2, %rd2680;
	ld.local.u32 	%r7762, [%rd573+24];
	ld.local.u32 	%r7763, [%rd573+20];
	setp.eq.s32 	%p1508, %r2546, 0;
	@%p1508 bra 	$L__BB1_1511;
	shf.l.wrap.b32 	%r7762, %r7763, %r7762, %r2546;
	ld.local.u32 	%r6754, [%rd573+16];
	shf.l.wrap.b32 	%r7763, %r6754, %r7763, %r2546;
$L__BB1_1511:
	shr.u32 	%r6755, %r7762, 30;
	shf.l.wrap.b32 	%r6756, %r7763, %r7762, 2;
	shl.b32 	%r6757, %r7763, 2;
	shr.u32 	%r6758, %r6756, 31;
	add.s32 	%r6759, %r6758, %r6755;
	neg.s32 	%r6760, %r6759;
	setp.lt.s32 	%p1509, %r2542, 0;
	selp.b32 	%r7764, %r6760, %r6759, %p1509;
	xor.b32  	%r6761, %r6756, %r2542;
	shr.s32 	%r6762, %r6756, 31;
	xor.b32  	%r6763, %r6762, %r6756;
	xor.b32  	%r6764, %r6762, %r6757;
	cvt.u64.u32 	%rd2681, %r6763;
	shl.b64 	%rd2682, %rd2681, 32;
	cvt.u64.u32 	%rd2683, %r6764;
	or.b64  	%rd2684, %rd2682, %rd2683;
	cvt.rn.f64.s64 	%fd377, %rd2684;
	mul.f64 	%fd378, %fd377, 0d3BF921FB54442D19;
	cvt.rn.f32.f64 	%f4297, %fd378;
	neg.f32 	%f4298, %f4297;
	setp.lt.s32 	%p1510, %r6761, 0;
	selp.f32 	%f4692, %f4298, %f4297, %p1510;
	bra.uni 	$L__BB1_1513;
$L__BB1_1512:
	mov.f32 	%f4299, 0f00000000;
	mul.rn.f32 	%f4692, %f942, %f4299;
	mov.b32 	%r7764, 0;
$L__BB1_1513:
	setp.ltu.f32 	%p1511, %f944, 0f47CE4780;
	mul.rn.f32 	%f4300, %f4692, %f4692;
	and.b32  	%r6766, %r7764, 1;
	setp.eq.b32 	%p1512, %r6766, 1;
	selp.f32 	%f4301, 0f3F800000, %f4692, %p1512;
	fma.rn.f32 	%f4302, %f4300, %f4301, 0f00000000;
	fma.rn.f32 	%f4303, %f4300, 0f37CBAC00, 0fBAB607ED;
	selp.f32 	%f4304, %f4303, 0fB94D4153, %p1512;
	selp.f32 	%f4305, 0f3D2AAABB, 0f3C0885E4, %p1512;
	fma.rn.f32 	%f4306, %f4304, %f4300, %f4305;
	selp.f32 	%f4307, 0fBEFFFFFF, 0fBE2AAAA8, %p1512;
	fma.rn.f32 	%f4308, %f4306, %f4300, %f4307;
	fma.rn.f32 	%f4309, %f4308, %f4302, %f4301;
	and.b32  	%r6767, %r7764, 2;
	setp.eq.s32 	%p1513, %r6767, 0;
	mov.f32 	%f4310, 0f00000000;
	sub.f32 	%f4311, %f4310, %f4309;
	selp.f32 	%f948, %f4309, %f4311, %p1513;
	@%p1511 bra 	$L__BB1_1521;
	setp.eq.f32 	%p1514, %f944, 0f7F800000;
	@%p1514 bra 	$L__BB1_1520;
	mov.b32 	%r2555, %f942;
	shl.b32 	%r6769, %r2555, 8;
	or.b32  	%r2556, %r6769, -2147483648;
	mov.b64 	%rd3001, 0;
	mov.b32 	%r7765, 0;
$L__BB1_1516:
	.pragma "nounroll";
	mul.wide.u32 	%rd2686, %r7765, 4;
	mov.u64 	%rd2687, __cudart_i2opi_f;
	add.s64 	%rd2688, %rd2687, %rd2686;
	ld.global.nc.u32 	%r6770, [%rd2688];
	mad.wide.u32 	%rd2689, %r6770, %r2556, %rd3001;
	shr.u64 	%rd3001, %rd2689, 32;
	add.s64 	%rd2690, %rd1, %rd2686;
	st.local.u32 	[%rd2690], %rd2689;
	add.s32 	%r7765, %r7765, 1;
	setp.ne.s32 	%p1515, %r7765, 6;
	@%p1515 bra 	$L__BB1_1516;
	shr.u32 	%r6771, %r2555, 23;
	st.local.u32 	[%rd1+24], %rd3001;
	and.b32  	%r2559, %r6771, 31;
	and.b32  	%r6772, %r6771, 224;
	add.s32 	%r6773, %r6772, -128;
	shr.u32 	%r6774, %r6773, 5;
	mul.wide.u32 	%rd2691, %r6774, 4;
	sub.s64 	%rd576, %rd1, %rd2691;
	ld.local.u32 	%r7766, [%rd576+24];
	ld.local.u32 	%r7767, [%rd576+20];
	setp.eq.s32 	%p1516, %r2559, 0;
	@%p1516 bra 	$L__BB1_1519;
	shf.l.wrap.b32 	%r7766, %r7767, %r7766, %r2559;
	ld.local.u32 	%r6775, [%rd576+16];
	shf.l.wrap.b32 	%r7767, %r6775, %r7767, %r2559;
$L__BB1_1519:
	shr.u32 	%r6776, %r7766, 30;
	shf.l.wrap.b32 	%r6777, %r7767, %r7766, 2;
	shl.b32 	%r6778, %r7767, 2;
	shr.u32 	%r6779, %r6777, 31;
	add.s32 	%r6780, %r6779, %r6776;
	neg.s32 	%r6781, %r6780;
	setp.lt.s32 	%p1517, %r2555, 0;
	selp.b32 	%r7768, %r6781, %r6780, %p1517;
	xor.b32  	%r6782, %r6777, %r2555;
	shr.s32 	%r6783, %r6777, 31;
	xor.b32  	%r6784, %r6783, %r6777;
	xor.b32  	%r6785, %r6783, %r6778;
	cvt.u64.u32 	%rd2692, %r6784;
	shl.b64 	%rd2693, %rd2692, 32;
	cvt.u64.u32 	%rd2694, %r6785;
	or.b64  	%rd2695, %rd2693, %rd2694;
	cvt.rn.f64.s64 	%fd379, %rd2695;
	mul.f64 	%fd380, %fd379, 0d3BF921FB54442D19;
	cvt.rn.f32.f64 	%f4312, %fd380;
	neg.f32 	%f4313, %f4312;
	setp.lt.s32 	%p1518, %r6782, 0;
	selp.f32 	%f4693, %f4313, %f4312, %p1518;
	bra.uni 	$L__BB1_1521;
$L__BB1_1520:
	mov.f32 	%f4314, 0f00000000;
	mul.rn.f32 	%f4693, %f942, %f4314;
	mov.b32 	%r7768, 0;
$L__BB1_1521:
	add.s32 	%r6787, %r7768, 1;
	mul.rn.f32 	%f4315, %f4693, %f4693;
	and.b32  	%r6788, %r7768, 1;
	setp.eq.b32 	%p1519, %r6788, 1;
	selp.f32 	%f4316, %f4693, 0f3F800000, %p1519;
	fma.rn.f32 	%f4317, %f4315, %f4316, 0f00000000;
	fma.rn.f32 	%f4318, %f4315, 0f37CBAC00, 0fBAB607ED;
	selp.f32 	%f4319, 0fB94D4153, %f4318, %p1519;
	selp.f32 	%f4320, 0f3C0885E4, 0f3D2AAABB, %p1519;
	fma.rn.f32 	%f4321, %f4319, %f4315, %f4320;
	selp.f32 	%f4322, 0fBE2AAAA8, 0fBEFFFFFF, %p1519;
	fma.rn.f32 	%f4323, %f4321, %f4315, %f4322;
	fma.rn.f32 	%f4324, %f4323, %f4317, %f4316;
	and.b32  	%r6789, %r6787, 2;
	setp.eq.s32 	%p1520, %r6789, 0;
	mov.f32 	%f4325, 0f00000000;
	sub.f32 	%f4326, %f4325, %f4324;
	selp.f32 	%f4327, %f4324, %f4326, %p1520;
	fma.rn.f32 	%f952, %f948, %f4327, %f942;
	mul.f32 	%f4328, %f952, 0f3F22F983;
	cvt.rni.s32.f32 	%r7776, %f4328;
	cvt.rn.f32.s32 	%f4329, %r7776;
	fma.rn.f32 	%f4330, %f4329, 0fBFC90FDA, %f952;
	fma.rn.f32 	%f4331, %f4329, 0fB3A22168, %f4330;
	fma.rn.f32 	%f4695, %f4329, 0fA7C234C5, %f4331;
	abs.f32 	%f954, %f952;
	setp.ltu.f32 	%p1521, %f954, 0f47CE4780;
	mov.u32 	%r7772, %r7776;
	mov.f32 	%f4694, %f4695;
	@%p1521 bra 	$L__BB1_1529;
	setp.eq.f32 	%p1522, %f954, 0f7F800000;
	@%p1522 bra 	$L__BB1_1528;
	mov.b32 	%r2569, %f952;
	shl.b32 	%r6791, %r2569, 8;
	or.b32  	%r2570, %r6791, -2147483648;
	mov.b64 	%rd3002, 0;
	mov.b32 	%r7769, 0;
$L__BB1_1524:
	.pragma "nounroll";
	mul.wide.u32 	%rd2697, %r7769, 4;
	mov.u64 	%rd2698, __cudart_i2opi_f;
	add.s64 	%rd2699, %rd2698, %rd2697;
	ld.global.nc.u32 	%r6792, [%rd2699];
	mad.wide.u32 	%rd2700, %r6792, %r2570, %rd3002;
	shr.u64 	%rd3002, %rd2700, 32;
	add.s64 	%rd2701, %rd2, %rd2697;
	st.local.u32 	[%rd2701], %rd2700;
	add.s32 	%r7769, %r7769, 1;
	setp.ne.s32 	%p1523, %r7769, 6;
	@%p1523 bra 	$L__BB1_1524;
	shr.u32 	%r6793, %r2569, 23;
	st.local.u32 	[%rd2+24], %rd3002;
	and.b32  	%r2573, %r6793, 31;
	and.b32  	%r6794, %r6793, 224;
	add.s32 	%r6795, %r6794, -128;
	shr.u32 	%r6796, %r6795, 5;
	mul.wide.u32 	%rd2702, %r6796, 4;
	sub.s64 	%rd579, %rd2, %rd2702;
	ld.local.u32 	%r7770, [%rd579+24];
	ld.local.u32 	%r7771, [%rd579+20];
	setp.eq.s32 	%p1524, %r2573, 0;
	@%p1524 bra 	$L__BB1_1527;
	shf.l.wrap.b32 	%r7770, %r7771, %r7770, %r2573;
	ld.local.u32 	%r6797, [%rd579+16];
	shf.l.wrap.b32 	%r7771, %r6797, %r7771, %r2573;
$L__BB1_1527:
	shr.u32 	%r6798, %r7770, 30;
	shf.l.wrap.b32 	%r6799, %r7771, %r7770, 2;
	shl.b32 	%r6800, %r7771, 2;
	shr.u32 	%r6801, %r6799, 31;
	add.s32 	%r6802, %r6801, %r6798;
	neg.s32 	%r6803, %r6802;
	setp.lt.s32 	%p1525, %r2569, 0;
	selp.b32 	%r7772, %r6803, %r6802, %p1525;
	xor.b32  	%r6804, %r6799, %r2569;
	shr.s32 	%r6805, %r6799, 31;
	xor.b32  	%r6806, %r6805, %r6799;
	xor.b32  	%r6807, %r6805, %r6800;
	cvt.u64.u32 	%rd2703, %r6806;
	shl.b64 	%rd2704, %rd2703, 32;
	cvt.u64.u32 	%rd2705, %r6807;
	or.b64  	%rd2706, %rd2704, %rd2705;
	cvt.rn.f64.s64 	%fd381, %rd2706;
	mul.f64 	%fd382, %fd381, 0d3BF921FB54442D19;
	cvt.rn.f32.f64 	%f4332, %fd382;
	neg.f32 	%f4333, %f4332;
	setp.lt.s32 	%p1526, %r6804, 0;
	selp.f32 	%f4694, %f4333, %f4332, %p1526;
	bra.uni 	$L__BB1_1529;
$L__BB1_1528:
	mov.f32 	%f4334, 0f00000000;
	mul.rn.f32 	%f4694, %f952, %f4334;
	mov.b32 	%r7772, 0;
$L__BB1_1529:
	setp.ltu.f32 	%p1527, %f954, 0f47CE4780;
	mul.rn.f32 	%f4335, %f4694, %f4694;
	and.b32  	%r6809, %r7772, 1;
	setp.eq.b32 	%p1528, %r6809, 1;
	selp.f32 	%f4336, 0f3F800000, %f4694, %p1528;
	fma.rn.f32 	%f4337, %f4335, %f4336, 0f00000000;
	fma.rn.f32 	%f4338, %f4335, 0f37CBAC00, 0fBAB607ED;
	selp.f32 	%f4339, %f4338, 0fB94D4153, %p1528;
	selp.f32 	%f4340, 0f3D2AAABB, 0f3C0885E4, %p1528;
	fma.rn.f32 	%f4341, %f4339, %f4335, %f4340;
	selp.f32 	%f4342, 0fBEFFFFFF, 0fBE2AAAA8, %p1528;
	fma.rn.f32 	%f4343, %f4341, %f4335, %f4342;
	fma.rn.f32 	%f4344, %f4343, %f4337, %f4336;
	and.b32  	%r6810, %r7772, 2;
	setp.eq.s32 	%p1529, %r6810, 0;
	mov.f32 	%f4345, 0f00000000;
	sub.f32 	%f4346, %f4345, %f4344;
	selp.f32 	%f958, %f4344, %f4346, %p1529;
	@%p1527 bra 	$L__BB1_1537;
	setp.eq.f32 	%p1530, %f954, 0f7F800000;
	@%p1530 bra 	$L__BB1_1536;
	mov.b32 	%r2582, %f952;
	shl.b32 	%r6812, %r2582, 8;
	or.b32  	%r2583, %r6812, -2147483648;
	mov.b64 	%rd3003, 0;
	mov.b32 	%r7773, 0;
$L__BB1_1532:
	.pragma "nounroll";
	mul.wide.u32 	%rd2708, %r7773, 4;
	mov.u64 	%rd2709, __cudart_i2opi_f;
	add.s64 	%rd2710, %rd2709, %rd2708;
	ld.global.nc.u32 	%r6813, [%rd2710];
	mad.wide.u32 	%rd2711, %r6813, %r2583, %rd3003;
	shr.u64 	%rd3003, %rd2711, 32;
	add.s64 	%rd2712, %rd1, %rd2708;
	st.local.u32 	[%rd2712], %rd2711;
	add.s32 	%r7773, %r7773, 1;
	setp.ne.s32 	%p1531, %r7773, 6;
	@%p1531 bra 	$L__BB1_1532;
	shr.u32 	%r6814, %r2582, 23;
	st.local.u32 	[%rd1+24], %rd3003;
	and.b32  	%r2586, %r6814, 31;
	and.b32  	%r6815, %r6814, 224;
	add.s32 	%r6816, %r6815, -128;
	shr.u32 	%r6817, %r6816, 5;
	mul.wide.u32 	%rd2713, %r6817, 4;
	sub.s64 	%rd582, %rd1, %rd2713;
	ld.local.u32 	%r7774, [%rd582+24];
	ld.local.u32 	%r7775, [%rd582+20];
	setp.eq.s32 	%p1532, %r2586, 0;
	@%p1532 bra 	$L__BB1_1535;
	shf.l.wrap.b32 	%r7774, %r7775, %r7774, %r2586;
	ld.local.u32 	%r6818, [%rd582+16];
	shf.l.wrap.b32 	%r7775, %r6818, %r7775, %r2586;
$L__BB1_1535:
	shr.u32 	%r6819, %r7774, 30;
	shf.l.wrap.b32 	%r6820, %r7775, %r7774, 2;
	shl.b32 	%r6821, %r7775, 2;
	shr.u32 	%r6822, %r6820, 31;
	add.s32 	%r6823, %r6822, %r6819;
	neg.s32 	%r6824, %r6823;
	setp.lt.s32 	%p1533, %r2582, 0;
	selp.b32 	%r7776, %r6824, %r6823, %p1533;
	xor.b32  	%r6825, %r6820, %r2582;
	shr.s32 	%r6826, %r6820, 31;
	xor.b32  	%r6827, %r6826, %r6820;
	xor.b32  	%r6828, %r6826, %r6821;
	cvt.u64.u32 	%rd2714, %r6827;
	shl.b64 	%rd2715, %rd2714, 32;
	cvt.u64.u32 	%rd2716, %r6828;
	or.b64  	%rd2717, %rd2715, %rd2716;
	cvt.rn.f64.s64 	%fd383, %rd2717;
	mul.f64 	%fd384, %fd383, 0d3BF921FB54442D19;
	cvt.rn.f32.f64 	%f4347, %fd384;
	neg.f32 	%f4348, %f4347;
	setp.lt.s32 	%p1534, %r6825, 0;
	selp.f32 	%f4695, %f4348, %f4347, %p1534;
	bra.uni 	$L__BB1_1537;
$L__BB1_1536:
	mov.f32 	%f4349, 0f00000000;
	mul.rn.f32 	%f4695, %f952, %f4349;
	mov.b32 	%r7776, 0;
$L__BB1_1537:
	add.s32 	%r6830, %r7776, 1;
	mul.rn.f32 	%f4350, %f4695, %f4695;
	and.b32  	%r6831, %r7776, 1;
	setp.eq.b32 	%p1535, %r6831, 1;
	selp.f32 	%f4351, %f4695, 0f3F800000, %p1535;
	fma.rn.f32 	%f4352, %f4350, %f4351, 0f00000000;
	fma.rn.f32 	%f4353, %f4350, 0f37CBAC00, 0fBAB607ED;
	selp.f32 	%f4354, 0fB94D4153, %f4353, %p1535;
	selp.f32 	%f4355, 0f3C0885E4, 0f3D2AAABB, %p1535;
	fma.rn.f32 	%f4356, %f4354, %f4350, %f4355;
	selp.f32 	%f4357, 0fBE2AAAA8, 0fBEFFFFFF, %p1535;
	fma.rn.f32 	%f4358, %f4356, %f4350, %f4357;
	fma.rn.f32 	%f4359, %f4358, %f4352, %f4351;
	and.b32  	%r6832, %r6830, 2;
	setp.eq.s32 	%p1536, %r6832, 0;
	mov.f32 	%f4360, 0f00000000;
	sub.f32 	%f4361, %f4360, %f4359;
	selp.f32 	%f4362, %f4359, %f4361, %p1536;
	fma.rn.f32 	%f962, %f958, %f4362, %f952;
	mul.f32 	%f4363, %f962, 0f3F22F983;
	cvt.rni.s32.f32 	%r7784, %f4363;
	cvt.rn.f32.s32 	%f4364, %r7784;
	fma.rn.f32 	%f4365, %f4364, 0fBFC90FDA, %f962;
	fma.rn.f32 	%f4366, %f4364, 0fB3A22168, %f4365;
	fma.rn.f32 	%f4697, %f4364, 0fA7C234C5, %f4366;
	abs.f32 	%f964, %f962;
	setp.ltu.f32 	%p1537, %f964, 0f47CE4780;
	mov.u32 	%r7780, %r7784;
	mov.f32 	%f4696, %f4697;
	@%p1537 bra 	$L__BB1_1545;
	setp.eq.f32 	%p1538, %f964, 0f7F800000;
	@%p1538 bra 	$L__BB1_1544;
	mov.b32 	%r2596, %f962;
	shl.b32 	%r6834, %r2596, 8;
	or.b32  	%r2597, %r6834, -2147483648;
	mov.b64 	%rd3004, 0;
	mov.b32 	%r7777, 0;
$L__BB1_1540:
	.pragma "nounroll";
	mul.wide.u32 	%rd2719, %r7777, 4;
	mov.u64 	%rd2720, __cudart_i2opi_f;
	add.s64 	%rd2721, %rd2720, %rd2719;
	ld.global.nc.u32 	%r6835, [%rd2721];
	mad.wide.u32 	%rd2722, %r6835, %r2597, %rd3004;
	shr.u64 	%rd3004, %rd2722, 32;
	add.s64 	%rd2723, %rd2, %rd2719;
	st.local.u32 	[%rd2723], %rd2722;
	add.s32 	%r7777, %r7777, 1;
	setp.ne.s32 	%p1539, %r7777, 6;
	@%p1539 bra 	$L__BB1_1540;
	shr.u32 	%r6836, %r2596, 23;
	st.local.u32 	[%rd2+24], %rd3004;
	and.b32  	%r2600, %r6836, 31;
	and.b32  	%r6837, %r6836, 224;
	add.s32 	%r6838, %r6837, -128;
	shr.u32 	%r6839, %r6838, 5;
	mul.wide.u32 	%rd2724, %r6839, 4;
	sub.s64 	%rd585, %rd2, %rd2724;
	ld.local.u32 	%r7778, [%rd585+24];
	ld.local.u32 	%r7779, [%rd585+20];
	setp.eq.s32 	%p1540, %r2600, 0;
	@%p1540 bra 	$L__BB1_1543;
	shf.l.wrap.b32 	%r7778, %r7779, %r7778, %r2600;
	ld.local.u32 	%r6840, [%rd585+16];
	shf.l.wrap.b32 	%r7779, %r6840, %r7779, %r2600;
$L__BB1_1543:
	shr.u32 	%r6841, %r7778, 30;
	shf.l.wrap.b32 	%r6842, %r7779, %r7778, 2;
	shl.b32 	%r6843, %r7779, 2;
	shr.u32 	%r6844, %r6842, 31;
	add.s32 	%r6845, %r6844, %r6841;
	neg.s32 	%r6846, %r6845;
	setp.lt.s32 	%p1541, %r2596, 0;
	selp.b32 	%r7780, %r6846, %r6845, %p1541;
	xor.b32  	%r6847, %r6842, %r2596;
	shr.s32 	%r6848, %r6842, 31;
	xor.b32  	%r6849, %r6848, %r6842;
	xor.b32  	%r6850, %r6848, %r6843;
	cvt.u64.u32 	%rd2725, %r6849;
	shl.b64 	%rd2726, %rd2725, 32;
	cvt.u64.u32 	%rd2727, %r6850;
	or.b64  	%rd2728, %rd2726, %rd2727;
	cvt.rn.f64.s64 	%fd385, %rd2728;
	mul.f64 	%fd386, %fd385, 0d3BF921FB54442D19;
	cvt.rn.f32.f64 	%f4367, %fd386;
	neg.f32 	%f4368, %f4367;
	setp.lt.s32 	%p1542, %r6847, 0;
	selp.f32 	%f4696, %f4368, %f4367, %p1542;
	bra.uni 	$L__BB1_1545;
$L__BB1_1544:
	mov.f32 	%f4369, 0f00000000;
	mul.rn.f32 	%f4696, %f962, %f4369;
	mov.b32 	%r7780, 0;
$L__BB1_1545:
	setp.ltu.f32 	%p1543, %f964, 0f47CE4780;
	mul.rn.f32 	%f4370, %f4696, %f4696;
	and.b32  	%r6852, %r7780, 1;
	setp.eq.b32 	%p1544, %r6852, 1;
	selp.f32 	%f4371, 0f3F800000, %f4696, %p1544;
	fma.rn.f32 	%f4372, %f4370, %f4371, 0f00000000;
	fma.rn.f32 	%f4373, %f4370, 0f37CBAC00, 0fBAB607ED;
	selp.f32 	%f4374, %f4373, 0fB94D4153, %p1544;
	selp.f32 	%f4375, 0f3D2AAABB, 0f3C0885E4, %p1544;
	fma.rn.f32 	%f4376, %f4374, %f4370, %f4375;
	selp.f32 	%f4377, 0fBEFFFFFF, 0fBE2AAAA8, %p1544;
	fma.rn.f32 	%f4378, %f4376, %f4370, %f4377;
	fma.rn.f32 	%f4379, %f4378, %f4372, %f4371;
	and.b32  	%r6853, %r7780, 2;
	setp.eq.s32 	%p1545, %r6853, 0;
	mov.f32 	%f4380, 0f00000000;
	sub.f32 	%f4381, %f4380, %f4379;
	selp.f32 	%f968, %f4379, %f4381, %p1545;
	@%p1543 bra 	$L__BB1_1553;
	setp.eq.f32 	%p1546, %f964, 0f7F800000;
	@%p1546 bra 	$L__BB1_1552;
	mov.b32 	%r2609, %f962;
	shl.b32 	%r6855, %r2609, 8;
	or.b32  	%r2610, %r6855, -2147483648;
	mov.b64 	%rd3005, 0;
	mov.b32 	%r7781, 0;
$L__BB1_1548:
	.pragma "nounroll";
	mul.wide.u32 	%rd2730, %r7781, 4;
	mov.u64 	%rd2731, __cudart_i2opi_f;
	add.s64 	%rd2732, %rd2731, %rd2730;
	ld.global.nc.u32 	%r6856, [%rd2732];
	mad.wide.u32 	%rd2733, %r6856, %r2610, %rd3005;
	shr.u64 	%rd3005, %rd2733, 32;
	add.s64 	%rd2734, %rd1, %rd2730;
	st.local.u32 	[%rd2734], %rd2733;
	add.s32 	%r7781, %r7781, 1;
	setp.ne.s32 	%p1547, %r7781, 6;
	@%p1547 bra 	$L__BB1_1548;
	shr.u32 	%r6857, %r2609, 23;
	st.local.u32 	[%rd1+24], %rd3005;
	and.b32  	%r2613, %r6857, 31;
	and.b32  	%r6858, %r6857, 224;
	add.s32 	%r6859, %r6858, -128;
	shr.u32 	%r6860, %r6859, 5;
	mul.wide.u32 	%rd2735, %r6860, 4;
	sub.s64 	%rd588, %rd1, %rd2735;
	ld.local.u32 	%r7782, [%rd588+24];
	ld.local.u32 	%r7783, [%rd588+20];
	setp.eq.s32 	%p1548, %r2613, 0;
	@%p1548 bra 	$L__BB1_1551;
	shf.l.wrap.b32 	%r7782, %r7783, %r7782, %r2613;
	ld.local.u32 	%r6861, [%rd588+16];
	shf.l.wrap.b32 	%r7783, %r6861, %r7783, %r2613;
$L__BB1_1551:
	shr.u32 	%r6862, %r7782, 30;
	shf.l.wrap.b32 	%r6863, %r7783, %r7782, 2;
	shl.b32 	%r6864, %r7783, 2;
	shr.u32 	%r6865, %r6863, 31;
	add.s32 	%r6866, %r6865, %r6862;
	neg.s32 	%r6867, %r6866;
	setp.lt.s32 	%p1549, %r2609, 0;
	selp.b32 	%r7784, %r6867, %r6866, %p1549;
	xor.b32  	%r6868, %r6863, %r2609;
	shr.s32 	%r6869, %r6863, 31;
	xor.b32  	%r6870, %r6869, %r6863;
	xor.b32  	%r6871, %r6869, %r6864;
	cvt.u64.u32 	%rd2736, %r6870;
	shl.b64 	%rd2737, %rd2736, 32;
	cvt.u64.u32 	%rd2738, %r6871;
	or.b64  	%rd2739, %rd2737, %rd2738;
	cvt.rn.f64.s64 	%fd387, %rd2739;
	mul.f64 	%fd388, %fd387, 0d3BF921FB54442D19;
	cvt.rn.f32.f64 	%f4382, %fd388;
	neg.f32 	%f4383, %f4382;
	setp.lt.s32 	%p1550, %r6868, 0;
	selp.f32 	%f4697, %f4383, %f4382, %p1550;
	bra.uni 	$L__BB1_1553;
$L__BB1_1552:
	mov.f32 	%f4384, 0f00000000;
	mul.rn.f32 	%f4697, %f962, %f4384;
	mov.b32 	%r7784, 0;
$L__BB1_1553:
	add.s32 	%r6873, %r7784, 1;
	mul.rn.f32 	%f4385, %f4697, %f4697;
	and.b32  	%r6874, %r7784, 1;
	setp.eq.b32 	%p1551, %r6874, 1;
	selp.f32 	%f4386, %f4697, 0f3F800000, %p1551;
	fma.rn.f32 	%f4387, %f4385, %f4386, 0f00000000;
	fma.rn.f32 	%f4388, %f4385, 0f37CBAC00, 0fBAB607ED;
	selp.f32 	%f4389, 0fB94D4153, %f4388, %p1551;
	selp.f32 	%f4390, 0f3C0885E4, 0f3D2AAABB, %p1551;
	fma.rn.f32 	%f4391, %f4389, %f4385, %f4390;
	selp.f32 	%f4392, 0fBE2AAAA8, 0fBEFFFFFF, %p1551;
	fma.rn.f32 	%f4393, %f4391, %f4385, %f4392;
	fma.rn.f32 	%f4394, %f4393, %f4387, %f4386;
	and.b32  	%r6875, %r6873, 2;
	setp.eq.s32 	%p1552, %r6875, 0;
	mov.f32 	%f4395, 0f00000000;
	sub.f32 	%f4396, %f4395, %f4394;
	selp.f32 	%f4397, %f4394, %f4396, %p1552;
	fma.rn.f32 	%f972, %f968, %f4397, %f962;
	mul.f32 	%f4398, %f972, 0f3F22F983;
	cvt.rni.s32.f32 	%r7792, %f4398;
	cvt.rn.f32.s32 	%f4399, %r7792;
	fma.rn.f32 	%f4400, %f4399, 0fBFC90FDA, %f972;
	fma.rn.f32 	%f4401, %f4399, 0fB3A22168, %f4400;
	fma.rn.f32 	%f4699, %f4399, 0fA7C234C5, %f4401;
	abs.f32 	%f974, %f972;
	setp.ltu.f32 	%p1553, %f974, 0f47CE4780;
	mov.u32 	%r7788, %r7792;
	mov.f32 	%f4698, %f4699;
	@%p1553 bra 	$L__BB1_1561;
	setp.eq.f32 	%p1554, %f974, 0f7F800000;
	@%p1554 bra 	$L__BB1_1560;
	mov.b32 	%r2623, %f972;
	shl.b32 	%r6877, %r2623, 8;
	or.b32  	%r2624, %r6877, -2147483648;
	mov.b64 	%rd3006, 0;
	mov.b32 	%r7785, 0;
$L__BB1_1556:
	.pragma "nounroll";
	mul.wide.u32 	%rd2741, %r7785, 4;
	mov.u64 	%rd2742, __cudart_i2opi_f;
	add.s64 	%rd2743, %rd2742, %rd2741;
	ld.global.nc.u32 	%r6878, [%rd2743];
	mad.wide.u32 	%rd2744, %r6878, %r2624, %rd3006;
	shr.u64 	%rd3006, %rd2744, 32;
	add.s64 	%rd2745, %rd2, %rd2741;
	st.local.u32 	[%rd2745], %rd2744;
	add.s32 	%r7785, %r7785, 1;
	setp.ne.s32 	%p1555, %r7785, 6;
	@%p1555 bra 	$L__BB1_1556;
	shr.u32 	%r6879, %r2623, 23;
	st.local.u32 	[%rd2+24], %rd3006;
	and.b32  	%r2627, %r6879, 31;
	and.b32  	%r6880, %r6879, 224;
	add.s32 	%r6881, %r6880, -128;
	shr.u32 	%r6882, %r6881, 5;
	mul.wide.u32 	%rd2746, %r6882, 4;
	sub.s64 	%rd591, %rd2, %rd2746;
	ld.local.u32 	%r7786, [%rd591+24];
	ld.local.u32 	%r7787, [%rd591+20];
	setp.eq.s32 	%p1556, %r2627, 0;
	@%p1556 bra 	$L__BB1_1559;
	shf.l.wrap.b32 	%r7786, %r7787, %r7786, %r2627;
	ld.local.u32 	%r6883, [%rd591+16];
	shf.l.wrap.b32 	%r7787, %r6883, %r7787, %r2627;
$L__BB1_1559:
	shr.u32 	%r6884, %r7786, 30;
	shf.l.wrap.b32 	%r6885, %r7787, %r7786, 2;
	shl.b32 	%r6886, %r7787, 2;
	shr.u32 	%r6887, %r6885, 31;
	add.s32 	%r6888, %r6887, %r6884;
	neg.s32 	%r6889, %r6888;
	setp.lt.s32 	%p1557, %r2623, 0;
	selp.b32 	%r7788, %r6889, %r6888, %p1557;
	xor.b32  	%r6890, %r6885, %r2623;
	shr.s32 	%r6891, %r6885, 31;
	xor.b32  	%r6892, %r6891, %r6885;
	xor.b32  	%r6893, %r6891, %r6886;
	cvt.u64.u32 	%rd2747, %r6892;
	shl.b64 	%rd2748, %rd2747, 32;
	cvt.u64.u32 	%rd2749, %r6893;
	or.b64  	%rd2750, %rd2748, %rd2749;
	cvt.rn.f64.s64 	%fd389, %rd2750;
	mul.f64 	%fd390, %fd389, 0d3BF921FB54442D19;
	cvt.rn.f32.f64 	%f4402, %fd390;
	neg.f32 	%f4403, %f4402;
	setp.lt.s32 	%p1558, %r6890, 0;
	selp.f32 	%f4698, %f4403, %f4402, %p1558;
	bra.uni 	$L__BB1_1561;
$L__BB1_1560:
	mov.f32 	%f4404, 0f00000000;
	mul.rn.f32 	%f4698, %f972, %f4404;
	mov.b32 	%r7788, 0;
$L__BB1_1561:
	setp.ltu.f32 	%p1559, %f974, 0f47CE4780;
	mul.rn.f32 	%f4405, %f4698, %f4698;
	and.b32  	%r6895, %r7788, 1;
	setp.eq.b32 	%p1560, %r6895, 1;
	selp.f32 	%f4406, 0f3F800000, %f4698, %p1560;
	fma.rn.f32 	%f4407, %f4405, %f4406, 0f00000000;
	fma.rn.f32 	%f4408, %f4405, 0f37CBAC00, 0fBAB607ED;
	selp.f32 	%f4409, %f4408, 0fB94D4153, %p1560;
	selp.f32 	%f4410, 0f3D2AAABB, 0f3C0885E4, %p1560;
	fma.rn.f32 	%f4411, %f4409, %f4405, %f4410;
	selp.f32 	%f4412, 0fBEFFFFFF, 0fBE2AAAA8, %p1560;
	fma.rn.f32 	%f4413, %f4411, %f4405, %f4412;
	fma.rn.f32 	%f4414, %f4413, %f4407, %f4406;
	and.b32  	%r6896, %r7788, 2;
	setp.eq.s32 	%p1561, %r6896, 0;
	mov.f32 	%f4415, 0f00000000;
	sub.f32 	%f4416, %f4415, %f4414;
	selp.f32 	%f978, %f4414, %f4416, %p1561;
	@%p1559 bra 	$L__BB1_1569;
	setp.eq.f32 	%p1562, %f974, 0f7F800000;
	@%p1562 bra 	$L__BB1_1568;
	mov.b32 	%r2636, %f972;
	shl.b32 	%r6898, %r2636, 8;
	or.b32  	%r2637, %r6898, -2147483648;
	mov.b64 	%rd3007, 0;
	mov.b32 	%r7789, 0;
$L__BB1_1564:
	.pragma "nounroll";
	mul.wide.u32 	%rd2752, %r7789, 4;
	mov.u64 	%rd2753, __cudart_i2opi_f;
	add.s64 	%rd2754, %rd2753, %rd2752;
	ld.global.nc.u32 	%r6899, [%rd2754];
	mad.wide.u32 	%rd2755, %r6899, %r2637, %rd3007;
	shr.u64 	%rd3007, %rd2755, 32;
	add.s64 	%rd2756, %rd1, %rd2752;
	st.local.u32 	[%rd2756], %rd2755;
	add.s32 	%r7789, %r7789, 1;
	setp.ne.s32 	%p1563, %r7789, 6;
	@%p1563 bra 	$L__BB1_1564;
	shr.u32 	%r6900, %r2636, 23;
	st.local.u32 	[%rd1+24], %rd3007;
	and.b32  	%r2640, %r6900, 31;
	and.b32  	%r6901, %r6900, 224;
	add.s32 	%r6902, %r6901, -128;
	shr.u32 	%r6903, %r6902, 5;
	mul.wide.u32 	%rd2757, %r6903, 4;
	sub.s64 	%rd594, %rd1, %rd2757;
	ld.local.u32 	%r7790, [%rd594+24];
	ld.local.u32 	%r7791, [%rd594+20];
	setp.eq.s32 	%p1564, %r2640, 0;
	@%p1564 bra 	$L__BB1_1567;
	shf.l.wrap.b32 	%r7790, %r7791, %r7790, %r2640;
	ld.local.u32 	%r6904, [%rd594+16];
	shf.l.wrap.b32 	%r7791, %r6904, %r7791, %r2640;
$L__BB1_1567:
	shr.u32 	%r6905, %r7790, 30;
	shf.l.wrap.b32 	%r6906, %r7791, %r7790, 2;
	shl.b32 	%r6907, %r7791, 2;
	shr.u32 	%r6908, %r6906, 31;
	add.s32 	%r6909, %r6908, %r6905;
	neg.s32 	%r6910, %r6909;
	setp.lt.s32 	%p1565, %r2636, 0;
	selp.b32 	%r7792, %r6910, %r6909, %p1565;
	xor.b32  	%r6911, %r6906, %r2636;
	shr.s32 	%r6912, %r6906, 31;
	xor.b32  	%r6913, %r6912, %r6906;
	xor.b32  	%r6914, %r6912, %r6907;
	cvt.u64.u32 	%rd2758, %r6913;
	shl.b64 	%rd2759, %rd2758, 32;
	cvt.u64.u32 	%rd2760, %r6914;
	or.b64  	%rd2761, %rd2759, %rd2760;
	cvt.rn.f64.s64 	%fd391, %rd2761;
	mul.f64 	%fd392, %fd391, 0d3BF921FB54442D19;
	cvt.rn.f32.f64 	%f4417, %fd392;
	neg.f32 	%f4418, %f4417;
	setp.lt.s32 	%p1566, %r6911, 0;
	selp.f32 	%f4699, %f4418, %f4417, %p1566;
	bra.uni 	$L__BB1_1569;
$L__BB1_1568:
	mov.f32 	%f4419, 0f00000000;
	mul.rn.f32 	%f4699, %f972, %f4419;
	mov.b32 	%r7792, 0;
$L__BB1_1569:
	add.s32 	%r6916, %r7792, 1;
	mul.rn.f32 	%f4420, %f4699, %f4699;
	and.b32  	%r6917, %r7792, 1;
	setp.eq.b32 	%p1567, %r6917, 1;
	selp.f32 	%f4421, %f4699, 0f3F800000, %p1567;
	fma.rn.f32 	%f4422, %f4420, %f4421, 0f00000000;
	fma.rn.f32 	%f4423, %f4420, 0f37CBAC00, 0fBAB607ED;
	selp.f32 	%f4424, 0fB94D4153, %f4423, %p1567;
	selp.f32 	%f4425, 0f3C0885E4, 0f3D2AAABB, %p1567;
	fma.rn.f32 	%f4426, %f4424, %f4420, %f4425;
	selp.f32 	%f4427, 0fBE2AAAA8, 0fBEFFFFFF, %p1567;
	fma.rn.f32 	%f4428, %f4426, %f4420, %f4427;
	fma.rn.f32 	%f4429, %f4428, %f4422, %f4421;
	and.b32  	%r6918, %r6916, 2;
	setp.eq.s32 	%p1568, %r6918, 0;
	mov.f32 	%f4430, 0f00000000;
	sub.f32 	%f4431, %f4430, %f4429;
	selp.f32 	%f4432, %f4429, %f4431, %p1568;
	fma.rn.f32 	%f982, %f978, %f4432, %f972;
	mul.f32 	%f4433, %f982, 0f3F22F983;
	cvt.rni.s32.f32 	%r7800, %f4433;
	cvt.rn.f32.s32 	%f4434, %r7800;
	fma.rn.f32 	%f4435, %f4434, 0fBFC90FDA, %f982;
	fma.rn.f32 	%f4436, %f4434, 0fB3A22168, %f4435;
	fma.rn.f32 	%f4701, %f4434, 0fA7C234C5, %f4436;
	abs.f32 	%f984, %f982;
	setp.ltu.f32 	%p1569, %f984, 0f47CE4780;
	mov.u32 	%r7796, %r7800;
	mov.f32 	%f4700, %f4701;
	@%p1569 bra 	$L__BB1_1577;
	setp.eq.f32 	%p1570, %f984, 0f7F800000;
	@%p1570 bra 	$L__BB1_1576;
	mov.b32 	%r2650, %f982;
	shl.b32 	%r6920, %r2650, 8;
	or.b32  	%r2651, %r6920, -2147483648;
	mov.b64 	%rd3008, 0;
	mov.b32 	%r7793, 0;
$L__BB1_1572:
	.pragma "nounroll";
	mul.wide.u32 	%rd2763, %r7793, 4;
	mov.u64 	%rd2764, __cudart_i2opi_f;
	add.s64 	%rd2765, %rd2764, %rd2763;
	ld.global.nc.u32 	%r6921, [%rd2765];
	mad.wide.u32 	%rd2766, %r6921, %r2651, %rd3008;
	shr.u64 	%rd3008, %rd2766, 32;
	add.s64 	%rd2767, %rd2, %rd2763;
	st.local.u32 	[%rd2767], %rd2766;
	add.s32 	%r7793, %r7793, 1;
	setp.ne.s32 	%p1571, %r7793, 6;
	@%p1571 bra 	$L__BB1_1572;
	shr.u32 	%r6922, %r2650, 23;
	st.local.u32 	[%rd2+24], %rd3008;
	and.b32  	%r2654, %r6922, 31;
	and.b32  	%r6923, %r6922, 224;
	add.s32 	%r6924, %r6923, -128;
	shr.u32 	%r6925, %r6924, 5;
	mul.wide.u32 	%rd2768, %r6925, 4;
	sub.s64 	%rd597, %rd2, %rd2768;
	ld.local.u32 	%r7794, [%rd597+24];
	ld.local.u32 	%r7795, [%rd597+20];
	setp.eq.s32 	%p1572, %r2654, 0;
	@%p1572 bra 	$L__BB1_1575;
	shf.l.wrap.b32 	%r7794, %r7795, %r7794, %r2654;
	ld.local.u32 	%r6926, [%rd597+16];
	shf.l.wrap.b32 	%r7795, %r6926, %r7795, %r2654;
$L__BB1_1575:
	shr.u32 	%r6927, %r7794, 30;
	shf.l.wrap.b32 	%r6928, %r7795, %r7794, 2;
	shl.b32 	%r6929, %r7795, 2;
	shr.u32 	%r6930, %r6928, 31;
	add.s32 	%r6931, %r6930, %r6927;
	neg.s32 	%r6932, %r6931;
	setp.lt.s32 	%p1573, %r2650, 0;
	selp.b32 	%r7796, %r6932, %r6931, %p1573;
	xor.b32  	%r6933, %r6928, %r2650;
	shr.s32 	%r6934, %r6928, 31;
	xor.b32  	%r6935, %r6934, %r6928;
	xor.b32  	%r6936, %r6934, %r6929;
	cvt.u64.u32 	%rd2769, %r6935;
	shl.b64 	%rd2770, %rd2769, 32;
	cvt.u64.u32 	%rd2771, %r6936;
	or.b64  	%rd2772, %rd2770, %rd2771;
	cvt.rn.f64.s64 	%fd393, %rd2772;
	mul.f64 	%fd394, %fd393, 0d3BF921FB54442D19;
	cvt.rn.f32.f64 	%f4437, %fd394;
	neg.f32 	%f4438, %f4437;
	setp.lt.s32 	%p1574, %r6933, 0;
	selp.f32 	%f4700, %f4438, %f4437, %p1574;
	bra.uni 	$L__BB1_1577;
$L__BB1_1576:
	mov.f32 	%f4439, 0f00000000;
	mul.rn.f32 	%f4700, %f982, %f4439;
	mov.b32 	%r7796, 0;
$L__BB1_1577:
	setp.ltu.f32 	%p1575, %f984, 0f47CE4780;
	mul.rn.f32 	%f4440, %f4700, %f4700;
	and.b32  	%r6938, %r7796, 1;
	setp.eq.b32 	%p1576, %r6938, 1;
	selp.f32 	%f4441, 0f3F800000, %f4700, %p1576;
	fma.rn.f32 	%f4442, %f4440, %f4441, 0f00000000;
	fma.rn.f32 	%f4443, %f4440, 0f37CBAC00, 0fBAB607ED;
	selp.f32 	%f4444, %f4443, 0fB94D4153, %p1576;
	selp.f32 	%f4445, 0f3D2AAABB, 0f3C0885E4, %p1576;
	fma.rn.f32 	%f4446, %f4444, %f4440, %f4445;
	selp.f32 	%f4447, 0fBEFFFFFF, 0fBE2AAAA8, %p1576;
	fma.rn.f32 	%f4448, %f4446, %f4440, %f4447;
	fma.rn.f32 	%f4449, %f4448, %f4442, %f4441;
	and.b32  	%r6939, %r7796, 2;
	setp.eq.s32 	%p1577, %r6939, 0;
	mov.f32 	%f4450, 0f00000000;
	sub.f32 	%f4451, %f4450, %f4449;
	selp.f32 	%f988, %f4449, %f4451, %p1577;
	@%p1575 bra 	$L__BB1_1585;
	setp.eq.f32 	%p1578, %f984, 0f7F800000;
	@%p1578 bra 	$L__BB1_1584;
	mov.b32 	%r2663, %f982;
	shl.b32 	%r6941, %r2663, 8;
	or.b32  	%r2664, %r6941, -2147483648;
	mov.b64 	%rd3009, 0;
	mov.b32 	%r7797, 0;
$L__BB1_1580:
	.pragma "nounroll";
	mul.wide.u32 	%rd2774, %r7797, 4;
	mov.u64 	%rd2775, __cudart_i2opi_f;
	add.s64 	%rd2776, %rd2775, %rd2774;
	ld.global.nc.u32 	%r6942, [%rd2776];
	mad.wide.u32 	%rd2777, %r6942, %r2664, %rd3009;
	shr.u64 	%rd3009, %rd2777, 32;
	add.s64 	%rd2778, %rd1, %rd2774;
	st.local.u32 	[%rd2778], %rd2777;
	add.s32 	%r7797, %r7797, 1;
	setp.ne.s32 	%p1579, %r7797, 6;
	@%p1579 bra 	$L__BB1_1580;
	shr.u32 	%r6943, %r2663, 23;
	st.local.u32 	[%rd1+24], %rd3009;
	and.b32  	%r2667, %r6943, 31;
	and.b32  	%r6944, %r6943, 224;
	add.s32 	%r6945, %r6944, -128;
	shr.u32 	%r6946, %r6945, 5;
	mul.wide.u32 	%rd2779, %r6946, 4;
	sub.s64 	%rd600, %rd1, %rd2779;
	ld.local.u32 	%r7798, [%rd600+24];
	ld.local.u32 	%r7799, [%rd600+20];
	setp.eq.s32 	%p1580, %r2667, 0;
	@%p1580 bra 	$L__BB1_1583;
	shf.l.wrap.b32 	%r7798, %r7799, %r7798, %r2667;
	ld.local.u32 	%r6947, [%rd600+16];
	shf.l.wrap.b32 	%r7799, %r6947, %r7799, %r2667;
$L__BB1_1583:
	shr.u32 	%r6948, %r7798, 30;
	shf.l.wrap.b32 	%r6949, %r7799, %r7798, 2;
	shl.b32 	%r6950, %r7799, 2;
	shr.u32 	%r6951, %r6949, 31;
	add.s32 	%r6952, %r6951, %r6948;
	neg.s32 	%r6953, %r6952;
	setp.lt.s32 	%p1581, %r2663, 0;
	selp.b32 	%r7800, %r6953, %r6952, %p1581;
	xor.b32  	%r6954, %r6949, %r2663;
	shr.s32 	%r6955, %r6949, 31;
	xor.b32  	%r6956, %r6955, %r6949;
	xor.b32  	%r6957, %r6955, %r6950;
	cvt.u64.u32 	%rd2780, %r6956;
	shl.b64 	%rd2781, %rd2780, 32;
	cvt.u64.u32 	%rd2782, %r6957;
	or.b64  	%rd2783, %rd2781, %rd2782;
	cvt.rn.f64.s64 	%fd395, %rd2783;
	mul.f64 	%fd396, %fd395, 0d3BF921FB54442D19;
	cvt.rn.f32.f64 	%f4452, %fd396;
	neg.f32 	%f4453, %f4452;
	setp.lt.s32 	%p1582, %r6954, 0;
	selp.f32 	%f4701, %f4453, %f4452, %p1582;
	bra.uni 	$L__BB1_1585;
$L__BB1_1584:
	mov.f32 	%f4454, 0f00000000;
	mul.rn.f32 	%f4701, %f982, %f4454;
	mov.b32 	%r7800, 0;
$L__BB1_1585:
	add.s32 	%r6959, %r7800, 1;
	mul.rn.f32 	%f4455, %f4701, %f4701;
	and.b32  	%r6960, %r7800, 1;
	setp.eq.b32 	%p1583, %r6960, 1;
	selp.f32 	%f4456, %f4701, 0f3F800000, %p1583;
	fma.rn.f32 	%f4457, %f4455, %f4456, 0f00000000;
	fma.rn.f32 	%f4458, %f4455, 0f37CBAC00, 0fBAB607ED;
	selp.f32 	%f4459, 0fB94D4153, %f4458, %p1583;
	selp.f32 	%f4460, 0f3C0885E4, 0f3D2AAABB, %p1583;
	fma.rn.f32 	%f4461, %f4459, %f4455, %f4460;
	selp.f32 	%f4462, 0fBE2AAAA8, 0fBEFFFFFF, %p1583;
	fma.rn.f32 	%f4463, %f4461, %f4455, %f4462;
	fma.rn.f32 	%f4464, %f4463, %f4457, %f4456;
	and.b32  	%r6961, %r6959, 2;
	setp.eq.s32 	%p1584, %r6961, 0;
	mov.f32 	%f4465, 0f00000000;
	sub.f32 	%f4466, %f4465, %f4464;
	selp.f32 	%f4467, %f4464, %f4466, %p1584;
	fma.rn.f32 	%f992, %f988, %f4467, %f982;
	mul.f32 	%f4468, %f992, 0f3F22F983;
	cvt.rni.s32.f32 	%r7808, %f4468;
	cvt.rn.f32.s32 	%f4469, %r7808;
	fma.rn.f32 	%f4470, %f4469, 0fBFC90FDA, %f992;
	fma.rn.f32 	%f4471, %f4469, 0fB3A22168, %f4470;
	fma.rn.f32 	%f4703, %f4469, 0fA7C234C5, %f4471;
	abs.f32 	%f994, %f992;
	setp.ltu.f32 	%p1585, %f994, 0f47CE4780;
	mov.u32 	%r7804, %r7808;
	mov.f32 	%f4702, %f4703;
	@%p1585 bra 	$L__BB1_1593;
	setp.eq.f32 	%p1586, %f994, 0f7F800000;
	@%p1586 bra 	$L__BB1_1592;
	mov.b32 	%r2677, %f992;
	shl.b32 	%r6963, %r2677, 8;
	or.b32  	%r2678, %r6963, -2147483648;
	mov.b64 	%rd3010, 0;
	mov.b32 	%r7801, 0;
$L__BB1_1588:
	.pragma "nounroll";
	mul.wide.u32 	%rd2785, %r7801, 4;
	mov.u64 	%rd2786, __cudart_i2opi_f;
	add.s64 	%rd2787, %rd2786, %rd2785;
	ld.global.nc.u32 	%r6964, [%rd2787];
	mad.wide.u32 	%rd2788, %r6964, %r2678, %rd3010;
	shr.u64 	%rd3010, %rd2788, 32;
	add.s64 	%rd2789, %rd2, %rd2785;
	st.local.u32 	[%rd2789], %rd2788;
	add.s32 	%r7801, %r7801, 1;
	setp.ne.s32 	%p1587, %r7801, 6;
	@%p1587 bra 	$L__BB1_1588;
	shr.u32 	%r6965, %r2677, 23;
	st.local.u32 	[%rd2+24], %rd3010;
	and.b32  	%r2681, %r6965, 31;
	and.b32  	%r6966, %r6965, 224;
	add.s32 	%r6967, %r6966, -128;
	shr.u32 	%r6968, %r6967, 5;
	mul.wide.u32 	%rd2790, %r6968, 4;
	sub.s64 	%rd603, %rd2, %rd2790;
	ld.local.u32 	%r7802, [%rd603+24];
	ld.local.u32 	%r7803, [%rd603+20];
	setp.eq.s32 	%p1588, %r2681, 0;
	@%p1588 bra 	$L__BB1_1591;
	shf.l.wrap.b32 	%r7802, %r7803, %r7802, %r2681;
	ld.local.u32 	%r6969, [%rd603+16];
	shf.l.wrap.b32 	%r7803, %r6969, %r7803, %r2681;
$L__BB1_1591:
	shr.u32 	%r6970, %r7802, 30;
	shf.l.wrap.b32 	%r6971, %r7803, %r7802, 2;
	shl.b32 	%r6972, %r7803, 2;
	shr.u32 	%r6973, %r6971, 31;
	add.s32 	%r6974, %r6973, %r6970;
	neg.s32 	%r6975, %r6974;
	setp.lt.s32 	%p1589, %r2677, 0;
	selp.b32 	%r7804, %r6975, %r6974, %p1589;
	xor.b32  	%r6976, %r6971, %r2677;
	shr.s32 	%r6977, %r6971, 31;
	xor.b32  	%r6978, %r6977, %r6971;
	xor.b32  	%r6979, %r6977, %r6972;
	cvt.u64.u32 	%rd2791, %r6978;
	shl.b64 	%rd2792, %rd2791, 32;
	cvt.u64.u32 	%rd2793, %r6979;
	or.b64  	%rd2794, %rd2792, %rd2793;
	cvt.rn.f64.s64 	%fd397, %rd2794;
	mul.f64 	%fd398, %fd397, 0d3BF921FB54442D19;
	cvt.rn.f32.f64 	%f4472, %fd398;
	neg.f32 	%f4473, %f4472;
	setp.lt.s32 	%p1590, %r6976, 0;
	selp.f32 	%f4702, %f4473, %f4472, %p1590;
	bra.uni 	$L__BB1_1593;
$L__BB1_1592:
	mov.f32 	%f4474, 0f00000000;
	mul.rn.f32 	%f4702, %f992, %f4474;
	mov.b32 	%r7804, 0;
$L__BB1_1593:
	setp.ltu.f32 	%p1591, %f994, 0f47CE4780;
	mul.rn.f32 	%f4475, %f4702, %f4702;
	and.b32  	%r6981, %r7804, 1;
	setp.eq.b32 	%p1592, %r6981, 1;
	selp.f32 	%f4476, 0f3F800000, %f4702, %p1592;
	fma.rn.f32 	%f4477, %f4475, %f4476, 0f00000000;
	fma.rn.f32 	%f4478, %f4475, 0f37CBAC00, 0fBAB607ED;
	selp.f32 	%f4479, %f4478, 0fB94D4153, %p1592;
	selp.f32 	%f4480, 0f3D2AAABB, 0f3C0885E4, %p1592;
	fma.rn.f32 	%f4481, %f4479, %f4475, %f4480;
	selp.f32 	%f4482, 0fBEFFFFFF, 0fBE2AAAA8, %p1592;
	fma.rn.f32 	%f4483, %f4481, %f4475, %f4482;
	fma.rn.f32 	%f4484, %f4483, %f4477, %f4476;
	and.b32  	%r6982, %r7804, 2;
	setp.eq.s32 	%p1593, %r6982, 0;
	mov.f32 	%f4485, 0f00000000;
	sub.f32 	%f4486, %f4485, %f4484;
	selp.f32 	%f998, %f4484, %f4486, %p1593;
	@%p1591 bra 	$L__BB1_1601;
	setp.eq.f32 	%p1594, %f994, 0f7F800000;
	@%p1594 bra 	$L__BB1_1600;
	mov.b32 	%r2690, %f992;
	shl.b32 	%r6984, %r2690, 8;
	or.b32  	%r2691, %r6984, -2147483648;
	mov.b64 	%rd3011, 0;
	mov.b32 	%r7805, 0;
$L__BB1_1596:
	.pragma "nounroll";
	mul.wide.u32 	%rd2796, %r7805, 4;
	add.s64 	%rd2798, %rd2797, %rd2796;
	ld.global.nc.u32 	%r6985, [%rd2798];
	mad.wide.u32 	%rd2799, %r6985, %r2691, %rd3011;
	shr.u64 	%rd3011, %rd2799, 32;
	add.s64 	%rd2800, %rd1, %rd2796;
	st.local.u32 	[%rd2800], %rd2799;
	add.s32 	%r7805, %r7805, 1;
	setp.ne.s32 	%p1595, %r7805, 6;
	@%p1595 bra 	$L__BB1_1596;
	shr.u32 	%r6986, %r2690, 23;
	st.local.u32 	[%rd1+24], %rd3011;
	and.b32  	%r2694, %r6986, 31;
	and.b32  	%r6987, %r6986, 224;
	add.s32 	%r6988, %r6987, -128;
	shr.u32 	%r6989, %r6988, 5;
	mul.wide.u32 	%rd2801, %r6989, 4;
	sub.s64 	%rd606, %rd1, %rd2801;
	ld.local.u32 	%r7806, [%rd606+24];
	ld.local.u32 	%r7807, [%rd606+20];
	setp.eq.s32 	%p1596, %r2694, 0;
	@%p1596 bra 	$L__BB1_1599;
	shf.l.wrap.b32 	%r7806, %r7807, %r7806, %r2694;
	ld.local.u32 	%r6990, [%rd606+16];
	shf.l.wrap.b32 	%r7807, %r6990, %r7807, %r2694;
$L__BB1_1599:
	shr.u32 	%r6991, %r7806, 30;
	shf.l.wrap.b32 	%r6992, %r7807, %r7806, 2;
	shl.b32 	%r6993, %r7807, 2;
	shr.u32 	%r6994, %r6992, 31;
	add.s32 	%r6995, %r6994, %r6991;
	neg.s32 	%r6996, %r6995;
	setp.lt.s32 	%p1597, %r2690, 0;
	selp.b32 	%r7808, %r6996, %r6995, %p1597;
	xor.b32  	%r6997, %r6992, %r2690;
	shr.s32 	%r6998, %r6992, 31;
	xor.b32  	%r6999, %r6998, %r6992;
	xor.b32  	%r7000, %r6998, %r6993;
	cvt.u64.u32 	%rd2802, %r6999;
	shl.b64 	%rd2803, %rd2802, 32;
	cvt.u64.u32 	%rd2804, %r7000;
	or.b64  	%rd2805, %rd2803, %rd2804;
	cvt.rn.f64.s64 	%fd399, %rd2805;
	mul.f64 	%fd400, %fd399, 0d3BF921FB54442D19;
	cvt.rn.f32.f64 	%f4487, %fd400;
	neg.f32 	%f4488, %f4487;
	setp.lt.s32 	%p1598, %r6997, 0;
	selp.f32 	%f4703, %f4488, %f4487, %p1598;
	bra.uni 	$L__BB1_1601;
$L__BB1_1600:
	mov.f32 	%f4489, 0f00000000;
	mul.rn.f32 	%f4703, %f992, %f4489;
	mov.b32 	%r7808, 0;
$L__BB1_1601:
	add.s32 	%r7002, %r7808, 1;
	mul.rn.f32 	%f4490, %f4703, %f4703;
	and.b32  	%r7003, %r7808, 1;
	setp.eq.b32 	%p1599, %r7003, 1;
	selp.f32 	%f4491, %f4703, 0f3F800000, %p1599;
	fma.rn.f32 	%f4492, %f4490, %f4491, 0f00000000;
	fma.rn.f32 	%f4493, %f4490, 0f37CBAC00, 0fBAB607ED;
	selp.f32 	%f4494, 0fB94D4153, %f4493, %p1599;
	selp.f32 	%f4495, 0f3C0885E4, 0f3D2AAABB, %p1599;
	fma.rn.f32 	%f4496, %f4494, %f4490, %f4495;
	selp.f32 	%f4497, 0fBE2AAAA8, 0fBEFFFFFF, %p1599;
	fma.rn.f32 	%f4498, %f4496, %f4490, %f4497;
	fma.rn.f32 	%f4499, %f4498, %f4492, %f4491;
	and.b32  	%r7004, %r7002, 2;
	setp.eq.s32 	%p1600, %r7004, 0;
	mov.f32 	%f4500, 0f00000000;
	sub.f32 	%f4501, %f4500, %f4499;
	selp.f32 	%f4502, %f4499, %f4501, %p1600;
	fma.rn.f32 	%f4503, %f998, %f4502, %f992;
	add.s32 	%r7008, %r7008, 100;
	setp.ne.s32 	%p1601, %r7008, 10000000;
	@%p1601 bra 	$L__BB1_1;
	setp.ne.s32 	%p1602, %r1, 1;
	@%p1602 bra 	$L__BB1_1604;
	add.u64 	%rd2806, %SP, 32;
	add.u64 	%rd2807, %SPL, 32;
	mov.b32 	%r7005, 1;
	st.local.u32 	[%rd2807], %r7005;
	mov.u64 	%rd2808, $str;
	cvta.global.u64 	%rd2809, %rd2808;
	{ // callseq 1, 0
	.param .b64 param0;
	st.param.b64 	[param0], %rd2809;
	.param .b64 param1;
	st.param.b64 	[param1], %rd2806;
	.param .b32 retval0;
	call.uni (retval0), 
	vprintf, 
	(
	param0, 
	param1
	);
	ld.param.b32 	%r7006, [retval0];
	} // callseq 1
$L__BB1_1604:
	ret;

}


// ===== COMPILED SASS (sm_100) =====

	.target	sm_100

	.elftype	@"ET_EXEC"


//--------------------- .note.nv.tkinfo           --------------------------
	.section	.note.nv.tkinfo,"",@"SHT_NOTE"
	.sectionflags	@"SHF_NOTE_NV_TKINFO"
	.tkinfo
        /*0018*/ 	.word	0x00000002
        /*0030*/ 	.string	""
        /*0030*/ 	.string	"ptxas"
        /*0030*/ 	.string	"Cuda compilation tools, release 13.0, V13.0.88"
        /*0030*/ 	.string	"Build cuda_13.0.r13.0/compiler.36424714_0"
        /*0030*/ 	.string	"-arch sm_100 -m 64 "



//--------------------- .note.nv.cuinfo           --------------------------
	.section	.note.nv.cuinfo,"",@"SHT_NOTE"
	.sectionflags	@"SHF_NOTE_NV_CUINFO"
        /*0018*/ 	.short	0x0002
        /*001a*/ 	.short	0x0064
        /*001c*/ 	.short	0x0082
	.zero		2


//--------------------- .nv.info                  --------------------------
	.section	.nv.info,"",@"SHT_CUDA_INFO"
	.align	4


	//----- nvinfo : EIATTR_REGCOUNT
	.align		4
        /*0000*/ 	.byte	0x04, 0x2f
        /*0002*/ 	.short	(.L_3 - .L_2)
	.align		4
.L_2:
        /*0004*/ 	.word	index@(_Z14quick_kernel_0v)
        /*0008*/ 	.word	0x00000018


	//----- nvinfo : EIATTR_FRAME_SIZE
	.align		4
.L_3:
        /*000c*/ 	.byte	0x04, 0x11
        /*000e*/ 	.short	(.L_5 - .L_4)
	.align		4
.L_4:
        /*0010*/ 	.word	index@(_Z14quick_kernel_0v)
        /*0014*/ 	.word	0x00000028


	//----- nvinfo : EIATTR_REGCOUNT
	.align		4
.L_5:
        /*0018*/ 	.byte	0x04, 0x2f
        /*001a*/ 	.short	(.L_7 - .L_6)
	.align		4
.L_6:
        /*001c*/ 	.word	index@(_Z14quick_kernel_1v)
        /*0020*/ 	.word	0x00000018


	//----- nvinfo : EIATTR_FRAME_SIZE
	.align		4
.L_7:
        /*0024*/ 	.byte	0x04, 0x11
        /*0026*/ 	.short	(.L_9 - .L_8)
	.align		4
.L_8:
        /*0028*/ 	.word	index@(_Z14quick_kernel_1v)
        /*002c*/ 	.word	0x00000028


	//----- nvinfo : EIATTR_MIN_STACK_SIZE
	.align		4
.L_9:
        /*0030*/ 	.byte	0x04, 0x12
        /*0032*/ 	.short	(.L_11 - .L_10)
	.align		4
.L_10:
        /*0034*/ 	.word	index@(_Z14quick_kernel_1v)
        /*0038*/ 	.word	0x00000028


	//----- nvinfo : EIATTR_MIN_STACK_SIZE
	.align		4
.L_11:
        /*003c*/ 	.byte	0x04, 0x12
        /*003e*/ 	.short	(.L_13 - .L_12)
	.align		4
.L_12:
        /*0040*/ 	.word	index@(_Z14quick_kernel_0v)
        /*0044*/ 	.word	0x00000028
.L_13:


//--------------------- .nv.compat                --------------------------
	.section	.nv.compat,"",@"SHT_CUDA_COMPAT_INFO"
	.align	4
        /*0000*/ 	.byte	0x02, 0x09, 0x00, 0x00, 0x02, 0x02, 0x01, 0x00, 0x02, 0x05, 0x05, 0x00, 0x03, 0x07, 0x01, 0x01
        /*0010*/ 	.byte	0x02, 0x03, 0x00, 0x00, 0x02, 0x06, 0x01, 0x00, 0x04, 0x0b, 0x08, 0x00, 0x01, 0x00, 0x00, 0x00
        /*0020*/ 	.byte	0x00, 0x00, 0x00, 0x00


//--------------------- .nv.info._Z14quick_kernel_1v --------------------------
	.section	.nv.info._Z14quick_kernel_1v,"",@"SHT_CUDA_INFO"
	.sectionflags	@""
	.align	4


	//----- nvinfo : EIATTR_CUDA_API_VERSION
	.align		4
        /*0000*/ 	.byte	0x04, 0x37
        /*0002*/ 	.short	(.L_15 - .L_14)
.L_14:
        /*0004*/ 	.word	0x00000082


	//----- nvinfo : EIATTR_SPARSE_MMA_MASK
	.align		4
.L_15:
        /*0008*/ 	.byte	0x03, 0x50
        /*000a*/ 	.short	0x0000


	//----- nvinfo : EIATTR_MAXREG_COUNT
	.align		4
        /*000c*/ 	.byte	0x03, 0x1b
        /*000e*/ 	.short	0x00ff


	//----- nvinfo : EIATTR_EXTERNS
	.align		4
        /*0010*/ 	.byte	0x04, 0x0f
        /*0012*/ 	.short	(.L_17 - .L_16)


	//   ....[0]....
	.align		4
.L_16:
        /*0014*/ 	.word	index@(vprintf)


	//----- nvinfo : EIATTR_MERCURY_ISA_VERSION
	.align		4
.L_17:
        /*0018*/ 	.byte	0x03, 0x5f
        /*001a*/ 	.short	0x0101


	//----- nvinfo : EIATTR_VRC_CTA_INIT_COUNT
	.align		4
        /*001c*/ 	.byte	0x02, 0x4a
	.zero		1
	.zero		1


	//----- nvinfo : EIATTR_SYSCALL_OFFSETS
	.align		4
        /*0020*/ 	.byte	0x04, 0x46
        /*0022*/ 	.short	(.L_19 - .L_18)


	//   ....[0]....
.L_18:
        /*0024*/ 	.word	0x0003ab40


	//----- nvinfo : EIATTR_EXIT_INSTR_OFFSETS
	.align		4
.L_19:
        /*0028*/ 	.byte	0x04, 0x1c
        /*002a*/ 	.short	(.L_21 - .L_20)


	//   ....[0]....
.L_20:
        /*002c*/ 	.word	0x0003aa90


	//   ....[1]....
        /*0030*/ 	.word	0x0003ab50


	//----- nvinfo : EIATTR_CRS_STACK_SIZE
	.align		4
.L_21:
        /*0034*/ 	.byte	0x04, 0x1e
        /*0036*/ 	.short	(.L_23 - .L_22)
.L_22:
        /*0038*/ 	.word	0x00000000


	//----- nvinfo : EIATTR_SW_WAR
	.align		4
.L_23:
        /*003c*/ 	.byte	0x04, 0x36
        /*003e*/ 	.short	(.L_25 - .L_24)
.L_24:
        /*0040*/ 	.word	0x00000008
.L_25:


//--------------------- .nv.info._Z14quick_kernel_0v --------------------------
	.section	.nv.info._Z14quick_kernel_0v,"",@"SHT_CUDA_INFO"
	.sectionflags	@""
	.align	4


	//----- nvinfo : EIATTR_CUDA_API_VERSION
	.align		4
        /*0000*/ 	.byte	0x04, 0x37
        /*0002*/ 	.short	(.L_27 - .L_26)
.L_26:
        /*0004*/ 	.word	0x00000082


	//----- nvinfo : EIATTR_SPARSE_MMA_MASK
	.align		4
.L_27:
        /*0008*/ 	.byte	0x03, 0x50
        /*000a*/ 	.short	0x0000


	//----- nvinfo : EIATTR_MAXREG_COUNT
	.align		4
        /*000c*/ 	.byte	0x03, 0x1b
        /*000e*/ 	.short	0x00ff


	//----- nvinfo : EIATTR_EXTERNS
	.align		4
        /*0010*/ 	.byte	0x04, 0x0f
        /*0012*/ 	.short	(.L_29 - .L_28)


	//   ....[0]....
	.align		4
.L_28:
        /*0014*/ 	.word	index@(vprintf)


	//----- nvinfo : EIATTR_MERCURY_ISA_VERSION
	.align		4
.L_29:
        /*0018*/ 	.byte	0x03, 0x5f
        /*001a*/ 	.short	0x0101


	//----- nvinfo : EIATTR_VRC_CTA_INIT_COUNT
	.align		4
        /*001c*/ 	.byte	0x02, 0x4a
	.zero		1
	.zero		1


	//----- nvinfo : EIATTR_SYSCALL_OFFSETS
	.align		4
        /*0020*/ 	.byte	0x04, 0x46
        /*0022*/ 	.short	(.L_31 - .L_30)


	//   ....[0]....
.L_30:
        /*0024*/ 	.word	0x0003ab30


	//----- nvinfo : EIATTR_EXIT_INSTR_OFFSETS
	.align		4
.L_31:
        /*0028*/ 	.byte	0x04, 0x1c
        /*002a*/ 	.short	(.L_33 - .L_32)


	//   ....[0]....
.L_32:
        /*002c*/ 	.word	0x0003aa90


	//   ....[1]....
        /*0030*/ 	.word	0x0003ab40


	//----- nvinfo : EIATTR_CRS_STACK_SIZE
	.align		4
.L_33:
        /*0034*/ 	.byte	0x04, 0x1e
        /*0036*/ 	.short	(.L_35 - .L_34)
.L_34:
        /*0038*/ 	.word	0x00000000


	//----- nvinfo : EIATTR_SW_WAR
	.align		4
.L_35:
        /*003c*/ 	.byte	0x04, 0x36
        /*003e*/ 	.short	(.L_37 - .L_36)
.L_36:
        /*0040*/ 	.word	0x00000008
.L_37:


//--------------------- .nv.callgraph             --------------------------
	.section	.nv.callgraph,"",@"SHT_CUDA_CALLGRAPH"
	.align	4
	.sectionentsize	8
	.align		4
        /*0000*/ 	.word	0x00000000
	.align		4
        /*0004*/ 	.word	0xffffffff
	.align		4
        /*0008*/ 	.word	index@(_Z14quick_kernel_1v)
	.align		4
        /*000c*/ 	.word	index@(vprintf)
	.align		4
        /*0010*/ 	.word	index@(_Z14quick_kernel_0v)
	.align		4
        /*0014*/ 	.word	index@(vprintf)
	.align		4
        /*0018*/ 	.word	0x00000000
	.align		4
        /*001c*/ 	.word	0xfffffffe
	.align		4
        /*0020*/ 	.word	0x00000000
	.align		4
        /*0024*/ 	.word	0xfffffffd
	.align		4
        /*0028*/ 	.word	0x00000000
	.align		4
        /*002c*/ 	.word	0xfffffffc


//--------------------- .nv.constant4             --------------------------
	.section	.nv.constant4,"a",@progbits
	.align	8
	.align		8
.nv.constant4:
        /*0000*/ 	.dword	vprintf
	.align		8
        /*0008*/ 	.dword	$str
	.align		8
        /*0010*/ 	.dword	__cudart_i2opi_f


//--------------------- .text._Z14quick_kernel_1v --------------------------
	.section	.text._Z14quick_kernel_1v,"ax",@progbits
	.align	128
        .global         _Z14quick_kernel_1v
        .type           _Z14quick_kernel_1v,@function
        .size           _Z14quick_kernel_1v,(.L_x_1602 - _Z14quick_kernel_1v)
        .other          _Z14quick_kernel_1v,@"STO_CUDA_ENTRY STV_DEFAULT"
_Z14quick_kernel_1v:
.text._Z14quick_kernel_1v:
[----:B------:R-:W0:Y:S01]  /*0000*/  LDC R1, c[0x0][0x37c] ;  /* 0x0000df00ff017b82 */ /* 0x000e220000000800 */
[----:B------:R-:W1:Y:S07]  /*0010*/  S2R R5, SR_TID.X ;  /* 0x0000000000057919 */ /* 0x000e6e0000002100 */
[----:B------:R-:W2:Y:S01]  /*0020*/  LDC R6, c[0x0][0x2f8] ;  /* 0x0000be00ff067b82 */ /* 0x000ea20000000800 */
[----:B0-----:R-:W-:Y:S01]  /*0030*/  VIADD R1, R1, 0xffffffd8 ;  /* 0xffffffd801017836 */ /* 0x001fe20000000000 */
[----:B------:R-:W0:Y:S01]  /*0040*/  LDCU.64 UR6, c[0x0][0x358] ;  /* 0x00006b00ff0677ac */ /* 0x000e220008000a00 */
[----:B------:R-:W3:Y:S01]  /*0050*/  LDCU UR8, c[0x0][0x2fc] ;  /* 0x00005f80ff0877ac */ /* 0x000ee20008000800 */
[----:B------:R-:W-:Y:S01]  /*0060*/  UMOV UR4, URZ ;  /* 0x000000ff00047c82 */ /* 0x000fe20008000000 */
[----:B-1----:R-:W-:-:S07]  /*0070*/  I2FP.F32.U32 R15, R5 ;  /* 0x00000005000f7245 */ /* 0x002fce0000201000 */
.L_x_798:
[C---:B------:R-:W-:Y:S01]  /*0080*/  FMUL R0, R15.reuse, 0.63661974668502807617 ;  /* 0x3f22f9830f007820 */ /* 0x040fe20000400000 */
[----:B------:R-:W-:Y:S01]  /*0090*/  FSETP.GE.AND P0, PT, |R15|, 105615, PT ;  /* 0x47ce47800f00780b */ /* 0x000fe20003f06200 */
[----:B------:R-:W-:Y:S04]  /*00a0*/  BSSY.RECONVERGENT B0, `(.L_x_0) ;  /* 0x0000040000007945 */ /* 0x000fe80003800200 */
[----:B------:R-:W1:Y:S02]  /*00b0*/  F2I.NTZ R0, R0 ;  /* 0x0000000000007305 */ /* 0x000e640000203100 */
[----:B-1----:R-:W-:Y:S01]  /*00c0*/  I2FP.F32.S32 R12, R0 ;  /* 0x00000000000c7245 */ /* 0x002fe20000201400 */
[----:B------:R-:W-:-:S04]  /*00d0*/  IMAD.MOV.U32 R16, RZ, RZ, R0 ;  /* 0x000000ffff107224 */ /* 0x000fc800078e0000 */
[----:B------:R-:W-:-:S04]  /*00e0*/  FFMA R3, R12, -1.5707962512969970703, R15 ;  /* 0xbfc90fda0c037823 */ /* 0x000fc8000000000f */
[----:B------:R-:W-:-:S04]  /*00f0*/  FFMA R3, R12, -7.5497894158615963534e-08, R3 ;  /* 0xb3a221680c037823 */ /* 0x000fc80000000003 */
[----:B------:R-:W-:-:S04]  /*0100*/  FFMA R12, R12, -5.3903029534742383927e-15, R3 ;  /* 0xa7c234c50c0c7823 */ /* 0x000fc80000000003 */
[----:B------:R-:W-:Y:S01]  /*0110*/  IMAD.MOV.U32 R2, RZ, RZ, R12 ;  /* 0x000000ffff027224 */ /* 0x000fe200078e000c */
[----:B------:R-:W-:Y:S06]  /*0120*/  @!P0 BRA `(.L_x_1) ;  /* 0x0000000000dc8947 */ /* 0x000fec0003800000 */
[----:B------:R-:W-:-:S13]  /*0130*/  FSETP.NEU.AND P0, PT, |R15|, +INF , PT ;  /* 0x7f8000000f00780b */ /* 0x000fda0003f0d200 */
[----:B------:R-:W-:Y:S01]  /*0140*/  @!P0 FMUL R2, RZ, R15 ;  /* 0x0000000fff028220 */ /* 0x000fe20000400000 */
[----:B------:R-:W-:Y:S01]  /*0150*/  @!P0 IMAD.MOV.U32 R0, RZ, RZ, RZ ;  /* 0x000000ffff008224 */ /* 0x000fe200078e00ff */
[----:B------:R-:W-:Y:S06]  /*0160*/  @!P0 BRA `(.L_x_1) ;  /* 0x0000000000cc8947 */ /* 0x000fec0003800000 */
[----:B------:R-:W-:Y:S01]  /*0170*/  IMAD.SHL.U32 R2, R15, 0x100, RZ ;  /* 0x000001000f027824 */ /* 0x000fe200078e00ff */
[----:B------:R-:W1:Y:S01]  /*0180*/  LDCU.64 UR10, c[0x4][0x10] ;  /* 0x01000200ff0a77ac */ /* 0x000e620008000a00 */
[----:B------:R-:W-:Y:S02]  /*0190*/  IMAD.MOV.U32 R8, RZ, RZ, RZ ;  /* 0x000000ffff087224 */ /* 0x000fe400078e00ff */
[----:B------:R-:W-:Y:S01]  /*01a0*/  IMAD.MOV.U32 R0, RZ, RZ, R1 ;  /* 0x000000ffff007224 */ /* 0x000fe200078e0001 */
[----:B------:R-:W-:Y:S01]  /*01b0*/  LOP3.LUT R9, R2, 0x80000000, RZ, 0xfc, !PT ;  /* 0x8000000002097812 */ /* 0x000fe200078efcff */
[----:B------:R-:W-:Y:S01]  /*01c0*/  UMOV UR9, URZ ;  /* 0x000000ff00097c82 */ /* 0x000fe20008000000 */
[----:B------:R-:W-:-:S05]  /*01d0*/  UMOV UR5, URZ ;  /* 0x000000ff00057c82 */ /* 0x000fca0008000000 */
.L_x_2:
[----:B-1----:R-:W-:Y:S02]  /*01e0*/  IMAD.U32 R10, RZ, RZ, UR10 ;  /* 0x0000000aff0a7e24 */ /* 0x002fe4000f8e00ff */
[----:B------:R-:W-:-:S05]  /*01f0*/  IMAD.U32 R11, RZ, RZ, UR11 ;  /* 0x0000000bff0b7e24 */ /* 0x000fca000f8e00ff */
[----:B0-----:R-:W4:Y:S01]  /*0200*/  LDG.E.CONSTANT R2, desc[UR6][R10.64] ;  /* 0x000000060a027981 */ /* 0x001f22000c1e9900 */
[----:B------:R-:W-:Y:S02]  /*0210*/  UIADD3 UR10, UP0, UPT, UR10, 0x4, URZ ;  /* 0x000000040a0a7890 */ /* 0x000fe4000ff1e0ff */
[----:B------:R-:W-:Y:S02]  /*0220*/  UIADD3 UR5, UPT, UPT, UR5, 0x1, URZ ;  /* 0x0000000105057890 */ /* 0x000fe4000fffe0ff */
[----:B------:R-:W-:Y:S02]  /*0230*/  UIADD3.X UR11, UPT, UPT, URZ, UR11, URZ, UP0, !UPT ;  /* 0x0000000bff0b7290 */ /* 0x000fe400087fe4ff */
[----:B------:R-:W-:Y:S01]  /*0240*/  UISETP.NE.AND UP0, UPT, UR5, 0x6, UPT ;  /* 0x000000060500788c */ /* 0x000fe2000bf05270 */
[----:B----4-:R-:W-:-:S03]  /*0250*/  IMAD.WIDE.U32 R2, R2, R9, RZ ;  /* 0x0000000902027225 */ /* 0x010fc600078e00ff */
[----:B------:R-:W-:-:S04]  /*0260*/  IADD3 R7, P0, PT, R2, R8, RZ ;  /* 0x0000000802077210 */ /* 0x000fc80007f1e0ff */
[----:B------:R-:W-:Y:S01]  /*0270*/  IADD3.X R8, PT, PT, R3, UR9, RZ, P0, !PT ;  /* 0x0000000903087c10 */ /* 0x000fe200087fe4ff */
[----:B------:R0:W-:Y:S02]  /*0280*/  STL [R0], R7 ;  /* 0x0000000700007387 */ /* 0x0001e40000100800 */
[----:B0-----:R-:W-:Y:S01]  /*0290*/  VIADD R0, R0, 0x4 ;  /* 0x0000000400007836 */ /* 0x001fe20000000000 */
[----:B------:R-:W-:Y:S06]  /*02a0*/  BRA.U UP0, `(.L_x_2) ;  /* 0xfffffffd00cc7547 */ /* 0x000fec000b83ffff */
[----:B------:R-:W-:Y:S01]  /*02b0*/  SHF.R.U32.HI R4, RZ, 0x17, R15 ;  /* 0x00000017ff047819 */ /* 0x000fe2000001160f */
[----:B------:R0:W-:Y:S03]  /*02c0*/  STL [R1+0x18], R8 ;  /* 0x0000180801007387 */ /* 0x0001e60000100800 */
[C---:B------:R-:W-:Y:S02]  /*02d0*/  LOP3.LUT R0, R4.reuse, 0xe0, RZ, 0xc0, !PT ;  /* 0x000000e004007812 */ /* 0x040fe400078ec0ff */
[----:B------:R-:W-:-:S03]  /*02e0*/  LOP3.LUT P0, RZ, R4, 0x1f, RZ, 0xc0, !PT ;  /* 0x0000001f04ff7812 */ /* 0x000fc6000780c0ff */
[----:B------:R-:W-:-:S05]  /*02f0*/  VIADD R0, R0, 0xffffff80 ;  /* 0xffffff8000007836 */ /* 0x000fca0000000000 */
[----:B------:R-:W-:-:S05]  /*0300*/  SHF.R.U32.HI R0, RZ, 0x5, R0 ;  /* 0x00000005ff007819 */ /* 0x000fca0000011600 */
[----:B------:R-:W-:-:S05]  /*0310*/  IMAD R7, R0, -0x4, R1 ;  /* 0xfffffffc00077824 */ /* 0x000fca00078e0201 */
[----:B------:R-:W4:Y:S04]  /*0320*/  LDL R0, [R7+0x18] ;  /* 0x0000180007007983 */ /* 0x000f280000100800 */
[----:B------:R-:W4:Y:S04]  /*0330*/  LDL R3, [R7+0x14] ;  /* 0x0000140007037983 */ /* 0x000f280000100800 */
[----:B------:R-:W5:Y:S01]  /*0340*/  @P0 LDL R2, [R7+0x10] ;  /* 0x0000100007020983 */ /* 0x000f620000100800 */
[----:B------:R-:W-:Y:S01]  /*0350*/  LOP3.LUT R4, R4, 0x1f, RZ, 0xc0, !PT ;  /* 0x0000001f04047812 */ /* 0x000fe200078ec0ff */
[----:B------:R-:W-:Y:S01]  /*0360*/  UMOV UR10, 0x54442d19 ;  /* 0x54442d19000a7882 */ /* 0x000fe20000000000 */
[----:B------:R-:W-:-:S02]  /*0370*/  UMOV UR11, 0x3bf921fb ;  /* 0x3bf921fb000b7882 */ /* 0x000fc40000000000 */
[-C--:B----4-:R-:W-:Y:S02]  /*0380*/  @P0 SHF.L.W.U32.HI R0, R3, R4.reuse, R0 ;  /* 0x0000000403000219 */ /* 0x090fe40000010e00 */
[----:B-----5:R-:W-:Y:S02]  /*0390*/  @P0 SHF.L.W.U32.HI R3, R2, R4, R3 ;  /* 0x0000000402030219 */ /* 0x020fe40000010e03 */
[----:B------:R-:W-:Y:S02]  /*03a0*/  ISETP.GE.AND P0, PT, R15, RZ, PT ;  /* 0x000000ff0f00720c */ /* 0x000fe40003f06270 */
[C---:B------:R-:W-:Y:S01]  /*03b0*/  SHF.L.W.U32.HI R2, R3.reuse, 0x2, R0 ;  /* 0x0000000203027819 */ /* 0x040fe20000010e00 */
[----:B------:R-:W-:-:S03]  /*03c0*/  IMAD.SHL.U32 R3, R3, 0x4, RZ ;  /* 0x0000000403037824 */ /* 0x000fc600078e00ff */
[----:B------:R-:W-:-:S04]  /*03d0*/  SHF.R.S32.HI R4, RZ, 0x1f, R2 ;  /* 0x0000001fff047819 */ /* 0x000fc80000011402 */
[C---:B------:R-:W-:Y:S02]  /*03e0*/  LOP3.LUT R10, R4.reuse, R3, RZ, 0x3c, !PT ;  /* 0x00000003040a7212 */ /* 0x040fe400078e3cff */
[----:B------:R-:W-:Y:S02]  /*03f0*/  LOP3.LUT R11, R4, R2, RZ, 0x3c, !PT ;  /* 0x00000002040b7212 */ /* 0x000fe400078e3cff */
[----:B------:R-:W-:Y:S02]  /*0400*/  SHF.R.U32.HI R3, RZ, 0x1e, R0 ;  /* 0x0000001eff037819 */ /* 0x000fe40000011600 */
[C---:B------:R-:W-:Y:S02]  /*0410*/  LOP3.LUT R4, R2.reuse, R15, RZ, 0x3c, !PT ;  /* 0x0000000f02047212 */ /* 0x040fe400078e3cff */
[----:B------:R-:W0:Y:S01]  /*0420*/  I2F.F64.S64 R10, R10 ;  /* 0x0000000a000a7312 */ /* 0x000e220000301c00 */
[----:B------:R-:W-:Y:S02]  /*0430*/  LEA.HI R0, R2, R3, RZ, 0x1 ;  /* 0x0000000302007211 */ /* 0x000fe400078f08ff */
[----:B------:R-:W-:-:S03]  /*0440*/  ISETP.GE.AND P1, PT, R4, RZ, PT ;  /* 0x000000ff0400720c */ /* 0x000fc60003f26270 */
[----:B------:R-:W-:-:S04]  /*0450*/  IMAD.MOV R2, RZ, RZ, -R0 ;  /* 0x000000ffff027224 */ /* 0x000fc800078e0a00 */
[----:B------:R-:W-:Y:S01]  /*0460*/  @!P0 IMAD.MOV.U32 R0, RZ, RZ, R2 ;  /* 0x000000ffff008224 */ /* 0x000fe200078e0002 */
[----:B0-----:R-:W-:-:S10]  /*0470*/  DMUL R8, R10, UR10 ;  /* 0x0000000a0a087c28 */ /* 0x001fd40008000000 */
[----:B------:R-:W0:Y:S02]  /*0480*/  F2F.F32.F64 R8, R8 ;  /* 0x0000000800087310 */ /* 0x000e240000301000 */
[----:B0-----:R-:W-:-:S07]  /*0490*/  FSEL R2, -R8, R8, !P1 ;  /* 0x0000000808027208 */ /* 0x001fce0004800100 */
.L_x_1:
[----:B0--3--:R-:W-:Y:S05]  /*04a0*/  BSYNC.RECONVERGENT B0 ;  /* 0x0000000000007941 */ /* 0x009fea0003800200 */
.L_x_0:
[----:B------:R-:W-:Y:S01]  /*04b0*/  LOP3.LUT R8, R0, 0x1, RZ, 0xc0, !PT ;  /* 0x0000000100087812 */ /* 0x000fe200078ec0ff */
[----:B------:R-:W-:Y:S02]  /*04c0*/  IMAD.MOV.U32 R7, RZ, RZ, 0x37cbac00 ;  /* 0x37cbac00ff077424 */ /* 0x000fe400078e00ff */
[----:B------:R-:W-:Y:S01]  /*04d0*/  FMUL R3, R2, R2 ;  /* 0x0000000202037220 */ /* 0x000fe20000400000 */
[----:B------:R-:W-:Y:S01]  /*04e0*/  IMAD.MOV.U32 R9, RZ, RZ, 0x3effffff ;  /* 0x3effffffff097424 */ /* 0x000fe200078e00ff */
[----:B------:R-:W-:Y:S01]  /*04f0*/  ISETP.NE.U32.AND P1, PT, R8, 0x1, PT ;  /* 0x000000010800780c */ /* 0x000fe20003f25070 */
[----:B------:R-:W-:Y:S02]  /*0500*/  IMAD.MOV.U32 R8, RZ, RZ, 0x3d2aaabb ;  /* 0x3d2aaabbff087424 */ /* 0x000fe400078e00ff */
[----:B------:R-:W-:Y:S01]  /*0510*/  FFMA R4, R3, R7, -0.0013887860113754868507 ;  /* 0xbab607ed03047423 */ /* 0x000fe20000000007 */
[----:B------:R-:W-:Y:S01]  /*0520*/  LOP3.LUT P0, RZ, R0, 0x2, RZ, 0xc0, !PT ;  /* 0x0000000200ff7812 */ /* 0x000fe2000780c0ff */
[----:B------:R-:W-:Y:S01]  /*0530*/  BSSY.RECONVERGENT B0, `(.L_x_3) ;  /* 0x000003f000007945 */ /* 0x000fe20003800200 */
[----:B------:R-:W-:-:S02]  /*0540*/  FSEL R0, R2, 1, P1 ;  /* 0x3f80000002007808 */ /* 0x000fc40000800000 */
[----:B------:R-:W-:Y:S02]  /*0550*/  FSEL R4, R4, -0.00019574658654164522886, !P1 ;  /* 0xb94d415304047808 */ /* 0x000fe40004800000 */
[----:B------:R-:W-:Y:S01]  /*0560*/  FSEL R10, R8, 0.0083327032625675201416, !P1 ;  /* 0x3c0885e4080a7808 */ /* 0x000fe20004800000 */
[----:B------:R-:W-:Y:S01]  /*0570*/  FFMA R11, R3, R0, RZ ;  /* 0x00000000030b7223 */ /* 0x000fe200000000ff */
[----:B------:R-:W-:Y:S02]  /*0580*/  FSEL R13, -R9, -0.16666662693023681641, !P1 ;  /* 0xbe2aaaa8090d7808 */ /* 0x000fe40004800100 */
[----:B------:R-:W-:Y:S01]  /*0590*/  FSETP.GE.AND P1, PT, |R15|, 105615, PT ;  /* 0x47ce47800f00780b */ /* 0x000fe20003f26200 */
[----:B------:R-:W-:-:S04]  /*05a0*/  FFMA R4, R3, R4, R10 ;  /* 0x0000000403047223 */ /* 0x000fc8000000000a */
[----:B------:R-:W-:-:S04]  /*05b0*/  FFMA R4, R3, R4, R13 ;  /* 0x0000000403047223 */ /* 0x000fc8000000000d */
[----:B------:R-:W-:-:S04]  /*05c0*/  FFMA R14, R11, R4, R0 ;  /* 0x000000040b0e7223 */ /* 0x000fc80000000000 */
[----:B------:R-:W-:Y:S01]  /*05d0*/  @P0 FADD R14, RZ, -R14 ;  /* 0x8000000eff0e0221 */ /* 0x000fe20000000000 */
[----:B------:R-:W-:Y:S06]  /*05e0*/  @!P1 BRA `(.L_x_4) ;  /* 0x0000000000cc9947 */ /* 0x000fec0003800000 */
[----:B------:R-:W-:-:S13]  /*05f0*/  FSETP.NEU.AND P0, PT, |R15|, +INF , PT ;  /* 0x7f8000000f00780b */ /* 0x000fda0003f0d200 */
[----:B------:R-:W-:Y:S01]  /*0600*/  @!P0 FMUL R12, RZ, R15 ;  /* 0x0000000fff0c8220 */ /* 0x000fe20000400000 */
[----:B------:R-:W-:Y:S01]  /*0610*/  @!P0 IMAD.MOV.U32 R16, RZ, RZ, RZ ;  /* 0x000000ffff108224 */ /* 0x000fe200078e00ff */
[----:B------:R-:W-:Y:S06]  /*0620*/  @!P0 BRA `(.L_x_4) ;  /* 0x0000000000bc8947 */ /* 0x000fec0003800000 */
[----:B------:R-:W0:Y:S01]  /*0630*/  LDC.64 R2, c[0x4][0x10] ;  /* 0x01000400ff027b82 */ /* 0x000e220000000a00 */
[----:B------:R-:W-:Y:S01]  /*0640*/  IMAD.SHL.U32 R4, R15, 0x100, RZ ;  /* 0x000001000f047824 */ /* 0x000fe200078e00ff */
[----:B------:R-:W-:Y:S01]  /*0650*/  UMOV UR5, URZ ;  /* 0x000000ff00057c82 */ /* 0x000fe20008000000 */
[----:B------:R-:W-:Y:S02]  /*0660*/  IMAD.MOV.U32 R10, RZ, RZ, RZ ;  /* 0x000000ffff0a7224 */ /* 0x000fe400078e00ff */
[----:B------:R-:W-:Y:S01]  /*0670*/  IMAD.MOV.U32 R0, RZ, RZ, RZ ;  /* 0x000000ffff007224 */ /* 0x000fe200078e00ff */
[----:B------:R-:W-:-:S07]  /*0680*/  LOP3.LUT R19, R4, 0x80000000, RZ, 0xfc, !PT ;  /* 0x8000000004137812 */ /* 0x000fce00078efcff */
.L_x_5:
[----:B0-----:R-:W-:-:S05]  /*0690*/  IMAD.WIDE.U32 R16, R0, 0x4, R2 ;  /* 0x0000000400107825 */ /* 0x001fca00078e0002 */
[----:B------:R-:W3:Y:S01]  /*06a0*/  LDG.E.CONSTANT R12, desc[UR6][R16.64] ;  /* 0x00000006100c7981 */ /* 0x000ee2000c1e9900 */
[C---:B-1----:R-:W-:Y:S02]  /*06b0*/  IMAD R4, R0.reuse, 0x4, R1 ;  /* 0x0000000400047824 */ /* 0x042fe400078e0201 */
[----:B------:R-:W-:-:S05]  /*06c0*/  VIADD R0, R0, 0x1 ;  /* 0x0000000100007836 */ /* 0x000fca0000000000 */
[----:B------:R-:W-:Y:S01]  /*06d0*/  ISETP.NE.AND P0, PT, R0, 0x6, PT ;  /* 0x000000060000780c */ /* 0x000fe20003f05270 */
[----:B---3--:R-:W-:-:S03]  /*06e0*/  IMAD.WIDE.U32 R12, R12, R19, RZ ;  /* 0x000000130c0c7225 */ /* 0x008fc600078e00ff */
[----:B------:R-:W-:-:S04]  /*06f0*/  IADD3 R11, P1, PT, R12, R10, RZ ;  /* 0x0000000a0c0b7210 */ /* 0x000fc80007f3e0ff */
[----:B------:R-:W-:Y:S01]  /*0700*/  IADD3.X R10, PT, PT, R13, UR5, RZ, P1, !PT ;  /* 0x000000050d0a7c10 */ /* 0x000fe20008ffe4ff */
[----:B------:R1:W-:Y:S04]  /*0710*/  STL [R4], R11 ;  /* 0x0000000b04007387 */ /* 0x0003e80000100800 */
[----:B------:R-:W-:Y:S05]  /*0720*/  @P0 BRA `(.L_x_5) ;  /* 0xfffffffc00d80947 */ /* 0x000fea000383ffff */
[----:B-1----:R-:W-:Y:S01]  /*0730*/  SHF.R.U32.HI R4, RZ, 0x17, R15 ;  /* 0x00000017ff047819 */ /* 0x002fe2000001160f */
[----:B------:R0:W-:Y:S03]  /*0740*/  STL [R1+0x18], R10 ;  /* 0x0000180a01007387 */ /* 0x0001e60000100800 */
[C---:B------:R-:W-:Y:S02]  /*0750*/  LOP3.LUT R0, R4.reuse, 0xe0, RZ, 0xc0, !PT ;  /* 0x000000e004007812 */ /* 0x040fe400078ec0ff */
[----:B------:R-:W-:-:S03]  /*0760*/  LOP3.LUT P0, RZ, R4, 0x1f, RZ, 0xc0, !PT ;  /* 0x0000001f04ff7812 */ /* 0x000fc6000780c0ff */
[----:B------:R-:W-:-:S05]  /*0770*/  VIADD R0, R0, 0xffffff80 ;  /* 0xffffff8000007836 */ /* 0x000fca0000000000 */
[----:B------:R-:W-:-:S05]  /*0780*/  SHF.R.U32.HI R0, RZ, 0x5, R0 ;  /* 0x00000005ff007819 */ /* 0x000fca0000011600 */
[----:B------:R-:W-:-:S05]  /*0790*/  IMAD R11, R0, -0x4, R1 ;  /* 0xfffffffc000b7824 */ /* 0x000fca00078e0201 */
[----:B------:R-:W3:Y:S04]  /*07a0*/  LDL R0, [R11+0x18] ;  /* 0x000018000b007983 */ /* 0x000ee80000100800 */
[----:B------:R-:W3:Y:S04]  /*07b0*/  LDL R3, [R11+0x14] ;  /* 0x000014000b037983 */ /* 0x000ee80000100800 */
[----:B------:R-:W4:Y:S01]  /*07c0*/  @P0 LDL R2, [R11+0x10] ;  /* 0x000010000b020983 */ /* 0x000f220000100800 */
[----:B------:R-:W-:Y:S01]  /*07d0*/  LOP3.LUT R4, R4, 0x1f, RZ, 0xc0, !PT ;  /* 0x0000001f04047812 */ /* 0x000fe200078ec0ff */
[----:B------:R-:W-:Y:S01]  /*07e0*/  UMOV UR10, 0x54442d19 ;  /* 0x54442d19000a7882 */ /* 0x000fe20000000000 */
[----:B------:R-:W-:Y:S01]  /*07f0*/  UMOV UR11, 0x3bf921fb ;  /* 0x3bf921fb000b7882 */ /* 0x000fe20000000000 */
[----:B------:R-:W-:-:S02]  /*0800*/  ISETP.GE.AND P1, PT, R15, RZ, PT ;  /* 0x000000ff0f00720c */ /* 0x000fc40003f26270 */
[-C--:B---3--:R-:W-:Y:S02]  /*0810*/  @P0 SHF.L.W.U32.HI R0, R3, R4.reuse, R0 ;  /* 0x0000000403000219 */ /* 0x088fe40000010e00 */
[----:B----4-:R-:W-:-:S04]  /*0820*/  @P0 SHF.L.W.U32.HI R3, R2, R4, R3 ;  /* 0x0000000402030219 */ /* 0x010fc80000010e03 */
        /* <DEDUP_REMOVED lines=15> */
.L_x_4:
[----:B------:R-:W-:Y:S05]  /*0920*/  BSYNC.RECONVERGENT B0 ;  /* 0x0000000000007941 */ /* 0x000fea0003800200 */
.L_x_3:
[----:B------:R-:W-:Y:S01]  /*0930*/  FMUL R2, R12, R12 ;  /* 0x0000000c0c027220 */ /* 0x000fe20000400000 */
[C---:B------:R-:W-:Y:S01]  /*0940*/  LOP3.LUT R3, R16.reuse, 0x1, RZ, 0xc0, !PT ;  /* 0x0000000110037812 */ /* 0x040fe200078ec0ff */
[----:B------:R-:W-:Y:S01]  /*0950*/  VIADD R16, R16, 0x1 ;  /* 0x0000000110107836 */ /* 0x000fe20000000000 */
[----:B------:R-:W-:Y:S01]  /*0960*/  BSSY.RECONVERGENT B0, `(.L_x_6) ;  /* 0x000004c000007945 */ /* 0x000fe20003800200 */
[----:B------:R-:W-:Y:S01]  /*0970*/  FFMA R0, R2, R7, -0.0013887860113754868507 ;  /* 0xbab607ed02007423 */ /* 0x000fe20000000007 */
[----:B------:R-:W-:Y:S02]  /*0980*/  ISETP.NE.U32.AND P0, PT, R3, 0x1, PT ;  /* 0x000000010300780c */ /* 0x000fe40003f05070 */
[----:B------:R-:W-:Y:S02]  /*0990*/  LOP3.LUT P1, RZ, R16, 0x2, RZ, 0xc0, !PT ;  /* 0x0000000210ff7812 */ /* 0x000fe4000782c0ff */
[----:B------:R-:W-:Y:S02]  /*09a0*/  FSEL R3, R0, -0.00019574658654164522886, P0 ;  /* 0xb94d415300037808 */ /* 0x000fe40000000000 */
[----:B------:R-:W-:-:S02]  /*09b0*/  FSEL R11, R8, 0.0083327032625675201416, P0 ;  /* 0x3c0885e4080b7808 */ /* 0x000fc40000000000 */
[----:B------:R-:W-:Y:S02]  /*09c0*/  FSEL R0, R12, 1, !P0 ;  /* 0x3f8000000c007808 */ /* 0x000fe40004000000 */
[----:B------:R-:W-:Y:S01]  /*09d0*/  FSEL R4, -R9, -0.16666662693023681641, P0 ;  /* 0xbe2aaaa809047808 */ /* 0x000fe20000000100 */
[C---:B------:R-:W-:Y:S02]  /*09e0*/  FFMA R11, R2.reuse, R3, R11 ;  /* 0x00000003020b7223 */ /* 0x040fe4000000000b */
[C---:B------:R-:W-:Y:S02]  /*09f0*/  FFMA R3, R2.reuse, R0, RZ ;  /* 0x0000000002037223 */ /* 0x040fe400000000ff */
[----:B------:R-:W-:-:S04]  /*0a00*/  FFMA R4, R2, R11, R4 ;  /* 0x0000000b02047223 */ /* 0x000fc80000000004 */
[----:B------:R-:W-:-:S04]  /*0a10*/  FFMA R0, R3, R4, R0 ;  /* 0x0000000403007223 */ /* 0x000fc80000000000 */
[----:B------:R-:W-:-:S04]  /*0a20*/  @P1 FADD R0, RZ, -R0 ;  /* 0x80000000ff001221 */ /* 0x000fc80000000000 */
[----:B------:R-:W-:-:S04]  /*0a30*/  FFMA R15, R14, R0, R15 ;  /* 0x000000000e0f7223 */ /* 0x000fc8000000000f */
[C---:B------:R-:W-:Y:S01]  /*0a40*/  FMUL R0, R15.reuse, 0.63661974668502807617 ;  /* 0x3f22f9830f007820 */ /* 0x040fe20000400000 */
[----:B------:R-:W-:-:S05]  /*0a50*/  FSETP.GE.AND P0, PT, |R15|, 105615, PT ;  /* 0x47ce47800f00780b */ /* 0x000fca0003f06200 */
[----:B------:R-:W0:Y:S02]  /*0a60*/  F2I.NTZ R0, R0 ;  /* 0x0000000000007305 */ /* 0x000e240000203100 */
[----:B0-----:R-:W-:Y:S01]  /*0a70*/  I2FP.F32.S32 R2, R0 ;  /* 0x0000000000027245 */ /* 0x001fe20000201400 */
[----:B------:R-:W-:-:S04]  /*0a80*/  IMAD.MOV.U32 R14, RZ, RZ, R0 ;  /* 0x000000ffff0e7224 */ /* 0x000fc800078e0000 */
[----:B------:R-:W-:-:S04]  /*0a90*/  FFMA R3, R2, -1.5707962512969970703, R15 ;  /* 0xbfc90fda02037823 */ /* 0x000fc8000000000f */
[----:B------:R-:W-:-:S04]  /*0aa0*/  FFMA R3, R2, -7.5497894158615963534e-08, R3 ;  /* 0xb3a2216802037823 */ /* 0x000fc80000000003 */
[----:B------:R-:W-:-:S04]  /*0ab0*/  FFMA R11, R2, -5.3903029534742383927e-15, R3 ;  /* 0xa7c234c5020b7823 */ /* 0x000fc80000000003 */
[----:B------:R-:W-:Y:S01]  /*0ac0*/  IMAD.MOV.U32 R2, RZ, RZ, R11 ;  /* 0x000000ffff027224 */ /* 0x000fe200078e000b */
[----:B------:R-:W-:Y:S06]  /*0ad0*/  @!P0 BRA `(.L_x_7) ;  /* 0x0000000000d08947 */ /* 0x000fec0003800000 */
[----:B------:R-:W-:-:S13]  /*0ae0*/  FSETP.NEU.AND P0, PT, |R15|, +INF , PT ;  /* 0x7f8000000f00780b */ /* 0x000fda0003f0d200 */
[----:B------:R-:W-:Y:S05]  /*0af0*/  @!P0 BRA `(.L_x_8) ;  /* 0x0000000000c08947 */ /* 0x000fea0003800000 */
[----:B------:R-:W0:Y:S01]  /*0b00*/  LDC.64 R2, c[0x4][0x10] ;  /* 0x01000400ff027b82 */ /* 0x000e220000000a00 */
[----:B------:R-:W-:Y:S01]  /*0b10*/  IMAD.SHL.U32 R0, R15, 0x100, RZ ;  /* 0x000001000f007824 */ /* 0x000fe200078e00ff */
[----:B------:R-:W-:Y:S01]  /*0b20*/  UMOV UR5, URZ ;  /* 0x000000ff00057c82 */ /* 0x000fe20008000000 */
[----:B------:R-:W-:Y:S02]  /*0b30*/  IMAD.MOV.U32 R10, RZ, RZ, RZ ;  /* 0x000000ffff0a7224 */ /* 0x000fe400078e00ff */
[----:B------:R-:W-:Y:S01]  /*0b40*/  IMAD.MOV.U32 R4, RZ, RZ, RZ ;  /* 0x000000ffff047224 */ /* 0x000fe200078e00ff */
[----:B------:R-:W-:-:S07]  /*0b50*/  LOP3.LUT R21, R0, 0x80000000, RZ, 0xfc, !PT ;  /* 0x8000000000157812 */ /* 0x000fce00078efcff */
.L_x_9:
        /* <DEDUP_REMOVED lines=10> */
[----:B------:R-:W-:Y:S01]  /*0c00*/  SHF.R.U32.HI R4, RZ, 0x17, R15 ;  /* 0x00000017ff047819 */ /* 0x000fe2000001160f */
[----:B------:R0:W-:Y:S03]  /*0c10*/  STL [R1+0x18], R10 ;  /* 0x0000180a01007387 */ /* 0x0001e60000100800 */
[C---:B-1----:R-:W-:Y:S02]  /*0c20*/  LOP3.LUT R0, R4.reuse, 0xe0, RZ, 0xc0, !PT ;  /* 0x000000e004007812 */ /* 0x042fe400078ec0ff */
        /* <DEDUP_REMOVED lines=9> */
[----:B------:R-:W-:-:S02]  /*0cc0*/  UMOV UR11, 0x3bf921fb ;  /* 0x3bf921fb000b7882 */ /* 0x000fc40000000000 */
[-C--:B---3--:R-:W-:Y:S02]  /*0cd0*/  @P0 SHF.L.W.U32.HI R0, R3, R4.reuse, R0 ;  /* 0x0000000403000219 */ /* 0x088fe40000010e00 */
[----:B----4-:R-:W-:Y:S02]  /*0ce0*/  @P0 SHF.L.W.U32.HI R3, R2, R4, R3 ;  /* 0x0000000402030219 */ /* 0x010fe40000010e03 */
        /* <DEDUP_REMOVED lines=8> */
[----:B------:R-:W1:Y:S01]  /*0d70*/  I2F.F64.S64 R12, R12 ;  /* 0x0000000c000c7312 */ /* 0x000e620000301c00 */
[----:B------:R-:W-:Y:S02]  /*0d80*/  LEA.HI R0, R2, R3, RZ, 0x1 ;  /* 0x0000000302007211 */ /* 0x000fe400078f08ff */
[----:B------:R-:W-:-:S03]  /*0d90*/  ISETP.GE.AND P1, PT, R4, RZ, PT ;  /* 0x000000ff0400720c */ /* 0x000fc60003f26270 */
[----:B------:R-:W-:-:S04]  /*0da0*/  IMAD.MOV R2, RZ, RZ, -R0 ;  /* 0x000000ffff027224 */ /* 0x000fc800078e0a00 */
[----:B------:R-:W-:Y:S01]  /*0db0*/  @!P0 IMAD.MOV.U32 R0, RZ, RZ, R2 ;  /* 0x000000ffff008224 */ /* 0x000fe200078e0002 */
[----:B-1----:R-:W-:-:S10]  /*0dc0*/  DMUL R16, R12, UR10 ;  /* 0x0000000a0c107c28 */ /* 0x002fd40008000000 */
[----:B------:R-:W1:Y:S02]  /*0dd0*/  F2F.F32.F64 R16, R16 ;  /* 0x0000001000107310 */ /* 0x000e640000301000 */
[----:B-1----:R-:W-:Y:S01]  /*0de0*/  FSEL R2, -R16, R16, !P1 ;  /* 0x0000001010027208 */ /* 0x002fe20004800100 */
[----:B0-----:R-:W-:Y:S06]  /*0df0*/  BRA `(.L_x_7) ;  /* 0x0000000000087947 */ /* 0x001fec0003800000 */
.L_x_8:
[----:B------:R-:W-:Y:S01]  /*0e00*/  FMUL R2, RZ, R15 ;  /* 0x0000000fff027220 */ /* 0x000fe20000400000 */
[----:B------:R-:W-:-:S07]  /*0e10*/  IMAD.MOV.U32 R0, RZ, RZ, RZ ;  /* 0x000000ffff007224 */ /* 0x000fce00078e00ff */
.L_x_7:
[----:B------:R-:W-:Y:S05]  /*0e20*/  BSYNC.RECONVERGENT B0 ;  /* 0x0000000000007941 */ /* 0x000fea0003800200 */
.L_x_6:
[----:B------:R-:W-:Y:S01]  /*0e30*/  FMUL R3, R2, R2 ;  /* 0x0000000202037220 */ /* 0x000fe20000400000 */
[C---:B------:R-:W-:Y:S01]  /*0e40*/  LOP3.LUT R10, R0.reuse, 0x1, RZ, 0xc0, !PT ;  /* 0x00000001000a7812 */ /* 0x040fe200078ec0ff */
[----:B------:R-:W-:Y:S01]  /*0e50*/  BSSY.RECONVERGENT B0, `(.L_x_10) ;  /* 0x0000043000007945 */ /* 0x000fe20003800200 */
[----:B------:R-:W-:Y:S01]  /*0e60*/  LOP3.LUT P0, RZ, R0, 0x2, RZ, 0xc0, !PT ;  /* 0x0000000200ff7812 */ /* 0x000fe2000780c0ff */
[----:B------:R-:W-:Y:S01]  /*0e70*/  FFMA R4, R3, R7, -0.0013887860113754868507 ;  /* 0xbab607ed03047423 */ /* 0x000fe20000000007 */
[----:B------:R-:W-:-:S04]  /*0e80*/  ISETP.NE.U32.AND P1, PT, R10, 0x1, PT ;  /* 0x000000010a00780c */ /* 0x000fc80003f25070 */
[----:B------:R-:W-:Y:S02]  /*0e90*/  FSEL R4, R4, -0.00019574658654164522886, !P1 ;  /* 0xb94d415304047808 */ /* 0x000fe40004800000 */
[----:B------:R-:W-:Y:S02]  /*0ea0*/  FSEL R10, R8, 0.0083327032625675201416, !P1 ;  /* 0x3c0885e4080a7808 */ /* 0x000fe40004800000 */
[----:B------:R-:W-:Y:S02]  /*0eb0*/  FSEL R0, R2, 1, P1 ;  /* 0x3f80000002007808 */ /* 0x000fe40000800000 */
[----:B------:R-:W-:Y:S01]  /*0ec0*/  FSEL R17, -R9, -0.16666662693023681641, !P1 ;  /* 0xbe2aaaa809117808 */ /* 0x000fe20004800100 */
[----:B------:R-:W-:Y:S01]  /*0ed0*/  FFMA R4, R3, R4, R10 ;  /* 0x0000000403047223 */ /* 0x000fe2000000000a */
[----:B------:R-:W-:Y:S01]  /*0ee0*/  FSETP.GE.AND P1, PT, |R15|, 105615, PT ;  /* 0x47ce47800f00780b */ /* 0x000fe20003f26200 */
[C---:B------:R-:W-:Y:S02]  /*0ef0*/  FFMA R13, R3.reuse, R0, RZ ;  /* 0x00000000030d7223 */ /* 0x040fe400000000ff */
[----:B------:R-:W-:-:S04]  /*0f00*/  FFMA R4, R3, R4, R17 ;  /* 0x0000000403047223 */ /* 0x000fc80000000011 */
[----:B------:R-:W-:-:S04]  /*0f10*/  FFMA R16, R13, R4, R0 ;  /* 0x000000040d107223 */ /* 0x000fc80000000000 */
[----:B------:R-:W-:Y:S02]  /*0f20*/  @P0 FADD R16, RZ, -R16 ;  /* 0x80000010ff100221 */ /* 0x000fe40000000000 */
[----:B------:R-:W-:Y:S05]  /*0f30*/  @!P1 BRA `(.L_x_11) ;  /* 0x0000000000d09947 */ /* 0x000fea0003800000 */
        /* <DEDUP_REMOVED lines=8> */
.L_x_13:
        /* <DEDUP_REMOVED lines=42> */
.L_x_12:
[----:B------:R-:W-:Y:S01]  /*1260*/  FMUL R11, RZ, R15 ;  /* 0x0000000fff0b7220 */ /* 0x000fe20000400000 */
[----:B------:R-:W-:-:S07]  /*1270*/  IMAD.MOV.U32 R14, RZ, RZ, RZ ;  /* 0x000000ffff0e7224 */ /* 0x000fce00078e00ff */
.L_x_11:
[----:B------:R-:W-:Y:S05]  /*1280*/  BSYNC.RECONVERGENT B0 ;  /* 0x0000000000007941 */ /* 0x000fea0003800200 */
.L_x_10:
        /* <DEDUP_REMOVED lines=35> */
.L_x_17:
        /* <DEDUP_REMOVED lines=42> */
.L_x_16:
[----:B------:R-:W-:Y:S01]  /*1760*/  FMUL R2, RZ, R15 ;  /* 0x0000000fff027220 */ /* 0x000fe20000400000 */
[----:B------:R-:W-:-:S07]  /*1770*/  IMAD.MOV.U32 R0, RZ, RZ, RZ ;  /* 0x000000ffff007224 */ /* 0x000fce00078e00ff */
.L_x_15:
[----:B------:R-:W-:Y:S05]  /*1780*/  BSYNC.RECONVERGENT B0 ;  /* 0x0000000000007941 */ /* 0x000fea0003800200 */
.L_x_14:
        /* <DEDUP_REMOVED lines=25> */
.L_x_21:
        /* <DEDUP_REMOVED lines=42> */
.L_x_20:
[----:B------:R-:W-:Y:S01]  /*1bc0*/  FMUL R11, RZ, R15 ;  /* 0x0000000fff0b7220 */ /* 0x000fe20000400000 */
[----:B------:R-:W-:-:S07]  /*1bd0*/  IMAD.MOV.U32 R14, RZ, RZ, RZ ;  /* 0x000000ffff0e7224 */ /* 0x000fce00078e00ff */
.L_x_19:
[----:B------:R-:W-:Y:S05]  /*1be0*/  BSYNC.RECONVERGENT B0 ;  /* 0x0000000000007941 */ /* 0x000fea0003800200 */
.L_x_18:
        /* <DEDUP_REMOVED lines=35> */
.L_x_25:
        /* <DEDUP_REMOVED lines=42> */
.L_x_24:
[----:B------:R-:W-:Y:S01]  /*20c0*/  FMUL R2, RZ, R15 ;  /* 0x0000000fff027220 */ /* 0x000fe20000400000 */
[----:B------:R-:W-:-:S07]  /*20d0*/  IMAD.MOV.U32 R0, RZ, RZ, RZ ;  /* 0x000000ffff007224 */ /* 0x000fce00078e00ff */
.L_x_23:
[----:B------:R-:W-:Y:S05]  /*20e0*/  BSYNC.RECONVERGENT B0 ;  /* 0x0000000000007941 */ /* 0x000fea0003800200 */
.L_x_22:
        /* <DEDUP_REMOVED lines=25> */
.L_x_29:
        /* <DEDUP_REMOVED lines=42> */
.L_x_28:
[----:B------:R-:W-:Y:S01]  /*2520*/  FMUL R11, RZ, R15 ;  /* 0x0000000fff0b7220 */ /* 0x000fe20000400000 */
[----:B------:R-:W-:-:S07]  /*2530*/  IMAD.MOV.U32 R14, RZ, RZ, RZ ;  /* 0x000000ffff0e7224 */ /* 0x000fce00078e00ff */
.L_x_27:
[----:B------:R-:W-:Y:S05]  /*2540*/  BSYNC.RECONVERGENT B0 ;  /* 0x0000000000007941 */ /* 0x000fea0003800200 */
.L_x_26:
        /* <DEDUP_REMOVED lines=35> */
.L_x_33:
        /* <DEDUP_REMOVED lines=42> */
.L_x_32:
[----:B------:R-:W-:Y:S01]  /*2a20*/  FMUL R2, RZ, R15 ;  /* 0x0000000fff027220 */ /* 0x000fe20000400000 */
[----:B------:R-:W-:-:S07]  /*2a30*/  IMAD.MOV.U32 R0, RZ, RZ, RZ ;  /* 0x000000ffff007224 */ /* 0x000fce00078e00ff */
.L_x_31:
[----:B------:R-:W-:Y:S05]  /*2a40*/  BSYNC.RECONVERGENT B0 ;  /* 0x0000000000007941 */ /* 0x000fea0003800200 */
.L_x_30:
        /* <DEDUP_REMOVED lines=25> */
.L_x_37:
        /* <DEDUP_REMOVED lines=42> */
.L_x_36:
[----:B------:R-:W-:Y:S01]  /*2e80*/  FMUL R11, RZ, R15 ;  /* 0x0000000fff0b7220 */ /* 0x000fe20000400000 */
[----:B------:R-:W-:-:S07]  /*2e90*/  IMAD.MOV.U32 R14, RZ, RZ, RZ ;  /* 0x000000ffff0e7224 */ /* 0x000fce00078e00ff */
.L_x_35:
[----:B------:R-:W-:Y:S05]  /*2ea0*/  BSYNC.RECONVERGENT B0 ;  /* 0x0000000000007941 */ /* 0x000fea0003800200 */
.L_x_34:
        /* <DEDUP_REMOVED lines=35> */
.L_x_41:
        /* <DEDUP_REMOVED lines=42> */
.L_x_40:
[----:B------:R-:W-:Y:S01]  /*3380*/  FMUL R2, RZ, R15 ;  /* 0x0000000fff027220 */ /* 0x000fe20000400000 */
[----:B------:R-:W-:-:S07]  /*3390*/  IMAD.MOV.U32 R0, RZ, RZ, RZ ;  /* 0x000000ffff007224 */ /* 0x000fce00078e00ff */
.L_x_39:
[----:B------:R-:W-:Y:S05]  /*33a0*/  BSYNC.RECONVERGENT B0 ;  /* 0x0000000000007941 */ /* 0x000fea0003800200 */
.L_x_38:
        /* <DEDUP_REMOVED lines=25> */
.L_x_45:
        /* <DEDUP_REMOVED lines=42> */
.L_x_44:
[----:B------:R-:W-:Y:S01]  /*37e0*/  FMUL R11, RZ, R15 ;  /* 0x0000000fff0b7220 */ /* 0x000fe20000400000 */
[----:B------:R-:W-:-:S07]  /*37f0*/  IMAD.MOV.U32 R14, RZ, RZ, RZ ;  /* 0x000000ffff0e7224 */ /* 0x000fce00078e00ff */
.L_x_43:
[----:B------:R-:W-:Y:S05]  /*3800*/  BSYNC.RECONVERGENT B0 ;  /* 0x0000000000007941 */ /* 0x000fea0003800200 */
.L_x_42:
        /* <DEDUP_REMOVED lines=35> */
.L_x_49:
        /* <DEDUP_REMOVED lines=42> */
.L_x_48:
[----:B------:R-:W-:Y:S01]  /*3ce0*/  FMUL R2, RZ, R15 ;  /* 0x0000000fff027220 */ /* 0x000fe20000400000 */
[----:B------:R-:W-:-:S07]  /*3cf0*/  IMAD.MOV.U32 R0, RZ, RZ, RZ ;  /* 0x000000ffff007224 */ /* 0x000fce00078e00ff */
.L_x_47:
[----:B------:R-:W-:Y:S05]  /*3d00*/  BSYNC.RECONVERGENT B0 ;  /* 0x0000000000007941 */ /* 0x000fea0003800200 */
.L_x_46:
        /* <DEDUP_REMOVED lines=25> */
.L_x_53:
        /* <DEDUP_REMOVED lines=42> */
.L_x_52:
[----:B------:R-:W-:Y:S01]  /*4140*/  FMUL R11, RZ, R15 ;  /* 0x0000000fff0b7220 */ /* 0x000fe20000400000 */
[----:B------:R-:W-:-:S07]  /*4150*/  IMAD.MOV.U32 R14, RZ, RZ, RZ ;  /* 0x000000ffff0e7224 */ /* 0x000fce00078e00ff */
.L_x_51:
[----:B------:R-:W-:Y:S05]  /*4160*/  BSYNC.RECONVERGENT B0 ;  /* 0x0000000000007941 */ /* 0x000fea0003800200 */
.L_x_50:
        /* <DEDUP_REMOVED lines=35> */
.L_x_57:
        /* <DEDUP_REMOVED lines=42> */
.L_x_56:
[----:B------:R-:W-:Y:S01]  /*4640*/  FMUL R2, RZ, R15 ;  /* 0x0000000fff027220 */ /* 0x000fe20000400000 */
[----:B------:R-:W-:-:S07]  /*4650*/  IMAD.MOV.U32 R0, RZ, RZ, RZ ;  /* 0x000000ffff007224 */ /* 0x000fce00078e00ff */
.L_x_55:
[----:B------:R-:W-:Y:S05]  /*4660*/  BSYNC.RECONVERGENT B0 ;  /* 0x0000000000007941 */ /* 0x000fea0003800200 */
.L_x_54:
        /* <DEDUP_REMOVED lines=25> */
.L_x_61:
        /* <DEDUP_REMOVED lines=42> */
.L_x_60:
[----:B------:R-:W-:Y:S01]  /*4aa0*/  FMUL R11, RZ, R15 ;  /* 0x0000000fff0b7220 */ /* 0x000fe20000400000 */
[----:B------:R-:W-:-:S07]  /*4ab0*/  IMAD.MOV.U32 R14, RZ, RZ, RZ ;  /* 0x000000ffff0e7224 */ /* 0x000fce00078e00ff */
.L_x_59:
[----:B------:R-:W-:Y:S05]  /*4ac0*/  BSYNC.RECONVERGENT B0 ;  /* 0x0000000000007941 */ /* 0x000fea0003800200 */
.L_x_58:
        /* <DEDUP_REMOVED lines=35> */
.L_x_65:
        /* <DEDUP_REMOVED lines=42> */
.L_x_64:
[----:B------:R-:W-:Y:S01]  /*4fa0*/  FMUL R2, RZ, R15 ;  /* 0x0000000fff027220 */ /* 0x000fe20000400000 */
[----:B------:R-:W-:-:S07]  /*4fb0*/  IMAD.MOV.U32 R0, RZ, RZ, RZ ;  /* 0x000000ffff007224 */ /* 0x000fce00078e00ff */
.L_x_63:
[----:B------:R-:W-:Y:S05]  /*4fc0*/  BSYNC.RECONVERGENT B0 ;  /* 0x0000000000007941 */ /* 0x000fea0003800200 */
.L_x_62:
        /* <DEDUP_REMOVED lines=25> */
.L_x_69:
        /* <DEDUP_REMOVED lines=42> */
.L_x_68:
[----:B------:R-:W-:Y:S01]  /*5400*/  FMUL R11, RZ, R15 ;  /* 0x0000000fff0b7220 */ /* 0x000fe20000400000 */
[----:B------:R-:W-:-:S07]  /*5410*/  IMAD.MOV.U32 R14, RZ, RZ, RZ ;  /* 0x000000ffff0e7224 */ /* 0x000fce00078e00ff */
.L_x_67:
[----:B------:R-:W-:Y:S05]  /*5420*/  BSYNC.RECONVERGENT B0 ;  /* 0x0000000000007941 */ /* 0x000fea0003800200 */
.L_x_66:
        /* <DEDUP_REMOVED lines=35> */
.L_x_73:
        /* <DEDUP_REMOVED lines=42> */
.L_x_72:
[----:B------:R-:W-:Y:S01]  /*5900*/  FMUL R2, RZ, R15 ;  /* 0x0000000fff027220 */ /* 0x000fe20000400000 */
[----:B------:R-:W-:-:S07]  /*5910*/  IMAD.MOV.U32 R0, RZ, RZ, RZ ;  /* 0x000000ffff007224 */ /* 0x000fce00078e00ff */
.L_x_71:
[----:B------:R-:W-:Y:S05]  /*5920*/  BSYNC.RECONVERGENT B0 ;  /* 0x0000000000007941 */ /* 0x000fea0003800200 */
.L_x_70:
        /* <DEDUP_REMOVED lines=25> */
.L_x_77:
        /* <DEDUP_REMOVED lines=42> */
.L_x_76:
[----:B------:R-:W-:Y:S01]  /*5d60*/  FMUL R11, RZ, R15 ;  /* 0x0000000fff0b7220 */ /* 0x000fe20000400000 */
[----:B------:R-:W-:-:S07]  /*5d70*/  IMAD.MOV.U32 R14, RZ, RZ, RZ ;  /* 0x000000ffff0e7224 */ /* 0x000fce00078e00ff */
.L_x_75:
[----:B------:R-:W-:Y:S05]  /*5d80*/  BSYNC.RECONVERGENT B0 ;  /* 0x0000000000007941 */ /* 0x000fea0003800200 */
.L_x_74:
        /* <DEDUP_REMOVED lines=35> */
.L_x_81:
        /* <DEDUP_REMOVED lines=42> */
.L_x_80:
[----:B------:R-:W-:Y:S01]  /*6260*/  FMUL R2, RZ, R15 ;  /* 0x0000000fff027220 */ /* 0x000fe20000400000 */
[----:B------:R-:W-:-:S07]  /*6270*/  IMAD.MOV.U32 R0, RZ, RZ, RZ ;  /* 0x000000ffff007224 */ /* 0x000fce00078e00ff */
.L_x_79:
[----:B------:R-:W-:Y:S05]  /*6280*/  BSYNC.RECONVERGENT B0 ;  /* 0x0000000000007941 */ /* 0x000fea0003800200 */
.L_x_78:
        /* <DEDUP_REMOVED lines=25> */
.L_x_85:
        /* <DEDUP_REMOVED lines=42> */
.L_x_84:
[----:B------:R-:W-:Y:S01]  /*66c0*/  FMUL R11, RZ, R15 ;  /* 0x0000000fff0b7220 */ /* 0x000fe20000400000 */
[----:B------:R-:W-:-:S07]  /*66d0*/  IMAD.MOV.U32 R14, RZ, RZ, RZ ;  /* 0x000000ffff0e7224 */ /* 0x000fce00078e00ff */
.L_x_83:
[----:B------:R-:W-:Y:S05]  /*66e0*/  BSYNC.RECONVERGENT B0 ;  /* 0x0000000000007941 */ /* 0x000fea0003800200 */
.L_x_82:
        /* <DEDUP_REMOVED lines=35> */
.L_x_89:
        /* <DEDUP_REMOVED lines=42> */
.L_x_88:
[----:B------:R-:W-:Y:S01]  /*6bc0*/  FMUL R2, RZ, R15 ;  /* 0x0000000fff027220 */ /* 0x000fe20000400000 */
[----:B------:R-:W-:-:S07]  /*6bd0*/  IMAD.MOV.U32 R0, RZ, RZ, RZ ;  /* 0x000000ffff007224 */ /* 0x000fce00078e00ff */
.L_x_87:
[----:B------:R-:W-:Y:S05]  /*6be0*/  BSYNC.RECONVERGENT B0 ;  /* 0x0000000000007941 */ /* 0x000fea0003800200 */
.L_x_86:
        /* <DEDUP_REMOVED lines=25> */
.L_x_93:
        /* <DEDUP_REMOVED lines=42> */
.L_x_92:
[----:B------:R-:W-:Y:S01]  /*7020*/  FMUL R11, RZ, R15 ;  /* 0x0000000fff0b7220 */ /* 0x000fe20000400000 */
[----:B------:R-:W-:-:S07]  /*7030*/  IMAD.MOV.U32 R14, RZ, RZ, RZ ;  /* 0x000000ffff0e7224 */ /* 0x000fce00078e00ff */
.L_x_91:
[----:B------:R-:W-:Y:S05]  /*7040*/  BSYNC.RECONVERGENT B0 ;  /* 0x0000000000007941 */ /* 0x000fea0003800200 */
.L_x_90:
        /* <DEDUP_REMOVED lines=35> */
.L_x_97:
        /* <DEDUP_REMOVED lines=42> */
.L_x_96:
[----:B------:R-:W-:Y:S01]  /*7520*/  FMUL R2, RZ, R15 ;  /* 0x0000000fff027220 */ /* 0x000fe20000400000 */
[----:B------:R-:W-:-:S07]  /*7530*/  IMAD.MOV.U32 R0, RZ, RZ, RZ ;  /* 0x000000ffff007224 */ /* 0x000fce00078e00ff */
.L_x_95:
[----:B------:R-:W-:Y:S05]  /*7540*/  BSYNC.RECONVERGENT B0 ;  /* 0x0000000000007941 */ /* 0x000fea0003800200 */
.L_x_94:
        /* <DEDUP_REMOVED lines=25> */
.L_x_101:
        /* <DEDUP_REMOVED lines=42> */
.L_x_100:
[----:B------:R-:W-:Y:S01]  /*7980*/  FMUL R11, RZ, R15 ;  /* 0x0000000fff0b7220 */ /* 0x000fe20000400000 */
[----:B------:R-:W-:-:S07]  /*7990*/  IMAD.MOV.U32 R14, RZ, RZ, RZ ;  /* 0x000000ffff0e7224 */ /* 0x000fce00078e00ff */
.L_x_99:
[----:B------:R-:W-:Y:S05]  /*79a0*/  BSYNC.RECONVERGENT B0 ;  /* 0x0000000000007941 */ /* 0x000fea0003800200 */
.L_x_98:
        /* <DEDUP_REMOVED lines=35> */
.L_x_105:
        /* <DEDUP_REMOVED lines=42> */
.L_x_104:
[----:B------:R-:W-:Y:S01]  /*7e80*/  FMUL R2, RZ, R15 ;  /* 0x0000000fff027220 */ /* 0x000fe20000400000 */
[----:B------:R-:W-:-:S07]  /*7e90*/  IMAD.MOV.U32 R0, RZ, RZ, RZ ;  /* 0x000000ffff007224 */ /* 0x000fce00078e00ff */
.L_x_103:
[----:B------:R-:W-:Y:S05]  /*7ea0*/  BSYNC.RECONVERGENT B0 ;  /* 0x0000000000007941 */ /* 0x000fea0003800200 */
.L_x_102:
        /* <DEDUP_REMOVED lines=25> */
.L_x_109:
        /* <DEDUP_REMOVED lines=42> */
.L_x_108:
[----:B------:R-:W-:Y:S01]  /*82e0*/  FMUL R11, RZ, R15 ;  /* 0x0000000fff0b7220 */ /* 0x000fe20000400000 */
[----:B------:R-:W-:-:S07]  /*82f0*/  IMAD.MOV.U32 R14, RZ, RZ, RZ ;  /* 0x000000ffff0e7224 */ /* 0x000fce00078e00ff */
.L_x_107:
[----:B------:R-:W-:Y:S05]  /*8300*/  BSYNC.RECONVERGENT B0 ;  /* 0x0000000000007941 */ /* 0x000fea0003800200 */
.L_x_106:
        /* <DEDUP_REMOVED lines=35> */
.L_x_113:
        /* <DEDUP_REMOVED lines=42> */
.L_x_112:
[----:B------:R-:W-:Y:S01]  /*87e0*/  FMUL R2, RZ, R15 ;  /* 0x0000000fff027220 */ /* 0x000fe20000400000 */
[----:B------:R-:W-:-:S07]  /*87f0*/  IMAD.MOV.U32 R0, RZ, RZ, RZ ;  /* 0x000000ffff007224 */ /* 0x000fce00078e00ff */
.L_x_111:
[----:B------:R-:W-:Y:S05]  /*8800*/  BSYNC.RECONVERGENT B0 ;  /* 0x0000000000007941 */ /* 0x000fea0003800200 */
.L_x_110:
        /* <DEDUP_REMOVED lines=25> */
.L_x_117:
        /* <DEDUP_REMOVED lines=42> */
.L_x_116:
[----:B------:R-:W-:Y:S01]  /*8c40*/  FMUL R11, RZ, R15 ;  /* 0x0000000fff0b7220 */ /* 0x000fe20000400000 */
[----:B------:R-:W-:-:S07]  /*8c50*/  IMAD.MOV.U32 R14, RZ, RZ, RZ ;  /* 0x000000ffff0e7224 */ /* 0x000fce00078e00ff */
.L_x_115:
[----:B------:R-:W-:Y:S05]  /*8c60*/  BSYNC.RECONVERGENT B0 ;  /* 0x0000000000007941 */ /* 0x000fea0003800200 */
.L_x_114:
        /* <DEDUP_REMOVED lines=35> */
.L_x_121:
        /* <DEDUP_REMOVED lines=42> */
.L_x_120:
[----:B------:R-:W-:Y:S01]  /*9140*/  FMUL R2, RZ, R15 ;  /* 0x0000000fff027220 */ /* 0x000fe20000400000 */
[----:B------:R-:W-:-:S07]  /*9150*/  IMAD.MOV.U32 R0, RZ, RZ, RZ ;  /* 0x000000ffff007224 */ /* 0x000fce00078e00ff */
.L_x_119:
[----:B------:R-:W-:Y:S05]  /*9160*/  BSYNC.RECONVERGENT B0 ;  /* 0x0000000000007941 */ /* 0x000fea0003800200 */
.L_x_118:
        /* <DEDUP_REMOVED lines=25> */
.L_x_125:
        /* <DEDUP_REMOVED lines=42> */
.L_x_124:
[----:B------:R-:W-:Y:S01]  /*95a0*/  FMUL R11, RZ, R15 ;  /* 0x0000000fff0b7220 */ /* 0x000fe20000400000 */
[----:B------:R-:W-:-:S07]  /*95b0*/  IMAD.MOV.U32 R14, RZ, RZ, RZ ;  /* 0x000000ffff0e7224 */ /* 0x000fce00078e00ff */
.L_x_123:
[----:B------:R-:W-:Y:S05]  /*95c0*/  BSYNC.RECONVERGENT B0 ;  /* 0x0000000000007941 */ /* 0x000fea0003800200 */
.L_x_122:
        /* <DEDUP_REMOVED lines=35> */
.L_x_129:
        /* <DEDUP_REMOVED lines=42> */
.L_x_128:
[----:B------:R-:W-:Y:S01]  /*9aa0*/  FMUL R2, RZ, R15 ;  /* 0x0000000fff027220 */ /* 0x000fe20000400000 */
[----:B------:R-:W-:-:S07]  /*9ab0*/  IMAD.MOV.U32 R0, RZ, RZ, RZ ;  /* 0x000000ffff007224 */ /* 0x000fce00078e00ff */
.L_x_127:
[----:B------:R-:W-:Y:S05]  /*9ac0*/  BSYNC.RECONVERGENT B0 ;  /* 0x0000000000007941 */ /* 0x000fea0003800200 */
.L_x_126:
        /* <DEDUP_REMOVED lines=25> */
.L_x_133:
        /* <DEDUP_REMOVED lines=42> */
.L_x_132:
[----:B------:R-:W-:Y:S01]  /*9f00*/  FMUL R11, RZ, R15 ;  /* 0x0000000fff0b7220 */ /* 0x000fe20000400000 */
[----:B------:R-:W-:-:S07]  /*9f10*/  IMAD.MOV.U32 R14, RZ, RZ, RZ ;  /* 0x000000ffff0e7224 */ /* 0x000fce00078e00ff */
.L_x_131:
[----:B------:R-:W-:Y:S05]  /*9f20*/  BSYNC.RECONVERGENT B0 ;  /* 0x0000000000007941 */ /* 0x000fea0003800200 */
.L_x_130:
        /* <DEDUP_REMOVED lines=35> */
.L_x_137:
        /* <DEDUP_REMOVED lines=42> */
.L_x_136:
[----:B------:R-:W-:Y:S01]  /*a400*/  FMUL R2, RZ, R15 ;  /* 0x0000000fff027220 */ /* 0x000fe20000400000 */
[----:B------:R-:W-:-:S07]  /*a410*/  IMAD.MOV.U32 R0, RZ, RZ, RZ ;  /* 0x000000ffff007224 */ /* 0x000fce00078e00ff */
.L_x_135:
[----:B------:R-:W-:Y:S05]  /*a420*/  BSYNC.RECONVERGENT B0 ;  /* 0x0000000000007941 */ /* 0x000fea0003800200 */
.L_x_134:
        /* <DEDUP_REMOVED lines=25> */
.L_x_141:
        /* <DEDUP_REMOVED lines=42> */
.L_x_140:
[----:B------:R-:W-:Y:S01]  /*a860*/  FMUL R11, RZ, R15 ;  /* 0x0000000fff0b7220 */ /* 0x000fe20000400000 */
[----:B------:R-:W-:-:S07]  /*a870*/  IMAD.MOV.U32 R14, RZ, RZ, RZ ;  /* 0x000000ffff0e7224 */ /* 0x000fce00078e00ff */
.L_x_139:
[----:B------:R-:W-:Y:S05]  /*a880*/  BSYNC.RECONVERGENT B0 ;  /* 0x0000000000007941 */ /* 0x000fea0003800200 */
.L_x_138:
        /* <DEDUP_REMOVED lines=35> */
.L_x_145:
        /* <DEDUP_REMOVED lines=42> */
.L_x_144:
[----:B------:R-:W-:Y:S01]  /*ad60*/  FMUL R2, RZ, R15 ;  /* 0x0000000fff027220 */ /* 0x000fe20000400000 */
[----:B------:R-:W-:-:S07]  /*ad70*/  IMAD.MOV.U32 R0, RZ, RZ, RZ ;  /* 0x000000ffff007224 */ /* 0x000fce00078e00ff */
.L_x_143:
[----:B------:R-:W-:Y:S05]  /*ad80*/  BSYNC.RECONVERGENT B0 ;  /* 0x0000000000007941 */ /* 0x000fea0003800200 */
.L_x_142:
        /* <DEDUP_REMOVED lines=25> */
.L_x_149:
        /* <DEDUP_REMOVED lines=42> */
.L_x_148:
[----:B------:R-:W-:Y:S01]  /*b1c0*/  FMUL R11, RZ, R15 ;  /* 0x0000000fff0b7220 */ /* 0x000fe20000400000 */
[----:B------:R-:W-:-:S07]  /*b1d0*/  IMAD.MOV.U32 R14, RZ, RZ, RZ ;  /* 0x000000ffff0e7224 */ /* 0x000fce00078e00ff */
.L_x_147:
[----:B------:R-:W-:Y:S05]  /*b1e0*/  BSYNC.RECONVERGENT B0 ;  /* 0x0000000000007941 */ /* 0x000fea0003800200 */
.L_x_146:
        /* <DEDUP_REMOVED lines=35> */
.L_x_153:
        /* <DEDUP_REMOVED lines=42> */
.L_x_152:
[----:B------:R-:W-:Y:S01]  /*b6c0*/  FMUL R2, RZ, R15 ;  /* 0x0000000fff027220 */ /* 0x000fe20000400000 */
[----:B------:R-:W-:-:S07]  /*b6d0*/  IMAD.MOV.U32 R0, RZ, RZ, RZ ;  /* 0x000000ffff007224 */ /* 0x000fce00078e00ff */
.L_x_151:
[----:B------:R-:W-:Y:S05]  /*b6e0*/  BSYNC.RECONVERGENT B0 ;  /* 0x0000000000007941 */ /* 0x000fea0003800200 */
.L_x_150:
        /* <DEDUP_REMOVED lines=25> */
.L_x_157:
        /* <DEDUP_REMOVED lines=42> */
.L_x_156:
[----:B------:R-:W-:Y:S01]  /*bb20*/  FMUL R11, RZ, R15 ;  /* 0x0000000fff0b7220 */ /* 0x000fe20000400000 */
[----:B------:R-:W-:-:S07]  /*bb30*/  IMAD.MOV.U32 R14, RZ, RZ, RZ ;  /* 0x000000ffff0e7224 */ /* 0x000fce00078e00ff */
.L_x_155:
[----:B------:R-:W-:Y:S05]  /*bb40*/  BSYNC.RECONVERGENT B0 ;  /* 0x0000000000007941 */ /* 0x000fea0003800200 */
.L_x_154:
        /* <DEDUP_REMOVED lines=35> */
.L_x_161:
        /* <DEDUP_REMOVED lines=42> */
.L_x_160:
[----:B------:R-:W-:Y:S01]  /*c020*/  FMUL R2, RZ, R15 ;  /* 0x0000000fff027220 */ /* 0x000fe20000400000 */
[----:B------:R-:W-:-:S07]  /*c030*/  IMAD.MOV.U32 R0, RZ, RZ, RZ ;  /* 0x000000ffff007224 */ /* 0x000fce00078e00ff */
.L_x_159:
[----:B------:R-:W-:Y:S05]  /*c040*/  BSYNC.RECONVERGENT B0 ;  /* 0x0000000000007941 */ /* 0x000fea0003800200 */
.L_x_158:
        /* <DEDUP_REMOVED lines=25> */
.L_x_165:
        /* <DEDUP_REMOVED lines=42> */
.L_x_164:
[----:B------:R-:W-:Y:S01]  /*c480*/  FMUL R11, RZ, R15 ;  /* 0x0000000fff0b7220 */ /* 0x000fe20000400000 */
[----:B------:R-:W-:-:S07]  /*c490*/  IMAD.MOV.U32 R14, RZ, RZ, RZ ;  /* 0x000000ffff0e7224 */ /* 0x000fce00078e00ff */
.L_x_163:
[----:B------:R-:W-:Y:S05]  /*c4a0*/  BSYNC.RECONVERGENT B0 ;  /* 0x0000000000007941 */ /* 0x000fea0003800200 */
.L_x_162:
        /* <DEDUP_REMOVED lines=35> */
.L_x_169:
        /* <DEDUP_REMOVED lines=42> */
.L_x_168:
[----:B------:R-:W-:Y:S01]  /*c980*/  FMUL R2, RZ, R15 ;  /* 0x0000000fff027220 */ /* 0x000fe20000400000 */
[----:B------:R-:W-:-:S07]  /*c990*/  IMAD.MOV.U32 R0, RZ, RZ, RZ ;  /* 0x000000ffff007224 */ /* 0x000fce00078e00ff */
.L_x_167:
[----:B------:R-:W-:Y:S05]  /*c9a0*/  BSYNC.RECONVERGENT B0 ;  /* 0x0000000000007941 */ /* 0x000fea0003800200 */
.L_x_166:
        /* <DEDUP_REMOVED lines=25> */
.L_x_173:
        /* <DEDUP_REMOVED lines=42> */
.L_x_172:
[----:B------:R-:W-:Y:S01]  /*cde0*/  FMUL R11, RZ, R15 ;  /* 0x0000000fff0b7220 */ /* 0x000fe20000400000 */
[----:B------:R-:W-:-:S07]  /*cdf0*/  IMAD.MOV.U32 R14, RZ, RZ, RZ ;  /* 0x000000ffff0e7224 */ /* 0x000fce00078e00ff */
.L_x_171:
[----:B------:R-:W-:Y:S05]  /*ce00*/  BSYNC.RECONVERGENT B0 ;  /* 0x0000000000007941 */ /* 0x000fea0003800200 */
.L_x_170:
        /* <DEDUP_REMOVED lines=35> */
.L_x_177:
        /* <DEDUP_REMOVED lines=42> */
.L_x_176:
[----:B------:R-:W-:Y:S01]  /*d2e0*/  FMUL R2, RZ, R15 ;  /* 0x0000000fff027220 */ /* 0x000fe20000400000 */
[----:B------:R-:W-:-:S07]  /*d2f0*/  IMAD.MOV.U32 R0, RZ, RZ, RZ ;  /* 0x000000ffff007224 */ /* 0x000fce00078e00ff */
.L_x_175:
[----:B------:R-:W-:Y:S05]  /*d300*/  BSYNC.RECONVERGENT B0 ;  /* 0x0000000000007941 */ /* 0x000fea0003800200 */
.L_x_174:
        /* <DEDUP_REMOVED lines=25> */
.L_x_181:
        /* <DEDUP_REMOVED lines=42> */
.L_x_180:
[----:B------:R-:W-:Y:S01]  /*d740*/  FMUL R11, RZ, R15 ;  /* 0x0000000fff0b7220 */ /* 0x000fe20000400000 */
[----:B------:R-:W-:-:S07]  /*d750*/  IMAD.MOV.U32 R14, RZ, RZ, RZ ;  /* 0x000000ffff0e7224 */ /* 0x000fce00078e00ff */
.L_x_179:
[----:B------:R-:W-:Y:S05]  /*d760*/  BSYNC.RECONVERGENT B0 ;  /* 0x0000000000007941 */ /* 0x000fea0003800200 */
.L_x_178:
        /* <DEDUP_REMOVED lines=35> */
.L_x_185:
        /* <DEDUP_REMOVED lines=42> */
.L_x_184:
[----:B------:R-:W-:Y:S01]  /*dc40*/  FMUL R2, RZ, R15 ;  /* 0x0000000fff027220 */ /* 0x000fe20000400000 */
[----:B------:R-:W-:-:S07]  /*dc50*/  IMAD.MOV.U32 R0, RZ, RZ, RZ ;  /* 0x000000ffff007224 */ /* 0x000fce00078e00ff */
.L_x_183:
[----:B------:R-:W-:Y:S05]  /*dc60*/  BSYNC.RECONVERGENT B0 ;  /* 0x0000000000007941 */ /* 0x000fea0003800200 */
.L_x_182:
        /* <DEDUP_REMOVED lines=25> */
.L_x_189:
        /* <DEDUP_REMOVED lines=42> */
.L_x_188:
[----:B------:R-:W-:Y:S01]  /*e0a0*/  FMUL R11, RZ, R15 ;  /* 0x0000000fff0b7220 */ /* 0x000fe20000400000 */
[----:B------:R-:W-:-:S07]  /*e0b0*/  IMAD.MOV.U32 R14, RZ, RZ, RZ ;  /* 0x000000ffff0e7224 */ /* 0x000fce00078e00ff */
.L_x_187:
[----:B------:R-:W-:Y:S05]  /*e0c0*/  BSYNC.RECONVERGENT B0 ;  /* 0x0000000000007941 */ /* 0x000fea0003800200 */
.L_x_186:
        /* <DEDUP_REMOVED lines=35> */
.L_x_193:
        /* <DEDUP_REMOVED lines=42> */
.L_x_192:
[----:B------:R-:W-:Y:S01]  /*e5a0*/  FMUL R2, RZ, R15 ;  /* 0x0000000fff027220 */ /* 0x000fe20000400000 */
[----:B------:R-:W-:-:S07]  /*e5b0*/  IMAD.MOV.U32 R0, RZ, RZ, RZ ;  /* 0x000000ffff007224 */ /* 0x000fce00078e00ff */
.L_x_191:
[----:B------:R-:W-:Y:S05]  /*e5c0*/  BSYNC.RECONVERGENT B0 ;  /* 0x0000000000007941 */ /* 0x000fea0003800200 */
.L_x_190:
        /* <DEDUP_REMOVED lines=25> */
.L_x_197:
        /* <DEDUP_REMOVED lines=42> */
.L_x_196:
[----:B------:R-:W-:Y:S01]  /*ea00*/  FMUL R11, RZ, R15 ;  /* 0x0000000fff0b7220 */ /* 0x000fe20000400000 */
[----:B------:R-:W-:-:S07]  /*ea10*/  IMAD.MOV.U32 R14, RZ, RZ, RZ ;  /* 0x000000ffff0e7224 */ /* 0x000fce00078e00ff */
.L_x_195:
[----:B------:R-:W-:Y:S05]  /*ea20*/  BSYNC.RECONVERGENT B0 ;  /* 0x0000000000007941 */ /* 0x000fea0003800200 */
.L_x_194:
        /* <DEDUP_REMOVED lines=35> */
.L_x_201:
        /* <DEDUP_REMOVED lines=42> */
.L_x_200:
[----:B------:R-:W-:Y:S01]  /*ef00*/  FMUL R2, RZ, R15 ;  /* 0x0000000fff027220 */ /* 0x000fe20000400000 */
[----:B------:R-:W-:-:S07]  /*ef10*/  IMAD.MOV.U32 R0, RZ, RZ, RZ ;  /* 0x000000ffff007224 */ /* 0x000fce00078e00ff */
.L_x_199:
[----:B------:R-:W-:Y:S05]  /*ef20*/  BSYNC.RECONVERGENT B0 ;  /* 0x0000000000007941 */ /* 0x000fea0003800200 */
.L_x_198:
        /* <DEDUP_REMOVED lines=25> */
.L_x_205:
        /* <DEDUP_REMOVED lines=42> */
.L_x_204:
[----:B------:R-:W-:Y:S01]  /*f360*/  FMUL R11, RZ, R15 ;  /* 0x0000000fff0b7220 */ /* 0x000fe20000400000 */
[----:B------:R-:W-:-:S07]  /*f370*/  IMAD.MOV.U32 R14, RZ, RZ, RZ ;  /* 0x000000ffff0e7224 */ /* 0x000fce00078e00ff */
.L_x_203:
[----:B------:R-:W-:Y:S05]  /*f380*/  BSYNC.RECONVERGENT B0 ;  /* 0x0000000000007941 */ /* 0x000fea0003800200 */
.L_x_202:
        /* <DEDUP_REMOVED lines=35> */
.L_x_209:
        /* <DEDUP_REMOVED lines=42> */
.L_x_208:
[----:B------:R-:W-:Y:S01]  /*f860*/  FMUL R2, RZ, R15 ;  /* 0x0000000fff027220 */ /* 0x000fe20000400000 */
[----:B------:R-:W-:-:S07]  /*f870*/  IMAD.MOV.U32 R0, RZ, RZ, RZ ;  /* 0x000000ffff007224 */ /* 0x000fce00078e00ff */
.L_x_207:
[----:B------:R-:W-:Y:S05]  /*f880*/  BSYNC.RECONVERGENT B0 ;  /* 0x0000000000007941 */ /* 0x000fea0003800200 */
.L_x_206:
        /* <DEDUP_REMOVED lines=25> */
.L_x_213:
        /* <DEDUP_REMOVED lines=42> */
.L_x_212:
[----:B------:R-:W-:Y:S01]  /*fcc0*/  FMUL R11, RZ, R15 ;  /* 0x0000000fff0b7220 */ /* 0x000fe20000400000 */
[----:B------:R-:W-:-:S07]  /*fcd0*/  IMAD.MOV.U32 R14, RZ, RZ, RZ ;  /* 0x000000ffff0e7224 */ /* 0x000fce00078e00ff */
.L_x_211:
[----:B------:R-:W-:Y:S05]  /*fce0*/  BSYNC.RECONVERGENT B0 ;  /* 0x0000000000007941 */ /* 0x000fea0003800200 */
.L_x_210:
        /* <DEDUP_REMOVED lines=35> */
.L_x_217:
        /* <DEDUP_REMOVED lines=42> */
.L_x_216:
[----:B------:R-:W-:Y:S01]  /*101c0*/  FMUL R2, RZ, R15 ;  /* 0x0000000fff027220 */ /* 0x000fe20000400000 */
[----:B------:R-:W-:-:S07]  /*101d0*/  IMAD.MOV.U32 R0, RZ, RZ, RZ ;  /* 0x000000ffff007224 */ /* 0x000fce00078e00ff */
.L_x_215:
[----:B------:R-:W-:Y:S05]  /*101e0*/  BSYNC.RECONVERGENT B0 ;  /* 0x0000000000007941 */ /* 0x000fea0003800200 */
.L_x_214:
        /* <DEDUP_REMOVED lines=25> */
.L_x_221:
        /* <DEDUP_REMOVED lines=42> */
.L_x_220:
[----:B------:R-:W-:Y:S01]  /*10620*/  FMUL R11, RZ, R15 ;  /* 0x0000000fff0b7220 */ /* 0x000fe20000400000 */
[----:B------:R-:W-:-:S07]  /*10630*/  IMAD.MOV.U32 R14, RZ, RZ, RZ ;  /* 0x000000ffff0e7224 */ /* 0x000fce00078e00ff */
.L_x_219:
[----:B------:R-:W-:Y:S05]  /*10640*/  BSYNC.RECONVERGENT B0 ;  /* 0x0000000000007941 */ /* 0x000fea0003800200 */
.L_x_218:
        /* <DEDUP_REMOVED lines=35> */
.L_x_225:
        /* <DEDUP_REMOVED lines=42> */
.L_x_224:
[----:B------:R-:W-:Y:S01]  /*10b20*/  FMUL R2, RZ, R15 ;  /* 0x0000000fff027220 */ /* 0x000fe20000400000 */
[----:B------:R-:W-:-:S07]  /*10b30*/  IMAD.MOV.U32 R0, RZ, RZ, RZ ;  /* 0x000000ffff007224 */ /* 0x000fce00078e00ff */
.L_x_223:
[----:B------:R-:W-:Y:S05]  /*10b40*/  BSYNC.RECONVERGENT B0 ;  /* 0x0000000000007941 */ /* 0x000fea0003800200 */
.L_x_222:
        /* <DEDUP_REMOVED lines=25> */
.L_x_229:
        /* <DEDUP_REMOVED lines=42> */
.L_x_228:
[----:B------:R-:W-:Y:S01]  /*10f80*/  FMUL R11, RZ, R15 ;  /* 0x0000000fff0b7220 */ /* 0x000fe20000400000 */
[----:B------:R-:W-:-:S07]  /*10f90*/  IMAD.MOV.U32 R14, RZ, RZ, RZ ;  /* 0x000000ffff0e7224 */ /* 0x000fce00078e00ff */
.L_x_227:
[----:B------:R-:W-:Y:S05]  /*10fa0*/  BSYNC.RECONVERGENT B0 ;  /* 0x0000000000007941 */ /* 0x000fea0003800200 */
.L_x_226:
        /* <DEDUP_REMOVED lines=35> */
.L_x_233:
        /* <DEDUP_REMOVED lines=42> */
.L_x_232:
[----:B------:R-:W-:Y:S01]  /*11480*/  FMUL R2, RZ, R15 ;  /* 0x0000000fff027220 */ /* 0x000fe20000400000 */
[----:B------:R-:W-:-:S07]  /*11490*/  IMAD.MOV.U32 R0, RZ, RZ, RZ ;  /* 0x000000ffff007224 */ /* 0x000fce00078e00ff */
.L_x_231:
[----:B------:R-:W-:Y:S05]  /*114a0*/  BSYNC.RECONVERGENT B0 ;  /* 0x0000000000007941 */ /* 0x000fea0003800200 */
.L_x_230:
        /* <DEDUP_REMOVED lines=25> */
.L_x_237:
        /* <DEDUP_REMOVED lines=42> */
.L_x_236:
[----:B------:R-:W-:Y:S01]  /*118e0*/  FMUL R11, RZ, R15 ;  /* 0x0000000fff0b7220 */ /* 0x000fe20000400000 */
[----:B------:R-:W-:-:S07]  /*118f0*/  IMAD.MOV.U32 R14, RZ, RZ, RZ ;  /* 0x000000ffff0e7224 */ /* 0x000fce00078e00ff */
.L_x_235:
[----:B------:R-:W-:Y:S05]  /*11900*/  BSYNC.RECONVERGENT B0 ;  /* 0x0000000000007941 */ /* 0x000fea0003800200 */
.L_x_234:
        /* <DEDUP_REMOVED lines=35> */
.L_x_241:
        /* <DEDUP_REMOVED lines=42> */
.L_x_240:
[----:B------:R-:W-:Y:S01]  /*11de0*/  FMUL R2, RZ, R15 ;  /* 0x0000000fff027220 */ /* 0x000fe20000400000 */
[----:B------:R-:W-:-:S07]  /*11df0*/  IMAD.MOV.U32 R0, RZ, RZ, RZ ;  /* 0x000000ffff007224 */ /* 0x000fce00078e00ff */
.L_x_239:
[----:B------:R-:W-:Y:S05]  /*11e00*/  BSYNC.RECONVERGENT B0 ;  /* 0x0000000000007941 */ /* 0x000fea0003800200 */
.L_x_238:
        /* <DEDUP_REMOVED lines=25> */
.L_x_245:
        /* <DEDUP_REMOVED lines=42> */
.L_x_244:
[----:B------:R-:W-:Y:S01]  /*12240*/  FMUL R11, RZ, R15 ;  /* 0x0000000fff0b7220 */ /* 0x000fe20000400000 */
[----:B------:R-:W-:-:S07]  /*12250*/  IMAD.MOV.U32 R14, RZ, RZ, RZ ;  /* 0x000000ffff0e7224 */ /* 0x000fce00078e00ff */
.L_x_243:
[----:B------:R-:W-:Y:S05]  /*12260*/  BSYNC.RECONVERGENT B0 ;  /* 0x0000000000007941 */ /* 0x000fea0003800200 */
.L_x_242:
        /* <DEDUP_REMOVED lines=35> */
.L_x_249:
        /* <DEDUP_REMOVED lines=42> */
.L_x_248:
[----:B------:R-:W-:Y:S01]  /*12740*/  FMUL R2, RZ, R15 ;  /* 0x0000000fff027220 */ /* 0x000fe20000400000 */
[----:B------:R-:W-:-:S07]  /*12750*/  IMAD.MOV.U32 R0, RZ, RZ, RZ ;  /* 0x000000ffff007224 */ /* 0x000fce00078e00ff */
.L_x_247:
[----:B------:R-:W-:Y:S05]  /*12760*/  BSYNC.RECONVERGENT B0 ;  /* 0x0000000000007941 */ /* 0x000fea0003800200 */
.L_x_246:
        /* <DEDUP_REMOVED lines=25> */
.L_x_253:
        /* <DEDUP_REMOVED lines=42> */
.L_x_252:
[----:B------:R-:W-:Y:S01]  /*12ba0*/  FMUL R11, RZ, R15 ;  /* 0x0000000fff0b7220 */ /* 0x000fe20000400000 */
[----:B------:R-:W-:-:S07]  /*12bb0*/  IMAD.MOV.U32 R14, RZ, RZ, RZ ;  /* 0x000000ffff0e7224 */ /* 0x000fce00078e00ff */
.L_x_251:
[----:B------:R-:W-:Y:S05]  /*12bc0*/  BSYNC.RECONVERGENT B0 ;  /* 0x0000000000007941 */ /* 0x000fea0003800200 */
.L_x_250:
        /* <DEDUP_REMOVED lines=35> */
.L_x_257:
        /* <DEDUP_REMOVED lines=42> */
.L_x_256:
[----:B------:R-:W-:Y:S01]  /*130a0*/  FMUL R2, RZ, R15 ;  /* 0x0000000fff027220 */ /* 0x000fe20000400000 */
[----:B------:R-:W-:-:S07]  /*130b0*/  IMAD.MOV.U32 R0, RZ, RZ, RZ ;  /* 0x000000ffff007224 */ /* 0x000fce00078e00ff */
.L_x_255:
[----:B------:R-:W-:Y:S05]  /*130c0*/  BSYNC.RECONVERGENT B0 ;  /* 0x0000000000007941 */ /* 0x000fea0003800200 */
.L_x_254:
        /* <DEDUP_REMOVED lines=25> */
.L_x_261:
        /* <DEDUP_REMOVED lines=42> */
.L_x_260:
[----:B------:R-:W-:Y:S01]  /*13500*/  FMUL R11, RZ, R15 ;  /* 0x0000000fff0b7220 */ /* 0x000fe20000400000 */
[----:B------:R-:W-:-:S07]  /*13510*/  IMAD.MOV.U32 R14, RZ, RZ, RZ ;  /* 0x000000ffff0e7224 */ /* 0x000fce00078e00ff */
.L_x_259:
[----:B------:R-:W-:Y:S05]  /*13520*/  BSYNC.RECONVERGENT B0 ;  /* 0x0000000000007941 */ /* 0x000fea0003800200 */
.L_x_258:
        /* <DEDUP_REMOVED lines=35> */
.L_x_265:
        /* <DEDUP_REMOVED lines=42> */
.L_x_264:
[----:B------:R-:W-:Y:S01]  /*13a00*/  FMUL R2, RZ, R15 ;  /* 0x0000000fff027220 */ /* 0x000fe20000400000 */
[----:B------:R-:W-:-:S07]  /*13a10*/  IMAD.MOV.U32 R0, RZ, RZ, RZ ;  /* 0x000000ffff007224 */ /* 0x000fce00078e00ff */
.L_x_263:
[----:B------:R-:W-:Y:S05]  /*13a20*/  BSYNC.RECONVERGENT B0 ;  /* 0x0000000000007941 */ /* 0x000fea0003800200 */
.L_x_262:
        /* <DEDUP_REMOVED lines=25> */
.L_x_269:
        /* <DEDUP_REMOVED lines=42> */
.L_x_268:
[----:B------:R-:W-:Y:S01]  /*13e60*/  FMUL R11, RZ, R15 ;  /* 0x0000000fff0b7220 */ /* 0x000fe20000400000 */
[----:B------:R-:W-:-:S07]  /*13e70*/  IMAD.MOV.U32 R14, RZ, RZ, RZ ;  /* 0x000000ffff0e7224 */ /* 0x000fce00078e00ff */
.L_x_267:
[----:B------:R-:W-:Y:S05]  /*13e80*/  BSYNC.RECONVERGENT B0 ;  /* 0x0000000000007941 */ /* 0x000fea0003800200 */
.L_x_266:
        /* <DEDUP_REMOVED lines=35> */
.L_x_273:
        /* <DEDUP_REMOVED lines=42> */
.L_x_272:
[----:B------:R-:W-:Y:S01]  /*14360*/  FMUL R2, RZ, R15 ;  /* 0x0000000fff027220 */ /* 0x000fe20000400000 */
[----:B------:R-:W-:-:S07]  /*14370*/  IMAD.MOV.U32 R0, RZ, RZ, RZ ;  /* 0x000000ffff007224 */ /* 0x000fce00078e00ff */
.L_x_271:
[----:B------:R-:W-:Y:S05]  /*14380*/  BSYNC.RECONVERGENT B0 ;  /* 0x0000000000007941 */ /* 0x000fea0003800200 */
.L_x_270:
        /* <DEDUP_REMOVED lines=25> */
.L_x_277:
        /* <DEDUP_REMOVED lines=42> */
.L_x_276:
[----:B------:R-:W-:Y:S01]  /*147c0*/  FMUL R11, RZ, R15 ;  /* 0x0000000fff0b7220 */ /* 0x000fe20000400000 */
[----:B------:R-:W-:-:S07]  /*147d0*/  IMAD.MOV.U32 R14, RZ, RZ, RZ ;  /* 0x000000ffff0e7224 */ /* 0x000fce00078e00ff */
.L_x_275:
[----:B------:R-:W-:Y:S05]  /*147e0*/  BSYNC.RECONVERGENT B0 ;  /* 0x0000000000007941 */ /* 0x000fea0003800200 */
.L_x_274:
        /* <DEDUP_REMOVED lines=35> */
.L_x_281:
        /* <DEDUP_REMOVED lines=42> */
.L_x_280:
[----:B------:R-:W-:Y:S01]  /*14cc0*/  FMUL R2, RZ, R15 ;  /* 0x0000000fff027220 */ /* 0x000fe20000400000 */
[----:B------:R-:W-:-:S07]  /*14cd0*/  IMAD.MOV.U32 R0, RZ, RZ, RZ ;  /* 0x000000ffff007224 */ /* 0x000fce00078e00ff */
.L_x_279:
[----:B------:R-:W-:Y:S05]  /*14ce0*/  BSYNC.RECONVERGENT B0 ;  /* 0x0000000000007941 */ /* 0x000fea0003800200 */
.L_x_278:
        /* <DEDUP_REMOVED lines=25> */
.L_x_285:
        /* <DEDUP_REMOVED lines=42> */
.L_x_284:
[----:B------:R-:W-:Y:S01]  /*15120*/  FMUL R11, RZ, R15 ;  /* 0x0000000fff0b7220 */ /* 0x000fe20000400000 */
[----:B------:R-:W-:-:S07]  /*15130*/  IMAD.MOV.U32 R14, RZ, RZ, RZ ;  /* 0x000000ffff0e7224 */ /* 0x000fce00078e00ff */
.L_x_283:
[----:B------:R-:W-:Y:S05]  /*15140*/  BSYNC.RECONVERGENT B0 ;  /* 0x0000000000007941 */ /* 0x000fea0003800200 */
.L_x_282:
        /* <DEDUP_REMOVED lines=35> */
.L_x_289:
        /* <DEDUP_REMOVED lines=42> */
.L_x_288:
[----:B------:R-:W-:Y:S01]  /*15620*/  FMUL R2, RZ, R15 ;  /* 0x0000000fff027220 */ /* 0x000fe20000400000 */
[----:B------:R-:W-:-:S07]  /*15630*/  IMAD.MOV.U32 R0, RZ, RZ, RZ ;  /* 0x000000ffff007224 */ /* 0x000fce00078e00ff */
.L_x_287:
[----:B------:R-:W-:Y:S05]  /*15640*/  BSYNC.RECONVERGENT B0 ;  /* 0x0000000000007941 */ /* 0x000fea0003800200 */
.L_x_286:
        /* <DEDUP_REMOVED lines=25> */
.L_x_293:
        /* <DEDUP_REMOVED lines=42> */
.L_x_292:
[----:B------:R-:W-:Y:S01]  /*15a80*/  FMUL R11, RZ, R15 ;  /* 0x0000000fff0b7220 */ /* 0x000fe20000400000 */
[----:B------:R-:W-:-:S07]  /*15a90*/  IMAD.MOV.U32 R14, RZ, RZ, RZ ;  /* 0x000000ffff0e7224 */ /* 0x000fce00078e00ff */
.L_x_291:
[----:B------:R-:W-:Y:S05]  /*15aa0*/  BSYNC.RECONVERGENT B0 ;  /* 0x0000000000007941 */ /* 0x000fea0003800200 */
.L_x_290:
        /* <DEDUP_REMOVED lines=35> */
.L_x_297:
        /* <DEDUP_REMOVED lines=42> */
.L_x_296:
[----:B------:R-:W-:Y:S01]  /*15f80*/  FMUL R2, RZ, R15 ;  /* 0x0000000fff027220 */ /* 0x000fe20000400000 */
[----:B------:R-:W-:-:S07]  /*15f90*/  IMAD.MOV.U32 R0, RZ, RZ, RZ ;  /* 0x000000ffff007224 */ /* 0x000fce00078e00ff */
.L_x_295:
[----:B------:R-:W-:Y:S05]  /*15fa0*/  BSYNC.RECONVERGENT B0 ;  /* 0x0000000000007941 */ /* 0x000fea0003800200 */
.L_x_294:
        /* <DEDUP_REMOVED lines=25> */
.L_x_301:
        /* <DEDUP_REMOVED lines=42> */
.L_x_300:
[----:B------:R-:W-:Y:S01]  /*163e0*/  FMUL R11, RZ, R15 ;  /* 0x0000000fff0b7220 */ /* 0x000fe20000400000 */
[----:B------:R-:W-:-:S07]  /*163f0*/  IMAD.MOV.U32 R14, RZ, RZ, RZ ;  /* 0x000000ffff0e7224 */ /* 0x000fce00078e00ff */
.L_x_299:
[----:B------:R-:W-:Y:S05]  /*16400*/  BSYNC.RECONVERGENT B0 ;  /* 0x0000000000007941 */ /* 0x000fea0003800200 */
.L_x_298:
        /* <DEDUP_REMOVED lines=35> */
.L_x_305:
        /* <DEDUP_REMOVED lines=42> */
.L_x_304:
[----:B------:R-:W-:Y:S01]  /*168e0*/  FMUL R2, RZ, R15 ;  /* 0x0000000fff027220 */ /* 0x000fe20000400000 */
[----:B------:R-:W-:-:S07]  /*168f0*/  IMAD.MOV.U32 R0, RZ, RZ, RZ ;  /* 0x000000ffff007224 */ /* 0x000fce00078e00ff */
.L_x_303:
[----:B------:R-:W-:Y:S05]  /*16900*/  BSYNC.RECONVERGENT B0 ;  /* 0x0000000000007941 */ /* 0x000fea0003800200 */
.L_x_302:
        /* <DEDUP_REMOVED lines=25> */
.L_x_309:
        /* <DEDUP_REMOVED lines=42> */
.L_x_308:
[----:B------:R-:W-:Y:S01]  /*16d40*/  FMUL R11, RZ, R15 ;  /* 0x0000000fff0b7220 */ /* 0x000fe20000400000 */
[----:B------:R-:W-:-:S07]  /*16d50*/  IMAD.MOV.U32 R14, RZ, RZ, RZ ;  /* 0x000000ffff0e7224 */ /* 0x000fce00078e00ff */
.L_x_307:
[----:B------:R-:W-:Y:S05]  /*16d60*/  BSYNC.RECONVERGENT B0 ;  /* 0x0000000000007941 */ /* 0x000fea0003800200 */
.L_x_306:
        /* <DEDUP_REMOVED lines=35> */
.L_x_313:
        /* <DEDUP_REMOVED lines=42> */
.L_x_312:
[----:B------:R-:W-:Y:S01]  /*17240*/  FMUL R2, RZ, R15 ;  /* 0x0000000fff027220 */ /* 0x000fe20000400000 */
[----:B------:R-:W-:-:S07]  /*17250*/  IMAD.MOV.U32 R0, RZ, RZ, RZ ;  /* 0x000000ffff007224 */ /* 0x000fce00078e00ff */
.L_x_311:
[----:B------:R-:W-:Y:S05]  /*17260*/  BSYNC.RECONVERGENT B0 ;  /* 0x0000000000007941 */ /* 0x000fea0003800200 */
.L_x_310:
        /* <DEDUP_REMOVED lines=25> */
.L_x_317:
        /* <DEDUP_REMOVED lines=42> */
.L_x_316:
[----:B------:R-:W-:Y:S01]  /*176a0*/  FMUL R11, RZ, R15 ;  /* 0x0000000fff0b7220 */ /* 0x000fe20000400000 */
[----:B------:R-:W-:-:S07]  /*176b0*/  IMAD.MOV.U32 R14, RZ, RZ, RZ ;  /* 0x000000ffff0e7224 */ /* 0x000fce00078e00ff */
.L_x_315:
[----:B------:R-:W-:Y:S05]  /*176c0*/  BSYNC.RECONVERGENT B0 ;  /* 0x0000000000007941 */ /* 0x000fea0003800200 */
.L_x_314:
        /* <DEDUP_REMOVED lines=35> */
.L_x_321:
        /* <DEDUP_REMOVED lines=42> */
.L_x_320:
[----:B------:R-:W-:Y:S01]  /*17ba0*/  FMUL R2, RZ, R15 ;  /* 0x0000000fff027220 */ /* 0x000fe20000400000 */
[----:B------:R-:W-:-:S07]  /*17bb0*/  IMAD.MOV.U32 R0, RZ, RZ, RZ ;  /* 0x000000ffff007224 */ /* 0x000fce00078e00ff */
.L_x_319:
[----:B------:R-:W-:Y:S05]  /*17bc0*/  BSYNC.RECONVERGENT B0 ;  /* 0x0000000000007941 */ /* 0x000fea0003800200 */
.L_x_318:
        /* <DEDUP_REMOVED lines=25> */
.L_x_325:
        /* <DEDUP_REMOVED lines=42> */
.L_x_324:
[----:B------:R-:W-:Y:S01]  /*18000*/  FMUL R11, RZ, R15 ;  /* 0x0000000fff0b7220 */ /* 0x000fe20000400000 */
[----:B------:R-:W-:-:S07]  /*18010*/  IMAD.MOV.U32 R14, RZ, RZ, RZ ;  /* 0x000000ffff0e7224 */ /* 0x000fce00078e00ff */
.L_x_323:
[----:B------:R-:W-:Y:S05]  /*18020*/  BSYNC.RECONVERGENT B0 ;  /* 0x0000000000007941 */ /* 0x000fea0003800200 */
.L_x_322:
        /* <DEDUP_REMOVED lines=35> */
.L_x_329:
        /* <DEDUP_REMOVED lines=42> */
.L_x_328:
[----:B------:R-:W-:Y:S01]  /*18500*/  FMUL R2, RZ, R15 ;  /* 0x0000000fff027220 */ /* 0x000fe20000400000 */
[----:B------:R-:W-:-:S07]  /*18510*/  IMAD.MOV.U32 R0, RZ, RZ, RZ ;  /* 0x000000ffff007224 */ /* 0x000fce00078e00ff */
.L_x_327:
[----:B------:R-:W-:Y:S05]  /*18520*/  BSYNC.RECONVERGENT B0 ;  /* 0x0000000000007941 */ /* 0x000fea0003800200 */
.L_x_326:
        /* <DEDUP_REMOVED lines=25> */
.L_x_333:
        /* <DEDUP_REMOVED lines=42> */
.L_x_332:
[----:B------:R-:W-:Y:S01]  /*18960*/  FMUL R11, RZ, R15 ;  /* 0x0000000fff0b7220 */ /* 0x000fe20000400000 */
[----:B------:R-:W-:-:S07]  /*18970*/  IMAD.MOV.U32 R14, RZ, RZ, RZ ;  /* 0x000000ffff0e7224 */ /* 0x000fce00078e00ff */
.L_x_331:
[----:B------:R-:W-:Y:S05]  /*18980*/  BSYNC.RECONVERGENT B0 ;  /* 0x0000000000007941 */ /* 0x000fea0003800200 */
.L_x_330:
        /* <DEDUP_REMOVED lines=35> */
.L_x_337:
        /* <DEDUP_REMOVED lines=42> */
.L_x_336:
[----:B------:R-:W-:Y:S01]  /*18e60*/  FMUL R2, RZ, R15 ;  /* 0x0000000fff027220 */ /* 0x000fe20000400000 */
[----:B------:R-:W-:-:S07]  /*18e70*/  IMAD.MOV.U32 R0, RZ, RZ, RZ ;  /* 0x000000ffff007224 */ /* 0x000fce00078e00ff */
.L_x_335:
[----:B------:R-:W-:Y:S05]  /*18e80*/  BSYNC.RECONVERGENT B0 ;  /* 0x0000000000007941 */ /* 0x000fea0003800200 */
.L_x_334:
        /* <DEDUP_REMOVED lines=25> */
.L_x_341:
        /* <DEDUP_REMOVED lines=42> */
.L_x_340:
[----:B------:R-:W-:Y:S01]  /*192c0*/  FMUL R11, RZ, R15 ;  /* 0x0000000fff0b7220 */ /* 0x000fe20000400000 */
[----:B------:R-:W-:-:S07]  /*192d0*/  IMAD.MOV.U32 R14, RZ, RZ, RZ ;  /* 0x000000ffff0e7224 */ /* 0x000fce00078e00ff */
.L_x_339:
[----:B------:R-:W-:Y:S05]  /*192e0*/  BSYNC.RECONVERGENT B0 ;  /* 0x0000000000007941 */ /* 0x000fea0003800200 */
.L_x_338:
        /* <DEDUP_REMOVED lines=35> */
.L_x_345:
        /* <DEDUP_REMOVED lines=42> */
.L_x_344:
[----:B------:R-:W-:Y:S01]  /*197c0*/  FMUL R2, RZ, R15 ;  /* 0x0000000fff027220 */ /* 0x000fe20000400000 */
[----:B------:R-:W-:-:S07]  /*197d0*/  IMAD.MOV.U32 R0, RZ, RZ, RZ ;  /* 0x000000ffff007224 */ /* 0x000fce00078e00ff */
.L_x_343:
[----:B------:R-:W-:Y:S05]  /*197e0*/  BSYNC.RECONVERGENT B0 ;  /* 0x0000000000007941 */ /* 0x000fea0003800200 */
.L_x_342:
        /* <DEDUP_REMOVED lines=25> */
.L_x_349:
        /* <DEDUP_REMOVED lines=42> */
.L_x_348:
[----:B------:R-:W-:Y:S01]  /*19c20*/  FMUL R11, RZ, R15 ;  /* 0x0000000fff0b7220 */ /* 0x000fe20000400000 */
[----:B------:R-:W-:-:S07]  /*19c30*/  IMAD.MOV.U32 R14, RZ, RZ, RZ ;  /* 0x000000ffff0e7224 */ /* 0x000fce00078e00ff */
.L_x_347:
[----:B------:R-:W-:Y:S05]  /*19c40*/  BSYNC.RECONVERGENT B0 ;  /* 0x0000000000007941 */ /* 0x000fea0003800200 */
.L_x_346:
        /* <DEDUP_REMOVED lines=35> */
.L_x_353:
        /* <DEDUP_REMOVED lines=42> */
.L_x_352:
[----:B------:R-:W-:Y:S01]  /*1a120*/  FMUL R2, RZ, R15 ;  /* 0x0000000fff027220 */ /* 0x000fe20000400000 */
[----:B------:R-:W-:-:S07]  /*1a130*/  IMAD.MOV.U32 R0, RZ, RZ, RZ ;  /* 0x000000ffff007224 */ /* 0x000fce00078e00ff */
.L_x_351:
[----:B------:R-:W-:Y:S05]  /*1a140*/  BSYNC.RECONVERGENT B0 ;  /* 0x0000000000007941 */ /* 0x000fea0003800200 */
.L_x_350:
        /* <DEDUP_REMOVED lines=25> */
.L_x_357:
        /* <DEDUP_REMOVED lines=42> */
.L_x_356:
[----:B------:R-:W-:Y:S01]  /*1a580*/  FMUL R11, RZ, R15 ;  /* 0x0000000fff0b7220 */ /* 0x000fe20000400000 */
[----:B------:R-:W-:-:S07]  /*1a590*/  IMAD.MOV.U32 R14, RZ, RZ, RZ ;  /* 0x000000ffff0e7224 */ /* 0x000fce00078e00ff */
.L_x_355:
[----:B------:R-:W-:Y:S05]  /*1a5a0*/  BSYNC.RECONVERGENT B0 ;  /* 0x0000000000007941 */ /* 0x000fea0003800200 */
.L_x_354:
        /* <DEDUP_REMOVED lines=35> */
.L_x_361:
        /* <DEDUP_REMOVED lines=42> */
.L_x_360:
[----:B------:R-:W-:Y:S01]  /*1aa80*/  FMUL R2, RZ, R15 ;  /* 0x0000000fff027220 */ /* 0x000fe20000400000 */
[----:B------:R-:W-:-:S07]  /*1aa90*/  IMAD.MOV.U32 R0, RZ, RZ, RZ ;  /* 0x000000ffff007224 */ /* 0x000fce00078e00ff */
.L_x_359:
[----:B------:R-:W-:Y:S05]  /*1aaa0*/  BSYNC.RECONVERGENT B0 ;  /* 0x0000000000007941 */ /* 0x000fea0003800200 */
.L_x_358:
        /* <DEDUP_REMOVED lines=25> */
.L_x_365:
        /* <DEDUP_REMOVED lines=42> */
.L_x_364:
[----:B------:R-:W-:Y:S01]  /*1aee0*/  FMUL R11, RZ, R15 ;  /* 0x0000000fff0b7220 */ /* 0x000fe20000400000 */
[----:B------:R-:W-:-:S07]  /*1aef0*/  IMAD.MOV.U32 R14, RZ, RZ, RZ ;  /* 0x000000ffff0e7224 */ /* 0x000fce00078e00ff */
.L_x_363:
[----:B------:R-:W-:Y:S05]  /*1af00*/  BSYNC.RECONVERGENT B0 ;  /* 0x0000000000007941 */ /* 0x000fea0003800200 */
.L_x_362:
        /* <DEDUP_REMOVED lines=35> */
.L_x_369:
        /* <DEDUP_REMOVED lines=42> */
.L_x_368:
[----:B------:R-:W-:Y:S01]  /*1b3e0*/  FMUL R2, RZ, R15 ;  /* 0x0000000fff027220 */ /* 0x000fe20000400000 */
[----:B------:R-:W-:-:S07]  /*1b3f0*/  IMAD.MOV.U32 R0, RZ, RZ, RZ ;  /* 0x000000ffff007224 */ /* 0x000fce00078e00ff */
.L_x_367:
[----:B------:R-:W-:Y:S05]  /*1b400*/  BSYNC.RECONVERGENT B0 ;  /* 0x0000000000007941 */ /* 0x000fea0003800200 */
.L_x_366:
        /* <DEDUP_REMOVED lines=25> */
.L_x_373:
        /* <DEDUP_REMOVED lines=42> */
.L_x_372:
[----:B------:R-:W-:Y:S01]  /*1b840*/  FMUL R11, RZ, R15 ;  /* 0x0000000fff0b7220 */ /* 0x000fe20000400000 */
[----:B------:R-:W-:-:S07]  /*1b850*/  IMAD.MOV.U32 R14, RZ, RZ, RZ ;  /* 0x000000ffff0e7224 */ /* 0x000fce00078e00ff */
.L_x_371:
[----:B------:R-:W-:Y:S05]  /*1b860*/  BSYNC.RECONVERGENT B0 ;  /* 0x0000000000007941 */ /* 0x000fea0003800200 */
.L_x_370:
        /* <DEDUP_REMOVED lines=35> */
.L_x_377:
        /* <DEDUP_REMOVED lines=42> */
.L_x_376:
[----:B------:R-:W-:Y:S01]  /*1bd40*/  FMUL R2, RZ, R15 ;  /* 0x0000000fff027220 */ /* 0x000fe20000400000 */
[----:B------:R-:W-:-:S07]  /*1bd50*/  IMAD.MOV.U32 R0, RZ, RZ, RZ ;  /* 0x000000ffff007224 */ /* 0x000fce00078e00ff */
.L_x_375:
[----:B------:R-:W-:Y:S05]  /*1bd60*/  BSYNC.RECONVERGENT B0 ;  /* 0x0000000000007941 */ /* 0x000fea0003800200 */
.L_x_374:
        /* <DEDUP_REMOVED lines=25> */
.L_x_381:
        /* <DEDUP_REMOVED lines=42> */
.L_x_380:
[----:B------:R-:W-:Y:S01]  /*1c1a0*/  FMUL R11, RZ, R15 ;  /* 0x0000000fff0b7220 */ /* 0x000fe20000400000 */
[----:B------:R-:W-:-:S07]  /*1c1b0*/  IMAD.MOV.U32 R14, RZ, RZ, RZ ;  /* 0x000000ffff0e7224 */ /* 0x000fce00078e00ff */
.L_x_379:
[----:B------:R-:W-:Y:S05]  /*1c1c0*/  BSYNC.RECONVERGENT B0 ;  /* 0x0000000000007941 */ /* 0x000fea0003800200 */
.L_x_378:
        /* <DEDUP_REMOVED lines=35> */
.L_x_385:
        /* <DEDUP_REMOVED lines=42> */
.L_x_384:
[----:B------:R-:W-:Y:S01]  /*1c6a0*/  FMUL R2, RZ, R15 ;  /* 0x0000000fff027220 */ /* 0x000fe20000400000 */
[----:B------:R-:W-:-:S07]  /*1c6b0*/  IMAD.MOV.U32 R0, RZ, RZ, RZ ;  /* 0x000000ffff007224 */ /* 0x000fce00078e00ff */
.L_x_383:
[----:B------:R-:W-:Y:S05]  /*1c6c0*/  BSYNC.RECONVERGENT B0 ;  /* 0x0000000000007941 */ /* 0x000fea0003800200 */
.L_x_382:
        /* <DEDUP_REMOVED lines=25> */
.L_x_389:
        /* <DEDUP_REMOVED lines=42> */
.L_x_388:
[----:B------:R-:W-:Y:S01]  /*1cb00*/  FMUL R11, RZ, R15 ;  /* 0x0000000fff0b7220 */ /* 0x000fe20000400000 */
[----:B------:R-:W-:-:S07]  /*1cb10*/  IMAD.MOV.U32 R14, RZ, RZ, RZ ;  /* 0x000000ffff0e7224 */ /* 0x000fce00078e00ff */
.L_x_387:
[----:B------:R-:W-:Y:S05]  /*1cb20*/  BSYNC.RECONVERGENT B0 ;  /* 0x0000000000007941 */ /* 0x000fea0003800200 */
.L_x_386:
        /* <DEDUP_REMOVED lines=35> */
.L_x_393:
        /* <DEDUP_REMOVED lines=42> */
.L_x_392:
[----:B------:R-:W-:Y:S01]  /*1d000*/  FMUL R2, RZ, R15 ;  /* 0x0000000fff027220 */ /* 0x000fe20000400000 */
[----:B------:R-:W-:-:S07]  /*1d010*/  IMAD.MOV.U32 R0, RZ, RZ, RZ ;  /* 0x000000ffff007224 */ /* 0x000fce00078e00ff */
.L_x_391:
[----:B------:R-:W-:Y:S05]  /*1d020*/  BSYNC.RECONVERGENT B0 ;  /* 0x0000000000007941 */ /* 0x000fea0003800200 */
.L_x_390:
        /* <DEDUP_REMOVED lines=25> */
.L_x_397:
        /* <DEDUP_REMOVED lines=42> */
.L_x_396:
[----:B------:R-:W-:Y:S01]  /*1d460*/  FMUL R11, RZ, R15 ;  /* 0x0000000fff0b7220 */ /* 0x000fe20000400000 */
[----:B------:R-:W-:-:S07]  /*1d470*/  IMAD.MOV.U32 R14, RZ, RZ, RZ ;  /* 0x000000ffff0e7224 */ /* 0x000fce00078e00ff */
.L_x_395:
[----:B------:R-:W-:Y:S05]  /*1d480*/  BSYNC.RECONVERGENT B0 ;  /* 0x0000000000007941 */ /* 0x000fea0003800200 */
.L_x_394:
        /* <DEDUP_REMOVED lines=35> */
.L_x_401:
        /* <DEDUP_REMOVED lines=42> */
.L_x_400:
[----:B------:R-:W-:Y:S01]  /*1d960*/  FMUL R2, RZ, R15 ;  /* 0x0000000fff027220 */ /* 0x000fe20000400000 */
[----:B------:R-:W-:-:S07]  /*1d970*/  IMAD.MOV.U32 R0, RZ, RZ, RZ ;  /* 0x000000ffff007224 */ /* 0x000fce00078e00ff */
.L_x_399:
[----:B------:R-:W-:Y:S05]  /*1d980*/  BSYNC.RECONVERGENT B0 ;  /* 0x0000000000007941 */ /* 0x000fea0003800200 */
.L_x_398:
        /* <DEDUP_REMOVED lines=25> */
.L_x_405:
        /* <DEDUP_REMOVED lines=42> */
.L_x_404:
[----:B------:R-:W-:Y:S01]  /*1ddc0*/  FMUL R11, RZ, R15 ;  /* 0x0000000fff0b7220 */ /* 0x000fe20000400000 */
[----:B------:R-:W-:-:S07]  /*1ddd0*/  IMAD.MOV.U32 R14, RZ, RZ, RZ ;  /* 0x000000ffff0e7224 */ /* 0x000fce00078e00ff */
.L_x_403:
[----:B------:R-:W-:Y:S05]  /*1dde0*/  BSYNC.RECONVERGENT B0 ;  /* 0x0000000000007941 */ /* 0x000fea0003800200 */
.L_x_402:
        /* <DEDUP_REMOVED lines=35> */
.L_x_409:
        /* <DEDUP_REMOVED lines=42> */
.L_x_408:
[----:B------:R-:W-:Y:S01]  /*1e2c0*/  FMUL R2, RZ, R15 ;  /* 0x0000000fff027220 */ /* 0x000fe20000400000 */
[----:B------:R-:W-:-:S07]  /*1e2d0*/  IMAD.MOV.U32 R0, RZ, RZ, RZ ;  /* 0x000000ffff007224 */ /* 0x000fce00078e00ff */
.L_x_407:
[----:B------:R-:W-:Y:S05]  /*1e2e0*/  BSYNC.RECONVERGENT B0 ;  /* 0x0000000000007941 */ /* 0x000fea0003800200 */
.L_x_406:
        /* <DEDUP_REMOVED lines=25> */
.L_x_413:
        /* <DEDUP_REMOVED lines=42> */
.L_x_412:
[----:B------:R-:W-:Y:S01]  /*1e720*/  FMUL R11, RZ, R15 ;  /* 0x0000000fff0b7220 */ /* 0x000fe20000400000 */
[----:B------:R-:W-:-:S07]  /*1e730*/  IMAD.MOV.U32 R14, RZ, RZ, RZ ;  /* 0x000000ffff0e7224 */ /* 0x000fce00078e00ff */
.L_x_411:
[----:B------:R-:W-:Y:S05]  /*1e740*/  BSYNC.RECONVERGENT B0 ;  /* 0x0000000000007941 */ /* 0x000fea0003800200 */
.L_x_410:
        /* <DEDUP_REMOVED lines=35> */
.L_x_417:
        /* <DEDUP_REMOVED lines=42> */
.L_x_416:
[----:B------:R-:W-:Y:S01]  /*1ec20*/  FMUL R2, RZ, R15 ;  /* 0x0000000fff027220 */ /* 0x000fe20000400000 */
[----:B------:R-:W-:-:S07]  /*1ec30*/  IMAD.MOV.U32 R0, RZ, RZ, RZ ;  /* 0x000000ffff007224 */ /* 0x000fce00078e00ff */
.L_x_415:
[----:B------:R-:W-:Y:S05]  /*1ec40*/  BSYNC.RECONVERGENT B0 ;  /* 0x0000000000007941 */ /* 0x000fea0003800200 */
.L_x_414:
        /* <DEDUP_REMOVED lines=25> */
.L_x_421:
        /* <DEDUP_REMOVED lines=42> */
.L_x_420:
[----:B------:R-:W-:Y:S01]  /*1f080*/  FMUL R11, RZ, R15 ;  /* 0x0000000fff0b7220 */ /* 0x000fe20000400000 */
[----:B------:R-:W-:-:S07]  /*1f090*/  IMAD.MOV.U32 R14, RZ, RZ, RZ ;  /* 0x000000ffff0e7224 */ /* 0x000fce00078e00ff */
.L_x_419:
[----:B------:R-:W-:Y:S05]  /*1f0a0*/  BSYNC.RECONVERGENT B0 ;  /* 0x0000000000007941 */ /* 0x000fea0003800200 */
.L_x_418:
        /* <DEDUP_REMOVED lines=35> */
.L_x_425:
        /* <DEDUP_REMOVED lines=42> */
.L_x_424:
[----:B------:R-:W-:Y:S01]  /*1f580*/  FMUL R2, RZ, R15 ;  /* 0x0000000fff027220 */ /* 0x000fe20000400000 */
[----:B------:R-:W-:-:S07]  /*1f590*/  IMAD.MOV.U32 R0, RZ, RZ, RZ ;  /* 0x000000ffff007224 */ /* 0x000fce00078e00ff */
.L_x_423:
[----:B------:R-:W-:Y:S05]  /*1f5a0*/  BSYNC.RECONVERGENT B0 ;  /* 0x0000000000007941 */ /* 0x000fea0003800200 */
.L_x_422:
        /* <DEDUP_REMOVED lines=25> */
.L_x_429:
        /* <DEDUP_REMOVED lines=42> */
.L_x_428:
[----:B------:R-:W-:Y:S01]  /*1f9e0*/  FMUL R11, RZ, R15 ;  /* 0x0000000fff0b7220 */ /* 0x000fe20000400000 */
[----:B------:R-:W-:-:S07]  /*1f9f0*/  IMAD.MOV.U32 R14, RZ, RZ, RZ ;  /* 0x000000ffff0e7224 */ /* 0x000fce00078e00ff */
.L_x_427:
[----:B------:R-:W-:Y:S05]  /*1fa00*/  BSYNC.RECONVERGENT B0 ;  /* 0x0000000000007941 */ /* 0x000fea0003800200 */
.L_x_426:
        /* <DEDUP_REMOVED lines=35> */
.L_x_433:
        /* <DEDUP_REMOVED lines=42> */
.L_x_432:
[----:B------:R-:W-:Y:S01]  /*1fee0*/  FMUL R2, RZ, R15 ;  /* 0x0000000fff027220 */ /* 0x000fe20000400000 */
[----:B------:R-:W-:-:S07]  /*1fef0*/  IMAD.MOV.U32 R0, RZ, RZ, RZ ;  /* 0x000000ffff007224 */ /* 0x000fce00078e00ff */
.L_x_431:
[----:B------:R-:W-:Y:S05]  /*1ff00*/  BSYNC.RECONVERGENT B0 ;  /* 0x0000000000007941 */ /* 0x000fea0003800200 */
.L_x_430:
        /* <DEDUP_REMOVED lines=25> */
.L_x_437:
        /* <DEDUP_REMOVED lines=42> */
.L_x_436:
[----:B------:R-:W-:Y:S01]  /*20340*/  FMUL R11, RZ, R15 ;  /* 0x0000000fff0b7220 */ /* 0x000fe20000400000 */
[----:B------:R-:W-:-:S07]  /*20350*/  IMAD.MOV.U32 R14, RZ, RZ, RZ ;  /* 0x000000ffff0e7224 */ /* 0x000fce00078e00ff */
.L_x_435:
[----:B------:R-:W-:Y:S05]  /*20360*/  BSYNC.RECONVERGENT B0 ;  /* 0x0000000000007941 */ /* 0x000fea0003800200 */
.L_x_434:
        /* <DEDUP_REMOVED lines=35> */
.L_x_441:
        /* <DEDUP_REMOVED lines=42> */
.L_x_440:
[----:B------:R-:W-:Y:S01]  /*20840*/  FMUL R2, RZ, R15 ;  /* 0x0000000fff027220 */ /* 0x000fe20000400000 */
[----:B------:R-:W-:-:S07]  /*20850*/  IMAD.MOV.U32 R0, RZ, RZ, RZ ;  /* 0x000000ffff007224 */ /* 0x000fce00078e00ff */
.L_x_439:
[----:B------:R-:W-:Y:S05]  /*20860*/  BSYNC.RECONVERGENT B0 ;  /* 0x0000000000007941 */ /* 0x000fea0003800200 */
.L_x_438:
        /* <DEDUP_REMOVED lines=25> */
.L_x_445:
        /* <DEDUP_REMOVED lines=42> */
.L_x_444:
[----:B------:R-:W-:Y:S01]  /*20ca0*/  FMUL R11, RZ, R15 ;  /* 0x0000000fff0b7220 */ /* 0x000fe20000400000 */
[----:B------:R-:W-:-:S07]  /*20cb0*/  IMAD.MOV.U32 R14, RZ, RZ, RZ ;  /* 0x000000ffff0e7224 */ /* 0x000fce00078e00ff */
.L_x_443:
[----:B------:R-:W-:Y:S05]  /*20cc0*/  BSYNC.RECONVERGENT B0 ;  /* 0x0000000000007941 */ /* 0x000fea0003800200 */
.L_x_442:
        /* <DEDUP_REMOVED lines=35> */
.L_x_449:
        /* <DEDUP_REMOVED lines=42> */
.L_x_448:
[----:B------:R-:W-:Y:S01]  /*211a0*/  FMUL R2, RZ, R15 ;  /* 0x0000000fff027220 */ /* 0x000fe20000400000 */
[----:B------:R-:W-:-:S07]  /*211b0*/  IMAD.MOV.U32 R0, RZ, RZ, RZ ;  /* 0x000000ffff007224 */ /* 0x000fce00078e00ff */
.L_x_447:
[----:B------:R-:W-:Y:S05]  /*211c0*/  BSYNC.RECONVERGENT B0 ;  /* 0x0000000000007941 */ /* 0x000fea0003800200 */
.L_x_446:
        /* <DEDUP_REMOVED lines=25> */
.L_x_453:
        /* <DEDUP_REMOVED lines=42> */
.L_x_452:
[----:B------:R-:W-:Y:S01]  /*21600*/  FMUL R11, RZ, R15 ;  /* 0x0000000fff0b7220 */ /* 0x000fe20000400000 */
[----:B------:R-:W-:-:S07]  /*21610*/  IMAD.MOV.U32 R14, RZ, RZ, RZ ;  /* 0x000000ffff0e7224 */ /* 0x000fce00078e00ff */
.L_x_451:
[----:B------:R-:W-:Y:S05]  /*21620*/  BSYNC.RECONVERGENT B0 ;  /* 0x0000000000007941 */ /* 0x000fea0003800200 */
.L_x_450:
        /* <DEDUP_REMOVED lines=35> */
.L_x_457:
        /* <DEDUP_REMOVED lines=42> */
.L_x_456:
[----:B------:R-:W-:Y:S01]  /*21b00*/  FMUL R2, RZ, R15 ;  /* 0x0000000fff027220 */ /* 0x000fe20000400000 */
[----:B------:R-:W-:-:S07]  /*21b10*/  IMAD.MOV.U32 R0, RZ, RZ, RZ ;  /* 0x000000ffff007224 */ /* 0x000fce00078e00ff */
.L_x_455:
[----:B------:R-:W-:Y:S05]  /*21b20*/  BSYNC.RECONVERGENT B0 ;  /* 0x0000000000007941 */ /* 0x000fea0003800200 */
.L_x_454:
        /* <DEDUP_REMOVED lines=25> */
.L_x_461:
        /* <DEDUP_REMOVED lines=42> */
.L_x_460:
[----:B------:R-:W-:Y:S01]  /*21f60*/  FMUL R11, RZ, R15 ;  /* 0x0000000fff0b7220 */ /* 0x000fe20000400000 */
[----:B------:R-:W-:-:S07]  /*21f70*/  IMAD.MOV.U32 R14, RZ, RZ, RZ ;  /* 0x000000ffff0e7224 */ /* 0x000fce00078e00ff */
.L_x_459:
[----:B------:R-:W-:Y:S05]  /*21f80*/  BSYNC.RECONVERGENT B0 ;  /* 0x0000000000007941 */ /* 0x000fea0003800200 */
.L_x_458:
        /* <DEDUP_REMOVED lines=35> */
.L_x_465:
        /* <DEDUP_REMOVED lines=42> */
.L_x_464:
[----:B------:R-:W-:Y:S01]  /*22460*/  FMUL R2, RZ, R15 ;  /* 0x0000000fff027220 */ /* 0x000fe20000400000 */
[----:B------:R-:W-:-:S07]  /*22470*/  IMAD.MOV.U32 R0, RZ, RZ, RZ ;  /* 0x000000ffff007224 */ /* 0x000fce00078e00ff */
.L_x_463:
[----:B------:R-:W-:Y:S05]  /*22480*/  BSYNC.RECONVERGENT B0 ;  /* 0x0000000000007941 */ /* 0x000fea0003800200 */
.L_x_462:
        /* <DEDUP_REMOVED lines=25> */
.L_x_469:
        /* <DEDUP_REMOVED lines=42> */
.L_x_468:
[----:B------:R-:W-:Y:S01]  /*228c0*/  FMUL R11, RZ, R15 ;  /* 0x0000000fff0b7220 */ /* 0x000fe20000400000 */
[----:B------:R-:W-:-:S07]  /*228d0*/  IMAD.MOV.U32 R14, RZ, RZ, RZ ;  /* 0x000000ffff0e7224 */ /* 0x000fce00078e00ff */
.L_x_467:
[----:B------:R-:W-:Y:S05]  /*228e0*/  BSYNC.RECONVERGENT B0 ;  /* 0x0000000000007941 */ /* 0x000fea0003800200 */
.L_x_466:
        /* <DEDUP_REMOVED lines=35> */
.L_x_473:
        /* <DEDUP_REMOVED lines=42> */
.L_x_472:
[----:B------:R-:W-:Y:S01]  /*22dc0*/  FMUL R2, RZ, R15 ;  /* 0x0000000fff027220 */ /* 0x000fe20000400000 */
[----:B------:R-:W-:-:S07]  /*22dd0*/  IMAD.MOV.U32 R0, RZ, RZ, RZ ;  /* 0x000000ffff007224 */ /* 0x000fce00078e00ff */
.L_x_471:
[----:B------:R-:W-:Y:S05]  /*22de0*/  BSYNC.RECONVERGENT B0 ;  /* 0x0000000000007941 */ /* 0x000fea0003800200 */
.L_x_470:
        /* <DEDUP_REMOVED lines=25> */
.L_x_477:
        /* <DEDUP_REMOVED lines=42> */
.L_x_476:
[----:B------:R-:W-:Y:S01]  /*23220*/  FMUL R11, RZ, R15 ;  /* 0x0000000fff0b7220 */ /* 0x000fe20000400000 */
[----:B------:R-:W-:-:S07]  /*23230*/  IMAD.MOV.U32 R14, RZ, RZ, RZ ;  /* 0x000000ffff0e7224 */ /* 0x000fce00078e00ff */
.L_x_475:
[----:B------:R-:W-:Y:S05]  /*23240*/  BSYNC.RECONVERGENT B0 ;  /* 0x0000000000007941 */ /* 0x000fea0003800200 */
.L_x_474:
        /* <DEDUP_REMOVED lines=35> */
.L_x_481:
        /* <DEDUP_REMOVED lines=42> */
.L_x_480:
[----:B------:R-:W-:Y:S01]  /*23720*/  FMUL R2, RZ, R15 ;  /* 0x0000000fff027220 */ /* 0x000fe20000400000 */
[----:B------:R-:W-:-:S07]  /*23730*/  IMAD.MOV.U32 R0, RZ, RZ, RZ ;  /* 0x000000ffff007224 */ /* 0x000fce00078e00ff */
.L_x_479:
[----:B------:R-:W-:Y:S05]  /*23740*/  BSYNC.RECONVERGENT B0 ;  /* 0x0000000000007941 */ /* 0x000fea0003800200 */
.L_x_478:
        /* <DEDUP_REMOVED lines=25> */
.L_x_485:
        /* <DEDUP_REMOVED lines=42> */
.L_x_484:
[----:B------:R-:W-:Y:S01]  /*23b80*/  FMUL R11, RZ, R15 ;  /* 0x0000000fff0b7220 */ /* 0x000fe20000400000 */
[----:B------:R-:W-:-:S07]  /*23b90*/  IMAD.MOV.U32 R14, RZ, RZ, RZ ;  /* 0x000000ffff0e7224 */ /* 0x000fce00078e00ff */
.L_x_483:
[----:B------:R-:W-:Y:S05]  /*23ba0*/  BSYNC.RECONVERGENT B0 ;  /* 0x0000000000007941 */ /* 0x000fea0003800200 */
.L_x_482:
        /* <DEDUP_REMOVED lines=35> */
.L_x_489:
        /* <DEDUP_REMOVED lines=42> */
.L_x_488:
[----:B------:R-:W-:Y:S01]  /*24080*/  FMUL R2, RZ, R15 ;  /* 0x0000000fff027220 */ /* 0x000fe20000400000 */
[----:B------:R-:W-:-:S07]  /*24090*/  IMAD.MOV.U32 R0, RZ, RZ, RZ ;  /* 0x000000ffff007224 */ /* 0x000fce00078e00ff */
.L_x_487:
[----:B------:R-:W-:Y:S05]  /*240a0*/  BSYNC.RECONVERGENT B0 ;  /* 0x0000000000007941 */ /* 0x000fea0003800200 */
.L_x_486:
        /* <DEDUP_REMOVED lines=25> */
.L_x_493:
        /* <DEDUP_REMOVED lines=42> */
.L_x_492:
[----:B------:R-:W-:Y:S01]  /*244e0*/  FMUL R11, RZ, R15 ;  /* 0x0000000fff0b7220 */ /* 0x000fe20000400000 */
[----:B------:R-:W-:-:S07]  /*244f0*/  IMAD.MOV.U32 R14, RZ, RZ, RZ ;  /* 0x000000ffff0e7224 */ /* 0x000fce00078e00ff */
.L_x_491:
[----:B------:R-:W-:Y:S05]  /*24500*/  BSYNC.RECONVERGENT B0 ;  /* 0x0000000000007941 */ /* 0x000fea0003800200 */
.L_x_490:
        /* <DEDUP_REMOVED lines=35> */
.L_x_497:
        /* <DEDUP_REMOVED lines=42> */
.L_x_496:
[----:B------:R-:W-:Y:S01]  /*249e0*/  FMUL R2, RZ, R15 ;  /* 0x0000000fff027220 */ /* 0x000fe20000400000 */
[----:B------:R-:W-:-:S07]  /*249f0*/  IMAD.MOV.U32 R0, RZ, RZ, RZ ;  /* 0x000000ffff007224 */ /* 0x000fce00078e00ff */
.L_x_495:
[----:B------:R-:W-:Y:S05]  /*24a00*/  BSYNC.RECONVERGENT B0 ;  /* 0x0000000000007941 */ /* 0x000fea0003800200 */
.L_x_494:
        /* <DEDUP_REMOVED lines=25> */
.L_x_501:
        /* <DEDUP_REMOVED lines=42> */
.L_x_500:
[----:B------:R-:W-:Y:S01]  /*24e40*/  FMUL R11, RZ, R15 ;  /* 0x0000000fff0b7220 */ /* 0x000fe20000400000 */
[----:B------:R-:W-:-:S07]  /*24e50*/  IMAD.MOV.U32 R14, RZ, RZ, RZ ;  /* 0x000000ffff0e7224 */ /* 0x000fce00078e00ff */
.L_x_499:
[----:B------:R-:W-:Y:S05]  /*24e60*/  BSYNC.RECONVERGENT B0 ;  /* 0x0000000000007941 */ /* 0x000fea0003800200 */
.L_x_498:
        /* <DEDUP_REMOVED lines=35> */
.L_x_505:
        /* <DEDUP_REMOVED lines=42> */
.L_x_504:
[----:B------:R-:W-:Y:S01]  /*25340*/  FMUL R2, RZ, R15 ;  /* 0x0000000fff027220 */ /* 0x000fe20000400000 */
[----:B------:R-:W-:-:S07]  /*25350*/  IMAD.MOV.U32 R0, RZ, RZ, RZ ;  /* 0x000000ffff007224 */ /* 0x000fce00078e00ff */
.L_x_503:
[----:B------:R-:W-:Y:S05]  /*25360*/  BSYNC.RECONVERGENT B0 ;  /* 0x0000000000007941 */ /* 0x000fea0003800200 */
.L_x_502:
        /* <DEDUP_REMOVED lines=25> */
.L_x_509:
        /* <DEDUP_REMOVED lines=42> */
.L_x_508:
[----:B------:R-:W-:Y:S01]  /*257a0*/  FMUL R11, RZ, R15 ;  /* 0x0000000fff0b7220 */ /* 0x000fe20000400000 */
[----:B------:R-:W-:-:S07]  /*257b0*/  IMAD.MOV.U32 R14, RZ, RZ, RZ ;  /* 0x000000ffff0e7224 */ /* 0x000fce00078e00ff */
.L_x_507:
[----:B------:R-:W-:Y:S05]  /*257c0*/  BSYNC.RECONVERGENT B0 ;  /* 0x0000000000007941 */ /* 0x000fea0003800200 */
.L_x_506:
        /* <DEDUP_REMOVED lines=35> */
.L_x_513:
        /* <DEDUP_REMOVED lines=42> */
.L_x_512:
[----:B------:R-:W-:Y:S01]  /*25ca0*/  FMUL R2, RZ, R15 ;  /* 0x0000000fff027220 */ /* 0x000fe20000400000 */
[----:B------:R-:W-:-:S07]  /*25cb0*/  IMAD.MOV.U32 R0, RZ, RZ, RZ ;  /* 0x000000ffff007224 */ /* 0x000fce00078e00ff */
.L_x_511:
[----:B------:R-:W-:Y:S05]  /*25cc0*/  BSYNC.RECONVERGENT B0 ;  /* 0x0000000000007941 */ /* 0x000fea0003800200 */
.L_x_510:
        /* <DEDUP_REMOVED lines=25> */
.L_x_517:
        /* <DEDUP_REMOVED lines=42> */
.L_x_516:
[----:B------:R-:W-:Y:S01]  /*26100*/  FMUL R11, RZ, R15 ;  /* 0x0000000fff0b7220 */ /* 0x000fe20000400000 */
[----:B------:R-:W-:-:S07]  /*26110*/  IMAD.MOV.U32 R14, RZ, RZ, RZ ;  /* 0x000000ffff0e7224 */ /* 0x000fce00078e00ff */
.L_x_515:
[----:B------:R-:W-:Y:S05]  /*26120*/  BSYNC.RECONVERGENT B0 ;  /* 0x0000000000007941 */ /* 0x000fea0003800200 */
.L_x_514:
        /* <DEDUP_REMOVED lines=35> */
.L_x_521:
        /* <DEDUP_REMOVED lines=42> */
.L_x_520:
[----:B------:R-:W-:Y:S01]  /*26600*/  FMUL R2, RZ, R15 ;  /* 0x0000000fff027220 */ /* 0x000fe20000400000 */
[----:B------:R-:W-:-:S07]  /*26610*/  IMAD.MOV.U32 R0, RZ, RZ, RZ ;  /* 0x000000ffff007224 */ /* 0x000fce00078e00ff */
.L_x_519:
[----:B------:R-:W-:Y:S05]  /*26620*/  BSYNC.RECONVERGENT B0 ;  /* 0x0000000000007941 */ /* 0x000fea0003800200 */
.L_x_518:
        /* <DEDUP_REMOVED lines=25> */
.L_x_525:
        /* <DEDUP_REMOVED lines=42> */
.L_x_524:
[----:B------:R-:W-:Y:S01]  /*26a60*/  FMUL R11, RZ, R15 ;  /* 0x0000000fff0b7220 */ /* 0x000fe20000400000 */
[----:B------:R-:W-:-:S07]  /*26a70*/  IMAD.MOV.U32 R14, RZ, RZ, RZ ;  /* 0x000000ffff0e7224 */ /* 0x000fce00078e00ff */
.L_x_523:
[----:B------:R-:W-:Y:S05]  /*26a80*/  BSYNC.RECONVERGENT B0 ;  /* 0x0000000000007941 */ /* 0x000fea0003800200 */
.L_x_522:
        /* <DEDUP_REMOVED lines=35> */
.L_x_529:
        /* <DEDUP_REMOVED lines=42> */
.L_x_528:
[----:B------:R-:W-:Y:S01]  /*26f60*/  FMUL R2, RZ, R15 ;  /* 0x0000000fff027220 */ /* 0x000fe20000400000 */
[----:B------:R-:W-:-:S07]  /*26f70*/  IMAD.MOV.U32 R0, RZ, RZ, RZ ;  /* 0x000000ffff007224 */ /* 0x000fce00078e00ff */
.L_x_527:
[----:B------:R-:W-:Y:S05]  /*26f80*/  BSYNC.RECONVERGENT B0 ;  /* 0x0000000000007941 */ /* 0x000fea0003800200 */
.L_x_526:
        /* <DEDUP_REMOVED lines=25> */
.L_x_533:
        /* <DEDUP_REMOVED lines=42> */
.L_x_532:
[----:B------:R-:W-:Y:S01]  /*273c0*/  FMUL R11, RZ, R15 ;  /* 0x0000000fff0b7220 */ /* 0x000fe20000400000 */
[----:B------:R-:W-:-:S07]  /*273d0*/  IMAD.MOV.U32 R14, RZ, RZ, RZ ;  /* 0x000000ffff0e7224 */ /* 0x000fce00078e00ff */
.L_x_531:
[----:B------:R-:W-:Y:S05]  /*273e0*/  BSYNC.RECONVERGENT B0 ;  /* 0x0000000000007941 */ /* 0x000fea0003800200 */
.L_x_530:
        /* <DEDUP_REMOVED lines=35> */
.L_x_537:
        /* <DEDUP_REMOVED lines=42> */
.L_x_536:
[----:B------:R-:W-:Y:S01]  /*278c0*/  FMUL R2, RZ, R15 ;  /* 0x0000000fff027220 */ /* 0x000fe20000400000 */
[----:B------:R-:W-:-:S07]  /*278d0*/  IMAD.MOV.U32 R0, RZ, RZ, RZ ;  /* 0x000000ffff007224 */ /* 0x000fce00078e00ff */
.L_x_535:
[----:B------:R-:W-:Y:S05]  /*278e0*/  BSYNC.RECONVERGENT B0 ;  /* 0x0000000000007941 */ /* 0x000fea0003800200 */
.L_x_534:
        /* <DEDUP_REMOVED lines=25> */
.L_x_541:
        /* <DEDUP_REMOVED lines=42> */
.L_x_540:
[----:B------:R-:W-:Y:S01]  /*27d20*/  FMUL R11, RZ, R15 ;  /* 0x0000000fff0b7220 */ /* 0x000fe20000400000 */
[----:B------:R-:W-:-:S07]  /*27d30*/  IMAD.MOV.U32 R14, RZ, RZ, RZ ;  /* 0x000000ffff0e7224 */ /* 0x000fce00078e00ff */
.L_x_539:
[----:B------:R-:W-:Y:S05]  /*27d40*/  BSYNC.RECONVERGENT B0 ;  /* 0x0000000000007941 */ /* 0x000fea0003800200 */
.L_x_538:
        /* <DEDUP_REMOVED lines=35> */
.L_x_545:
        /* <DEDUP_REMOVED lines=42> */
.L_x_544:
[----:B------:R-:W-:Y:S01]  /*28220*/  FMUL R2, RZ, R15 ;  /* 0x0000000fff027220 */ /* 0x000fe20000400000 */
[----:B------:R-:W-:-:S07]  /*28230*/  IMAD.MOV.U32 R0, RZ, RZ, RZ ;  /* 0x000000ffff007224 */ /* 0x000fce00078e00ff */
.L_x_543:
[----:B------:R-:W-:Y:S05]  /*28240*/  BSYNC.RECONVERGENT B0 ;  /* 0x0000000000007941 */ /* 0x000fea0003800200 */
.L_x_542:
        /* <DEDUP_REMOVED lines=25> */
.L_x_549:
        /* <DEDUP_REMOVED lines=42> */
.L_x_548:
[----:B------:R-:W-:Y:S01]  /*28680*/  FMUL R11, RZ, R15 ;  /* 0x0000000fff0b7220 */ /* 0x000fe20000400000 */
[----:B------:R-:W-:-:S07]  /*28690*/  IMAD.MOV.U32 R14, RZ, RZ, RZ ;  /* 0x000000ffff0e7224 */ /* 0x000fce00078e00ff */
.L_x_547:
[----:B------:R-:W-:Y:S05]  /*286a0*/  BSYNC.RECONVERGENT B0 ;  /* 0x0000000000007941 */ /* 0x000fea0003800200 */
.L_x_546:
        /* <DEDUP_REMOVED lines=35> */
.L_x_553:
        /* <DEDUP_REMOVED lines=42> */
.L_x_552:
[----:B------:R-:W-:Y:S01]  /*28b80*/  FMUL R2, RZ, R15 ;  /* 0x0000000fff027220 */ /* 0x000fe20000400000 */
[----:B------:R-:W-:-:S07]  /*28b90*/  IMAD.MOV.U32 R0, RZ, RZ, RZ ;  /* 0x000000ffff007224 */ /* 0x000fce00078e00ff */
.L_x_551:
[----:B------:R-:W-:Y:S05]  /*28ba0*/  BSYNC.RECONVERGENT B0 ;  /* 0x0000000000007941 */ /* 0x000fea0003800200 */
.L_x_550:
        /* <DEDUP_REMOVED lines=25> */
.L_x_557:
        /* <DEDUP_REMOVED lines=42> */
.L_x_556:
[----:B------:R-:W-:Y:S01]  /*28fe0*/  FMUL R11, RZ, R15 ;  /* 0x0000000fff0b7220 */ /* 0x000fe20000400000 */
[----:B------:R-:W-:-:S07]  /*28ff0*/  IMAD.MOV.U32 R14, RZ, RZ, RZ ;  /* 0x000000ffff0e7224 */ /* 0x000fce00078e00ff */
.L_x_555:
[----:B------:R-:W-:Y:S05]  /*29000*/  BSYNC.RECONVERGENT B0 ;  /* 0x0000000000007941 */ /* 0x000fea0003800200 */
.L_x_554:
        /* <DEDUP_REMOVED lines=35> */
.L_x_561:
        /* <DEDUP_REMOVED lines=42> */
.L_x_560:
[----:B------:R-:W-:Y:S01]  /*294e0*/  FMUL R2, RZ, R15 ;  /* 0x0000000fff027220 */ /* 0x000fe20000400000 */
[----:B------:R-:W-:-:S07]  /*294f0*/  IMAD.MOV.U32 R0, RZ, RZ, RZ ;  /* 0x000000ffff007224 */ /* 0x000fce00078e00ff */
.L_x_559:
[----:B------:R-:W-:Y:S05]  /*29500*/  BSYNC.RECONVERGENT B0 ;  /* 0x0000000000007941 */ /* 0x000fea0003800200 */
.L_x_558:
        /* <DEDUP_REMOVED lines=25> */
.L_x_565:
        /* <DEDUP_REMOVED lines=42> */
.L_x_564:
[----:B------:R-:W-:Y:S01]  /*29940*/  FMUL R11, RZ, R15 ;  /* 0x0000000fff0b7220 */ /* 0x000fe20000400000 */
[----:B------:R-:W-:-:S07]  /*29950*/  IMAD.MOV.U32 R14, RZ, RZ, RZ ;  /* 0x000000ffff0e7224 */ /* 0x000fce00078e00ff */
.L_x_563:
[----:B------:R-:W-:Y:S05]  /*29960*/  BSYNC.RECONVERGENT B0 ;  /* 0x0000000000007941 */ /* 0x000fea0003800200 */
.L_x_562:
        /* <DEDUP_REMOVED lines=35> */
.L_x_569:
        /* <DEDUP_REMOVED lines=42> */
.L_x_568:
[----:B------:R-:W-:Y:S01]  /*29e40*/  FMUL R2, RZ, R15 ;  /* 0x0000000fff027220 */ /* 0x000fe20000400000 */
[----:B------:R-:W-:-:S07]  /*29e50*/  IMAD.MOV.U32 R0, RZ, RZ, RZ ;  /* 0x000000ffff007224 */ /* 0x000fce00078e00ff */
.L_x_567:
[----:B------:R-:W-:Y:S05]  /*29e60*/  BSYNC.RECONVERGENT B0 ;  /* 0x0000000000007941 */ /* 0x000fea0003800200 */
.L_x_566:
        /* <DEDUP_REMOVED lines=25> */
.L_x_573:
        /* <DEDUP_REMOVED lines=42> */
.L_x_572:
[----:B------:R-:W-:Y:S01]  /*2a2a0*/  FMUL R11, RZ, R15 ;  /* 0x0000000fff0b7220 */ /* 0x000fe20000400000 */
[----:B------:R-:W-:-:S07]  /*2a2b0*/  IMAD.MOV.U32 R14, RZ, RZ, RZ ;  /* 0x000000ffff0e7224 */ /* 0x000fce00078e00ff */
.L_x_571:
[----:B------:R-:W-:Y:S05]  /*2a2c0*/  BSYNC.RECONVERGENT B0 ;  /* 0x0000000000007941 */ /* 0x000fea0003800200 */
.L_x_570:
        /* <DEDUP_REMOVED lines=35> */
.L_x_577:
        /* <DEDUP_REMOVED lines=42> */
.L_x_576:
[----:B------:R-:W-:Y:S01]  /*2a7a0*/  FMUL R2, RZ, R15 ;  /* 0x0000000fff027220 */ /* 0x000fe20000400000 */
[----:B------:R-:W-:-:S07]  /*2a7b0*/  IMAD.MOV.U32 R0, RZ, RZ, RZ ;  /* 0x000000ffff007224 */ /* 0x000fce00078e00ff */
.L_x_575:
[----:B------:R-:W-:Y:S05]  /*2a7c0*/  BSYNC.RECONVERGENT B0 ;  /* 0x0000000000007941 */ /* 0x000fea0003800200 */
.L_x_574:
        /* <DEDUP_REMOVED lines=25> */
.L_x_581:
        /* <DEDUP_REMOVED lines=42> */
.L_x_580:
[----:B------:R-:W-:Y:S01]  /*2ac00*/  FMUL R11, RZ, R15 ;  /* 0x0000000fff0b7220 */ /* 0x000fe20000400000 */
[----:B------:R-:W-:-:S07]  /*2ac10*/  IMAD.MOV.U32 R14, RZ, RZ, RZ ;  /* 0x000000ffff0e7224 */ /* 0x000fce00078e00ff */
.L_x_579:
[----:B------:R-:W-:Y:S05]  /*2ac20*/  BSYNC.RECONVERGENT B0 ;  /* 0x0000000000007941 */ /* 0x000fea0003800200 */
.L_x_578:
        /* <DEDUP_REMOVED lines=35> */
.L_x_585:
        /* <DEDUP_REMOVED lines=42> */
.L_x_584:
[----:B------:R-:W-:Y:S01]  /*2b100*/  FMUL R2, RZ, R15 ;  /* 0x0000000fff027220 */ /* 0x000fe20000400000 */
[----:B------:R-:W-:-:S07]  /*2b110*/  IMAD.MOV.U32 R0, RZ, RZ, RZ ;  /* 0x000000ffff007224 */ /* 0x000fce00078e00ff */
.L_x_583:
[----:B------:R-:W-:Y:S05]  /*2b120*/  BSYNC.RECONVERGENT B0 ;  /* 0x0000000000007941 */ /* 0x000fea0003800200 */
.L_x_582:
        /* <DEDUP_REMOVED lines=25> */
.L_x_589:
        /* <DEDUP_REMOVED lines=42> */
.L_x_588:
[----:B------:R-:W-:Y:S01]  /*2b560*/  FMUL R11, RZ, R15 ;  /* 0x0000000fff0b7220 */ /* 0x000fe20000400000 */
[----:B------:R-:W-:-:S07]  /*2b570*/  IMAD.MOV.U32 R14, RZ, RZ, RZ ;  /* 0x000000ffff0e7224 */ /* 0x000fce00078e00ff */
.L_x_587:
[----:B------:R-:W-:Y:S05]  /*2b580*/  BSYNC.RECONVERGENT B0 ;  /* 0x0000000000007941 */ /* 0x000fea0003800200 */
.L_x_586:
        /* <DEDUP_REMOVED lines=35> */
.L_x_593:
        /* <DEDUP_REMOVED lines=42> */
.L_x_592:
[----:B------:R-:W-:Y:S01]  /*2ba60*/  FMUL R2, RZ, R15 ;  /* 0x0000000fff027220 */ /* 0x000fe20000400000 */
[----:B------:R-:W-:-:S07]  /*2ba70*/  IMAD.MOV.U32 R0, RZ, RZ, RZ ;  /* 0x000000ffff007224 */ /* 0x000fce00078e00ff */
.L_x_591:
[----:B------:R-:W-:Y:S05]  /*2ba80*/  BSYNC.RECONVERGENT B0 ;  /* 0x0000000000007941 */ /* 0x000fea0003800200 */
.L_x_590:
        /* <DEDUP_REMOVED lines=25> */
.L_x_597:
        /* <DEDUP_REMOVED lines=42> */
.L_x_596:
[----:B------:R-:W-:Y:S01]  /*2bec0*/  FMUL R11, RZ, R15 ;  /* 0x0000000fff0b7220 */ /* 0x000fe20000400000 */
[----:B------:R-:W-:-:S07]  /*2bed0*/  IMAD.MOV.U32 R14, RZ, RZ, RZ ;  /* 0x000000ffff0e7224 */ /* 0x000fce00078e00ff */
.L_x_595:
[----:B------:R-:W-:Y:S05]  /*2bee0*/  BSYNC.RECONVERGENT B0 ;  /* 0x0000000000007941 */ /* 0x000fea0003800200 */
.L_x_594:
        /* <DEDUP_REMOVED lines=35> */
.L_x_601:
        /* <DEDUP_REMOVED lines=42> */
.L_x_600:
[----:B------:R-:W-:Y:S01]  /*2c3c0*/  FMUL R2, RZ, R15 ;  /* 0x0000000fff027220 */ /* 0x000fe20000400000 */
[----:B------:R-:W-:-:S07]  /*2c3d0*/  IMAD.MOV.U32 R0, RZ, RZ, RZ ;  /* 0x000000ffff007224 */ /* 0x000fce00078e00ff */
.L_x_599:
[----:B------:R-:W-:Y:S05]  /*2c3e0*/  BSYNC.RECONVERGENT B0 ;  /* 0x0000000000007941 */ /* 0x000fea0003800200 */
.L_x_598:
        /* <DEDUP_REMOVED lines=25> */
.L_x_605:
        /* <DEDUP_REMOVED lines=42> */
.L_x_604:
[----:B------:R-:W-:Y:S01]  /*2c820*/  FMUL R11, RZ, R15 ;  /* 0x0000000fff0b7220 */ /* 0x000fe20000400000 */
[----:B------:R-:W-:-:S07]  /*2c830*/  IMAD.MOV.U32 R14, RZ, RZ, RZ ;  /* 0x000000ffff0e7224 */ /* 0x000fce00078e00ff */
.L_x_603:
[----:B------:R-:W-:Y:S05]  /*2c840*/  BSYNC.RECONVERGENT B0 ;  /* 0x0000000000007941 */ /* 0x000fea0003800200 */
.L_x_602:
        /* <DEDUP_REMOVED lines=35> */
.L_x_609:
        /* <DEDUP_REMOVED lines=42> */
.L_x_608:
[----:B------:R-:W-:Y:S01]  /*2cd20*/  FMUL R2, RZ, R15 ;  /* 0x0000000fff027220 */ /* 0x000fe20000400000 */
[----:B------:R-:W-:-:S07]  /*2cd30*/  IMAD.MOV.U32 R0, RZ, RZ, RZ ;  /* 0x000000ffff007224 */ /* 0x000fce00078e00ff */
.L_x_607:
[----:B------:R-:W-:Y:S05]  /*2cd40*/  BSYNC.RECONVERGENT B0 ;  /* 0x0000000000007941 */ /* 0x000fea0003800200 */
.L_x_606:
        /* <DEDUP_REMOVED lines=25> */
.L_x_613:
        /* <DEDUP_REMOVED lines=42> */
.L_x_612:
[----:B------:R-:W-:Y:S01]  /*2d180*/  FMUL R11, RZ, R15 ;  /* 0x0000000fff0b7220 */ /* 0x000fe20000400000 */
[----:B------:R-:W-:-:S07]  /*2d190*/  IMAD.MOV.U32 R14, RZ, RZ, RZ ;  /* 0x000000ffff0e7224 */ /* 0x000fce00078e00ff */
.L_x_611:
[----:B------:R-:W-:Y:S05]  /*2d1a0*/  BSYNC.RECONVERGENT B0 ;  /* 0x0000000000007941 */ /* 0x000fea0003800200 */
.L_x_610:
        /* <DEDUP_REMOVED lines=35> */
.L_x_617:
        /* <DEDUP_REMOVED lines=42> */
.L_x_616:
[----:B------:R-:W-:Y:S01]  /*2d680*/  FMUL R2, RZ, R15 ;  /* 0x0000000fff027220 */ /* 0x000fe20000400000 */
[----:B------:R-:W-:-:S07]  /*2d690*/  IMAD.MOV.U32 R0, RZ, RZ, RZ ;  /* 0x000000ffff007224 */ /* 0x000fce00078e00ff */
.L_x_615:
[----:B------:R-:W-:Y:S05]  /*2d6a0*/  BSYNC.RECONVERGENT B0 ;  /* 0x0000000000007941 */ /* 0x000fea0003800200 */
.L_x_614:
        /* <DEDUP_REMOVED lines=25> */
.L_x_621:
        /* <DEDUP_REMOVED lines=42> */
.L_x_620:
[----:B------:R-:W-:Y:S01]  /*2dae0*/  FMUL R11, RZ, R15 ;  /* 0x0000000fff0b7220 */ /* 0x000fe20000400000 */
[----:B------:R-:W-:-:S07]  /*2daf0*/  IMAD.MOV.U32 R14, RZ, RZ, RZ ;  /* 0x000000ffff0e7224 */ /* 0x000fce00078e00ff */
.L_x_619:
[----:B------:R-:W-:Y:S05]  /*2db00*/  BSYNC.RECONVERGENT B0 ;  /* 0x0000000000007941 */ /* 0x000fea0003800200 */
.L_x_618:
        /* <DEDUP_REMOVED lines=35> */
.L_x_625:
        /* <DEDUP_REMOVED lines=42> */
.L_x_624:
[----:B------:R-:W-:Y:S01]  /*2dfe0*/  FMUL R2, RZ, R15 ;  /* 0x0000000fff027220 */ /* 0x000fe20000400000 */
[----:B------:R-:W-:-:S07]  /*2dff0*/  IMAD.MOV.U32 R0, RZ, RZ, RZ ;  /* 0x000000ffff007224 */ /* 0x000fce00078e00ff */
.L_x_623:
[----:B------:R-:W-:Y:S05]  /*2e000*/  BSYNC.RECONVERGENT B0 ;  /* 0x0000000000007941 */ /* 0x000fea0003800200 */
.L_x_622:
        /* <DEDUP_REMOVED lines=25> */
.L_x_629:
        /* <DEDUP_REMOVED lines=42> */
.L_x_628:
[----:B------:R-:W-:Y:S01]  /*2e440*/  FMUL R11, RZ, R15 ;  /* 0x0000000fff0b7220 */ /* 0x000fe20000400000 */
[----:B------:R-:W-:-:S07]  /*2e450*/  IMAD.MOV.U32 R14, RZ, RZ, RZ ;  /* 0x000000ffff0e7224 */ /* 0x000fce00078e00ff */
.L_x_627:
[----:B------:R-:W-:Y:S05]  /*2e460*/  BSYNC.RECONVERGENT B0 ;  /* 0x0000000000007941 */ /* 0x000fea0003800200 */
.L_x_626:
        /* <DEDUP_REMOVED lines=35> */
.L_x_633:
        /* <DEDUP_REMOVED lines=42> */
.L_x_632:
[----:B------:R-:W-:Y:S01]  /*2e940*/  FMUL R2, RZ, R15 ;  /* 0x0000000fff027220 */ /* 0x000fe20000400000 */
[----:B------:R-:W-:-:S07]  /*2e950*/  IMAD.MOV.U32 R0, RZ, RZ, RZ ;  /* 0x000000ffff007224 */ /* 0x000fce00078e00ff */
.L_x_631:
[----:B------:R-:W-:Y:S05]  /*2e960*/  BSYNC.RECONVERGENT B0 ;  /* 0x0000000000007941 */ /* 0x000fea0003800200 */
.L_x_630:
        /* <DEDUP_REMOVED lines=25> */
.L_x_637:
        /* <DEDUP_REMOVED lines=42> */
.L_x_636:
[----:B------:R-:W-:Y:S01]  /*2eda0*/  FMUL R11, RZ, R15 ;  /* 0x0000000fff0b7220 */ /* 0x000fe20000400000 */
[----:B------:R-:W-:-:S07]  /*2edb0*/  IMAD.MOV.U32 R14, RZ, RZ, RZ ;  /* 0x000000ffff0e7224 */ /* 0x000fce00078e00ff */
.L_x_635:
[----:B------:R-:W-:Y:S05]  /*2edc0*/  BSYNC.RECONVERGENT B0 ;  /* 0x0000000000007941 */ /* 0x000fea0003800200 */
.L_x_634:
        /* <DEDUP_REMOVED lines=35> */
.L_x_641:
        /* <DEDUP_REMOVED lines=42> */
.L_x_640:
[----:B------:R-:W-:Y:S01]  /*2f2a0*/  FMUL R2, RZ, R15 ;  /* 0x0000000fff027220 */ /* 0x000fe20000400000 */
[----:B------:R-:W-:-:S07]  /*2f2b0*/  IMAD.MOV.U32 R0, RZ, RZ, RZ ;  /* 0x000000ffff007224 */ /* 0x000fce00078e00ff */
.L_x_639:
[----:B------:R-:W-:Y:S05]  /*2f2c0*/  BSYNC.RECONVERGENT B0 ;  /* 0x0000000000007941 */ /* 0x000fea0003800200 */
.L_x_638:
        /* <DEDUP_REMOVED lines=25> */
.L_x_645:
        /* <DEDUP_REMOVED lines=42> */
.L_x_644:
[----:B------:R-:W-:Y:S01]  /*2f700*/  FMUL R11, RZ, R15 ;  /* 0x0000000fff0b7220 */ /* 0x000fe20000400000 */
[----:B------:R-:W-:-:S07]  /*2f710*/  IMAD.MOV.U32 R14, RZ, RZ, RZ ;  /* 0x000000ffff0e7224 */ /* 0x000fce00078e00ff */
.L_x_643:
[----:B------:R-:W-:Y:S05]  /*2f720*/  BSYNC.RECONVERGENT B0 ;  /* 0x0000000000007941 */ /* 0x000fea0003800200 */
.L_x_642:
        /* <DEDUP_REMOVED lines=35> */
.L_x_649:
        /* <DEDUP_REMOVED lines=42> */
.L_x_648:
[----:B------:R-:W-:Y:S01]  /*2fc00*/  FMUL R2, RZ, R15 ;  /* 0x0000000fff027220 */ /* 0x000fe20000400000 */
[----:B------:R-:W-:-:S07]  /*2fc10*/  IMAD.MOV.U32 R0, RZ, RZ, RZ ;  /* 0x000000ffff007224 */ /* 0x000fce00078e00ff */
.L_x_647:
[----:B------:R-:W-:Y:S05]  /*2fc20*/  BSYNC.RECONVERGENT B0 ;  /* 0x0000000000007941 */ /* 0x000fea0003800200 */
.L_x_646:
        /* <DEDUP_REMOVED lines=25> */
.L_x_653:
        /* <DEDUP_REMOVED lines=42> */
.L_x_652:
[----:B------:R-:W-:Y:S01]  /*30060*/  FMUL R11, RZ, R15 ;  /* 0x0000000fff0b7220 */ /* 0x000fe20000400000 */
[----:B------:R-:W-:-:S07]  /*30070*/  IMAD.MOV.U32 R14, RZ, RZ, RZ ;  /* 0x000000ffff0e7224 */ /* 0x000fce00078e00ff */
.L_x_651:
[----:B------:R-:W-:Y:S05]  /*30080*/  BSYNC.RECONVERGENT B0 ;  /* 0x0000000000007941 */ /* 0x000fea0003800200 */
.L_x_650:
        /* <DEDUP_REMOVED lines=35> */
.L_x_657:
        /* <DEDUP_REMOVED lines=42> */
.L_x_656:
[----:B------:R-:W-:Y:S01]  /*30560*/  FMUL R2, RZ, R15 ;  /* 0x0000000fff027220 */ /* 0x000fe20000400000 */
[----:B------:R-:W-:-:S07]  /*30570*/  IMAD.MOV.U32 R0, RZ, RZ, RZ ;  /* 0x000000ffff007224 */ /* 0x000fce00078e00ff */
.L_x_655:
[----:B------:R-:W-:Y:S05]  /*30580*/  BSYNC.RECONVERGENT B0 ;  /* 0x0000000000007941 */ /* 0x000fea0003800200 */
.L_x_654:
        /* <DEDUP_REMOVED lines=25> */
.L_x_661:
        /* <DEDUP_REMOVED lines=42> */
.L_x_660:
[----:B------:R-:W-:Y:S01]  /*309c0*/  FMUL R11, RZ, R15 ;  /* 0x0000000fff0b7220 */ /* 0x000fe20000400000 */
[----:B------:R-:W-:-:S07]  /*309d0*/  IMAD.MOV.U32 R14, RZ, RZ, RZ ;  /* 0x000000ffff0e7224 */ /* 0x000fce00078e00ff */
.L_x_659:
[----:B------:R-:W-:Y:S05]  /*309e0*/  BSYNC.RECONVERGENT B0 ;  /* 0x0000000000007941 */ /* 0x000fea0003800200 */
.L_x_658:
        /* <DEDUP_REMOVED lines=35> */
.L_x_665:
        /* <DEDUP_REMOVED lines=42> */
.L_x_664:
[----:B------:R-:W-:Y:S01]  /*30ec0*/  FMUL R2, RZ, R15 ;  /* 0x0000000fff027220 */ /* 0x000fe20000400000 */
[----:B------:R-:W-:-:S07]  /*30ed0*/  IMAD.MOV.U32 R0, RZ, RZ, RZ ;  /* 0x000000ffff007224 */ /* 0x000fce00078e00ff */
.L_x_663:
[----:B------:R-:W-:Y:S05]  /*30ee0*/  BSYNC.RECONVERGENT B0 ;  /* 0x0000000000007941 */ /* 0x000fea0003800200 */
.L_x_662:
        /* <DEDUP_REMOVED lines=25> */
.L_x_669:
        /* <DEDUP_REMOVED lines=42> */
.L_x_668:
[----:B------:R-:W-:Y:S01]  /*31320*/  FMUL R11, RZ, R15 ;  /* 0x0000000fff0b7220 */ /* 0x000fe20000400000 */
[----:B------:R-:W-:-:S07]  /*31330*/  IMAD.MOV.U32 R14, RZ, RZ, RZ ;  /* 0x000000ffff0e7224 */ /* 0x000fce00078e00ff */
.L_x_667:
[----:B------:R-:W-:Y:S05]  /*31340*/  BSYNC.RECONVERGENT B0 ;  /* 0x0000000000007941 */ /* 0x000fea0003800200 */
.L_x_666:
        /* <DEDUP_REMOVED lines=35> */
.L_x_673:
        /* <DEDUP_REMOVED lines=42> */
.L_x_672:
[----:B------:R-:W-:Y:S01]  /*31820*/  FMUL R2, RZ, R15 ;  /* 0x0000000fff027220 */ /* 0x000fe20000400000 */
[----:B------:R-:W-:-:S07]  /*31830*/  IMAD.MOV.U32 R0, RZ, RZ, RZ ;  /* 0x000000ffff007224 */ /* 0x000fce00078e00ff */
.L_x_671:
[----:B------:R-:W-:Y:S05]  /*31840*/  BSYNC.RECONVERGENT B0 ;  /* 0x0000000000007941 */ /* 0x000fea0003800200 */
.L_x_670:
        /* <DEDUP_REMOVED lines=25> */
.L_x_677:
        /* <DEDUP_REMOVED lines=42> */
.L_x_676:
[----:B------:R-:W-:Y:S01]  /*31c80*/  FMUL R11, RZ, R15 ;  /* 0x0000000fff0b7220 */ /* 0x000fe20000400000 */
[----:B------:R-:W-:-:S07]  /*31c90*/  IMAD.MOV.U32 R14, RZ, RZ, RZ ;  /* 0x000000ffff0e7224 */ /* 0x000fce00078e00ff */
.L_x_675:
[----:B------:R-:W-:Y:S05]  /*31ca0*/  BSYNC.RECONVERGENT B0 ;  /* 0x0000000000007941 */ /* 0x000fea0003800200 */
.L_x_674:
        /* <DEDUP_REMOVED lines=35> */
.L_x_681:
        /* <DEDUP_REMOVED lines=42> */
.L_x_680:
[----:B------:R-:W-:Y:S01]  /*32180*/  FMUL R2, RZ, R15 ;  /* 0x0000000fff027220 */ /* 0x000fe20000400000 */
[----:B------:R-:W-:-:S07]  /*32190*/  IMAD.MOV.U32 R0, RZ, RZ, RZ ;  /* 0x000000ffff007224 */ /* 0x000fce00078e00ff */
.L_x_679:
[----:B------:R-:W-:Y:S05]  /*321a0*/  BSYNC.RECONVERGENT B0 ;  /* 0x0000000000007941 */ /* 0x000fea0003800200 */
.L_x_678:
        /* <DEDUP_REMOVED lines=25> */
.L_x_685:
        /* <DEDUP_REMOVED lines=42> */
.L_x_684:
[----:B------:R-:W-:Y:S01]  /*325e0*/  FMUL R11, RZ, R15 ;  /* 0x0000000fff0b7220 */ /* 0x000fe20000400000 */
[----:B------:R-:W-:-:S07]  /*325f0*/  IMAD.MOV.U32 R14, RZ, RZ, RZ ;  /* 0x000000ffff0e7224 */ /* 0x000fce00078e00ff */
.L_x_683:
[----:B------:R-:W-:Y:S05]  /*32600*/  BSYNC.RECONVERGENT B0 ;  /* 0x0000000000007941 */ /* 0x000fea0003800200 */
.L_x_682:
        /* <DEDUP_REMOVED lines=35> */
.L_x_689:
        /* <DEDUP_REMOVED lines=42> */
.L_x_688:
[----:B------:R-:W-:Y:S01]  /*32ae0*/  FMUL R2, RZ, R15 ;  /* 0x0000000fff027220 */ /* 0x000fe20000400000 */
[----:B------:R-:W-:-:S07]  /*32af0*/  IMAD.MOV.U32 R0, RZ, RZ, RZ ;  /* 0x000000ffff007224 */ /* 0x000fce00078e00ff */
.L_x_687:
[----:B------:R-:W-:Y:S05]  /*32b00*/  BSYNC.RECONVERGENT B0 ;  /* 0x0000000000007941 */ /* 0x000fea0003800200 */
.L_x_686:
        /* <DEDUP_REMOVED lines=25> */
.L_x_693:
        /* <DEDUP_REMOVED lines=42> */
.L_x_692:
[----:B------:R-:W-:Y:S01]  /*32f40*/  FMUL R11, RZ, R15 ;  /* 0x0000000fff0b7220 */ /* 0x000fe20000400000 */
[----:B------:R-:W-:-:S07]  /*32f50*/  IMAD.MOV.U32 R14, RZ, RZ, RZ ;  /* 0x000000ffff0e7224 */ /* 0x000fce00078e00ff */
.L_x_691:
[----:B------:R-:W-:Y:S05]  /*32f60*/  BSYNC.RECONVERGENT B0 ;  /* 0x0000000000007941 */ /* 0x000fea0003800200 */
.L_x_690:
        /* <DEDUP_REMOVED lines=35> */
.L_x_697:
        /* <DEDUP_REMOVED lines=42> */
.L_x_696:
[----:B------:R-:W-:Y:S01]  /*33440*/  FMUL R2, RZ, R15 ;  /* 0x0000000fff027220 */ /* 0x000fe20000400000 */
[----:B------:R-:W-:-:S07]  /*33450*/  IMAD.MOV.U32 R0, RZ, RZ, RZ ;  /* 0x000000ffff007224 */ /* 0x000fce00078e00ff */
.L_x_695:
[----:B------:R-:W-:Y:S05]  /*33460*/  BSYNC.RECONVERGENT B0 ;  /* 0x0000000000007941 */ /* 0x000fea0003800200 */
.L_x_694:
        /* <DEDUP_REMOVED lines=25> */
.L_x_701:
        /* <DEDUP_REMOVED lines=42> */
.L_x_700:
[----:B------:R-:W-:Y:S01]  /*338a0*/  FMUL R11, RZ, R15 ;  /* 0x0000000fff0b7220 */ /* 0x000fe20000400000 */
[----:B------:R-:W-:-:S07]  /*338b0*/  IMAD.MOV.U32 R14, RZ, RZ, RZ ;  /* 0x000000ffff0e7224 */ /* 0x000fce00078e00ff */
.L_x_699:
[----:B------:R-:W-:Y:S05]  /*338c0*/  BSYNC.RECONVERGENT B0 ;  /* 0x0000000000007941 */ /* 0x000fea0003800200 */
.L_x_698:
        /* <DEDUP_REMOVED lines=35> */
.L_x_705:
        /* <DEDUP_REMOVED lines=42> */
.L_x_704:
[----:B------:R-:W-:Y:S01]  /*33da0*/  FMUL R2, RZ, R15 ;  /* 0x0000000fff027220 */ /* 0x000fe20000400000 */
[----:B------:R-:W-:-:S07]  /*33db0*/  IMAD.MOV.U32 R0, RZ, RZ, RZ ;  /* 0x000000ffff007224 */ /* 0x000fce00078e00ff */
.L_x_703:
[----:B------:R-:W-:Y:S05]  /*33dc0*/  BSYNC.RECONVERGENT B0 ;  /* 0x0000000000007941 */ /* 0x000fea0003800200 */
.L_x_702:
        /* <DEDUP_REMOVED lines=25> */
.L_x_709:
        /* <DEDUP_REMOVED lines=42> */
.L_x_708:
[----:B------:R-:W-:Y:S01]  /*34200*/  FMUL R11, RZ, R15 ;  /* 0x0000000fff0b7220 */ /* 0x000fe20000400000 */
[----:B------:R-:W-:-:S07]  /*34210*/  IMAD.MOV.U32 R14, RZ, RZ, RZ ;  /* 0x000000ffff0e7224 */ /* 0x000fce00078e00ff */
.L_x_707:
[----:B------:R-:W-:Y:S05]  /*34220*/  BSYNC.RECONVERGENT B0 ;  /* 0x0000000000007941 */ /* 0x000fea0003800200 */
.L_x_706:
        /* <DEDUP_REMOVED lines=35> */
.L_x_713:
        /* <DEDUP_REMOVED lines=42> */
.L_x_712:
[----:B------:R-:W-:Y:S01]  /*34700*/  FMUL R2, RZ, R15 ;  /* 0x0000000fff027220 */ /* 0x000fe20000400000 */
[----:B------:R-:W-:-:S07]  /*34710*/  IMAD.MOV.U32 R0, RZ, RZ, RZ ;  /* 0x000000ffff007224 */ /* 0x000fce00078e00ff */
.L_x_711:
[----:B------:R-:W-:Y:S05]  /*34720*/  BSYNC.RECONVERGENT B0 ;  /* 0x0000000000007941 */ /* 0x000fea0003800200 */
.L_x_710:
        /* <DEDUP_REMOVED lines=25> */
.L_x_717:
        /* <DEDUP_REMOVED lines=42> */
.L_x_716:
[----:B------:R-:W-:Y:S01]  /*34b60*/  FMUL R11, RZ, R15 ;  /* 0x0000000fff0b7220 */ /* 0x000fe20000400000 */
[----:B------:R-:W-:-:S07]  /*34b70*/  IMAD.MOV.U32 R14, RZ, RZ, RZ ;  /* 0x000000ffff0e7224 */ /* 0x000fce00078e00ff */
.L_x_715:
[----:B------:R-:W-:Y:S05]  /*34b80*/  BSYNC.RECONVERGENT B0 ;  /* 0x0000000000007941 */ /* 0x000fea0003800200 */
.L_x_714:
        /* <DEDUP_REMOVED lines=35> */
.L_x_721:
        /* <DEDUP_REMOVED lines=42> */
.L_x_720:
[----:B------:R-:W-:Y:S01]  /*35060*/  FMUL R2, RZ, R15 ;  /* 0x0000000fff027220 */ /* 0x000fe20000400000 */
[----:B------:R-:W-:-:S07]  /*35070*/  IMAD.MOV.U32 R0, RZ, RZ, RZ ;  /* 0x000000ffff007224 */ /* 0x000fce00078e00ff */
.L_x_719:
[----:B------:R-:W-:Y:S05]  /*35080*/  BSYNC.RECONVERGENT B0 ;  /* 0x0000000000007941 */ /* 0x000fea0003800200 */
.L_x_718:
        /* <DEDUP_REMOVED lines=25> */
.L_x_725:
        /* <DEDUP_REMOVED lines=42> */
.L_x_724:
[----:B------:R-:W-:Y:S01]  /*354c0*/  FMUL R11, RZ, R15 ;  /* 0x0000000fff0b7220 */ /* 0x000fe20000400000 */
[----:B------:R-:W-:-:S07]  /*354d0*/  IMAD.MOV.U32 R14, RZ, RZ, RZ ;  /* 0x000000ffff0e7224 */ /* 0x000fce00078e00ff */
.L_x_723:
[----:B------:R-:W-:Y:S05]  /*354e0*/  BSYNC.RECONVERGENT B0 ;  /* 0x0000000000007941 */ /* 0x000fea0003800200 */
.L_x_722:
        /* <DEDUP_REMOVED lines=35> */
.L_x_729:
        /* <DEDUP_REMOVED lines=42> */
.L_x_728:
[----:B------:R-:W-:Y:S01]  /*359c0*/  FMUL R2, RZ, R15 ;  /* 0x0000000fff027220 */ /* 0x000fe20000400000 */
[----:B------:R-:W-:-:S07]  /*359d0*/  IMAD.MOV.U32 R0, RZ, RZ, RZ ;  /* 0x000000ffff007224 */ /* 0x000fce00078e00ff */
.L_x_727:
[----:B------:R-:W-:Y:S05]  /*359e0*/  BSYNC.RECONVERGENT B0 ;  /* 0x0000000000007941 */ /* 0x000fea0003800200 */
.L_x_726:
        /* <DEDUP_REMOVED lines=25> */
.L_x_733:
        /* <DEDUP_REMOVED lines=42> */
.L_x_732:
[----:B------:R-:W-:Y:S01]  /*35e20*/  FMUL R11, RZ, R15 ;  /* 0x0000000fff0b7220 */ /* 0x000fe20000400000 */
[----:B------:R-:W-:-:S07]  /*35e30*/  IMAD.MOV.U32 R14, RZ, RZ, RZ ;  /* 0x000000ffff0e7224 */ /* 0x000fce00078e00ff */
.L_x_731:
[----:B------:R-:W-:Y:S05]  /*35e40*/  BSYNC.RECONVERGENT B0 ;  /* 0x0000000000007941 */ /* 0x000fea0003800200 */
.L_x_730:
        /* <DEDUP_REMOVED lines=35> */
.L_x_737:
        /* <DEDUP_REMOVED lines=42> */
.L_x_736:
[----:B------:R-:W-:Y:S01]  /*36320*/  FMUL R2, RZ, R15 ;  /* 0x0000000fff027220 */ /* 0x000fe20000400000 */
[----:B------:R-:W-:-:S07]  /*36330*/  IMAD.MOV.U32 R0, RZ, RZ, RZ ;  /* 0x000000ffff007224 */ /* 0x000fce00078e00ff */
.L_x_735:
[----:B------:R-:W-:Y:S05]  /*36340*/  BSYNC.RECONVERGENT B0 ;  /* 0x0000000000007941 */ /* 0x000fea0003800200 */
.L_x_734:
        /* <DEDUP_REMOVED lines=25> */
.L_x_741:
        /* <DEDUP_REMOVED lines=42> */
.L_x_740:
[----:B------:R-:W-:Y:S01]  /*36780*/  FMUL R11, RZ, R15 ;  /* 0x0000000fff0b7220 */ /* 0x000fe20000400000 */
[----:B------:R-:W-:-:S07]  /*36790*/  IMAD.MOV.U32 R14, RZ, RZ, RZ ;  /* 0x000000ffff0e7224 */ /* 0x000fce00078e00ff */
.L_x_739:
[----:B------:R-:W-:Y:S05]  /*367a0*/  BSYNC.RECONVERGENT B0 ;  /* 0x0000000000007941 */ /* 0x000fea0003800200 */
.L_x_738:
        /* <DEDUP_REMOVED lines=35> */
.L_x_745:
        /* <DEDUP_REMOVED lines=42> */
.L_x_744:
[----:B------:R-:W-:Y:S01]  /*36c80*/  FMUL R2, RZ, R15 ;  /* 0x0000000fff027220 */ /* 0x000fe20000400000 */
[----:B------:R-:W-:-:S07]  /*36c90*/  IMAD.MOV.U32 R0, RZ, RZ, RZ ;  /* 0x000000ffff007224 */ /* 0x000fce00078e00ff */
.L_x_743:
[----:B------:R-:W-:Y:S05]  /*36ca0*/  BSYNC.RECONVERGENT B0 ;  /* 0x0000000000007941 */ /* 0x000fea0003800200 */
.L_x_742:
        /* <DEDUP_REMOVED lines=25> */
.L_x_749:
        /* <DEDUP_REMOVED lines=42> */
.L_x_748:
[----:B------:R-:W-:Y:S01]  /*370e0*/  FMUL R11, RZ, R15 ;  /* 0x0000000fff0b7220 */ /* 0x000fe20000400000 */
[----:B------:R-:W-:-:S07]  /*370f0*/  IMAD.MOV.U32 R14, RZ, RZ, RZ ;  /* 0x000000ffff0e7224 */ /* 0x000fce00078e00ff */
.L_x_747:
[----:B------:R-:W-:Y:S05]  /*37100*/  BSYNC.RECONVERGENT B0 ;  /* 0x0000000000007941 */ /* 0x000fea0003800200 */
.L_x_746:
        /* <DEDUP_REMOVED lines=35> */
.L_x_753:
        /* <DEDUP_REMOVED lines=42> */
.L_x_752:
[----:B------:R-:W-:Y:S01]  /*375e0*/  FMUL R2, RZ, R15 ;  /* 0x0000000fff027220 */ /* 0x000fe20000400000 */
[----:B------:R-:W-:-:S07]  /*375f0*/  IMAD.MOV.U32 R0, RZ, RZ, RZ ;  /* 0x000000ffff007224 */ /* 0x000fce00078e00ff */
.L_x_751:
[----:B------:R-:W-:Y:S05]  /*37600*/  BSYNC.RECONVERGENT B0 ;  /* 0x0000000000007941 */ /* 0x000fea0003800200 */
.L_x_750:
        /* <DEDUP_REMOVED lines=25> */
.L_x_757:
        /* <DEDUP_REMOVED lines=42> */
.L_x_756:
[----:B------:R-:W-:Y:S01]  /*37a40*/  FMUL R11, RZ, R15 ;  /* 0x0000000fff0b7220 */ /* 0x000fe20000400000 */
[----:B------:R-:W-:-:S07]  /*37a50*/  IMAD.MOV.U32 R14, RZ, RZ, RZ ;  /* 0x000000ffff0e7224 */ /* 0x000fce00078e00ff */
.L_x_755:
[----:B------:R-:W-:Y:S05]  /*37a60*/  BSYNC.RECONVERGENT B0 ;  /* 0x0000000000007941 */ /* 0x000fea0003800200 */
.L_x_754:
        /* <DEDUP_REMOVED lines=35> */
.L_x_761:
        /* <DEDUP_REMOVED lines=42> */
.L_x_760:
[----:B------:R-:W-:Y:S01]  /*37f40*/  FMUL R2, RZ, R15 ;  /* 0x0000000fff027220 */ /* 0x000fe20000400000 */
[----:B------:R-:W-:-:S07]  /*37f50*/  IMAD.MOV.U32 R0, RZ, RZ, RZ ;  /* 0x000000ffff007224 */ /* 0x000fce00078e00ff */
.L_x_759:
[----:B------:R-:W-:Y:S05]  /*37f60*/  BSYNC.RECONVERGENT B0 ;  /* 0x0000000000007941 */ /* 0x000fea0003800200 */
.L_x_758:
        /* <DEDUP_REMOVED lines=25> */
.L_x_765:
        /* <DEDUP_REMOVED lines=42> */
.L_x_764:
[----:B------:R-:W-:Y:S01]  /*383a0*/  FMUL R11, RZ, R15 ;  /* 0x0000000fff0b7220 */ /* 0x000fe20000400000 */
[----:B------:R-:W-:-:S07]  /*383b0*/  IMAD.MOV.U32 R14, RZ, RZ, RZ ;  /* 0x000000ffff0e7224 */ /* 0x000fce00078e00ff */
.L_x_763:
[----:B------:R-:W-:Y:S05]  /*383c0*/  BSYNC.RECONVERGENT B0 ;  /* 0x0000000000007941 */ /* 0x000fea0003800200 */
.L_x_762:
        /* <DEDUP_REMOVED lines=35> */
.L_x_769:
        /* <DEDUP_REMOVED lines=42> */
.L_x_768:
[----:B------:R-:W-:Y:S01]  /*388a0*/  FMUL R2, RZ, R15 ;  /* 0x0000000fff027220 */ /* 0x000fe20000400000 */
[----:B------:R-:W-:-:S07]  /*388b0*/  IMAD.MOV.U32 R0, RZ, RZ, RZ ;  /* 0x000000ffff007224 */ /* 0x000fce00078e00ff */
.L_x_767:
[----:B------:R-:W-:Y:S05]  /*388c0*/  BSYNC.RECONVERGENT B0 ;  /* 0x0000000000007941 */ /* 0x000fea0003800200 */
.L_x_766:
        /* <DEDUP_REMOVED lines=25> */
.L_x_773:
        /* <DEDUP_REMOVED lines=42> */
.L_x_772:
[----:B------:R-:W-:Y:S01]  /*38d00*/  FMUL R11, RZ, R15 ;  /* 0x0000000fff0b7220 */ /* 0x000fe20000400000 */
[----:B------:R-:W-:-:S07]  /*38d10*/  IMAD.MOV.U32 R14, RZ, RZ, RZ ;  /* 0x000000ffff0e7224 */ /* 0x000fce00078e00ff */
.L_x_771:
[----:B------:R-:W-:Y:S05]  /*38d20*/  BSYNC.RECONVERGENT B0 ;  /* 0x0000000000007941 */ /* 0x000fea0003800200 */
.L_x_770:
        /* <DEDUP_REMOVED lines=35> */
.L_x_777:
        /* <DEDUP_REMOVED lines=42> */
.L_x_776:
[----:B------:R-:W-:Y:S01]  /*39200*/  FMUL R2, RZ, R15 ;  /* 0x0000000fff027220 */ /* 0x000fe20000400000 */
[----:B------:R-:W-:-:S07]  /*39210*/  IMAD.MOV.U32 R0, RZ, RZ, RZ ;  /* 0x000000ffff007224 */ /* 0x000fce00078e00ff */
.L_x_775:
[----:B------:R-:W-:Y:S05]  /*39220*/  BSYNC.RECONVERGENT B0 ;  /* 0x0000000000007941 */ /* 0x000fea0003800200 */
.L_x_774:
        /* <DEDUP_REMOVED lines=25> */
.L_x_781:
        /* <DEDUP_REMOVED lines=42> */
.L_x_780:
[----:B------:R-:W-:Y:S01]  /*39660*/  FMUL R11, RZ, R15 ;  /* 0x0000000fff0b7220 */ /* 0x000fe20000400000 */
[----:B------:R-:W-:-:S07]  /*39670*/  IMAD.MOV.U32 R14, RZ, RZ, RZ ;  /* 0x000000ffff0e7224 */ /* 0x000fce00078e00ff */
.L_x_779:
[----:B------:R-:W-:Y:S05]  /*39680*/  BSYNC.RECONVERGENT B0 ;  /* 0x0000000000007941 */ /* 0x000fea0003800200 */
.L_x_778:
        /* <DEDUP_REMOVED lines=35> */
.L_x_785:
        /* <DEDUP_REMOVED lines=42> */
.L_x_784:
[----:B------:R-:W-:Y:S01]  /*39b60*/  FMUL R2, RZ, R15 ;  /* 0x0000000fff027220 */ /* 0x000fe20000400000 */
[----:B------:R-:W-:-:S07]  /*39b70*/  IMAD.MOV.U32 R0, RZ, RZ, RZ ;  /* 0x000000ffff007224 */ /* 0x000fce00078e00ff */
.L_x_783:
[----:B------:R-:W-:Y:S05]  /*39b80*/  BSYNC.RECONVERGENT B0 ;  /* 0x0000000000007941 */ /* 0x000fea0003800200 */
.L_x_782:
        /* <DEDUP_REMOVED lines=25> */
.L_x_789:
        /* <DEDUP_REMOVED lines=42> */
.L_x_788:
[----:B------:R-:W-:Y:S01]  /*39fc0*/  FMUL R11, RZ, R15 ;  /* 0x0000000fff0b7220 */ /* 0x000fe20000400000 */
[----:B------:R-:W-:-:S07]  /*39fd0*/  IMAD.MOV.U32 R14, RZ, RZ, RZ ;  /* 0x000000ffff0e7224 */ /* 0x000fce00078e00ff */
.L_x_787:
[----:B------:R-:W-:Y:S05]  /*39fe0*/  BSYNC.RECONVERGENT B0 ;  /* 0x0000000000007941 */ /* 0x000fea0003800200 */
.L_x_786:
        /* <DEDUP_REMOVED lines=35> */
.L_x_793:
        /* <DEDUP_REMOVED lines=42> */
.L_x_792:
[----:B------:R-:W-:Y:S01]  /*3a4c0*/  FMUL R2, RZ, R15 ;  /* 0x0000000fff027220 */ /* 0x000fe20000400000 */
[----:B------:R-:W-:-:S07]  /*3a4d0*/  IMAD.MOV.U32 R0, RZ, RZ, RZ ;  /* 0x000000ffff007224 */ /* 0x000fce00078e00ff */
.L_x_791:
[----:B------:R-:W-:Y:S05]  /*3a4e0*/  BSYNC.RECONVERGENT B0 ;  /* 0x0000000000007941 */ /* 0x000fea0003800200 */
.L_x_790:
        /* <DEDUP_REMOVED lines=25> */
.L_x_797:
        /* <DEDUP_REMOVED lines=42> */
.L_x_796:
[----:B------:R-:W-:Y:S01]  /*3a920*/  FMUL R11, RZ, R15 ;  /* 0x0000000fff0b7220 */ /* 0x000fe20000400000 */
[----:B------:R-:W-:-:S07]  /*3a930*/  IMAD.MOV.U32 R14, RZ, RZ, RZ ;  /* 0x000000ffff0e7224 */ /* 0x000fce00078e00ff */
.L_x_795:
[----:B------:R-:W-:Y:S05]  /*3a940*/  BSYNC.RECONVERGENT B0 ;  /* 0x0000000000007941 */ /* 0x000fea0003800200 */
.L_x_794:
[----:B------:R-:W-:Y:S01]  /*3a950*/  FMUL R2, R11, R11 ;  /* 0x0000000b0b027220 */ /* 0x000fe20000400000 */
[C---:B------:R-:W-:Y:S01]  /*3a960*/  LOP3.LUT R0, R14.reuse, 0x1, RZ, 0xc0, !PT ;  /* 0x000000010e007812 */ /* 0x040fe200078ec0ff */
[----:B------:R-:W-:Y:S01]  /*3a970*/  VIADD R14, R14, 0x1 ;  /* 0x000000010e0e7836 */ /* 0x000fe20000000000 */
[----:B------:R-:W-:Y:S01]  /*3a980*/  UIADD3 UR4, UPT, UPT, UR4, 0x64, URZ ;  /* 0x0000006404047890 */ /* 0x000fe2000fffe0ff */
[----:B------:R-:W-:Y:S01]  /*3a990*/  FFMA R7, R2, R7, -0.0013887860113754868507 ;  /* 0xbab607ed02077423 */ /* 0x000fe20000000007 */
[----:B------:R-:W-:Y:S02]  /*3a9a0*/  ISETP.NE.U32.AND P0, PT, R0, 0x1, PT ;  /* 0x000000010000780c */ /* 0x000fe40003f05070 */
[----:B------:R-:W-:Y:S01]  /*3a9b0*/  LOP3.LUT P1, RZ, R14, 0x2, RZ, 0xc0, !PT ;  /* 0x000000020eff7812 */ /* 0x000fe2000782c0ff */
[----:B------:R-:W-:Y:S01]  /*3a9c0*/  UISETP.NE.AND UP0, UPT, UR4, 0x989680, UPT ;  /* 0x009896800400788c */ /* 0x000fe2000bf05270 */
[----:B------:R-:W-:Y:S02]  /*3a9d0*/  FSEL R3, R8, 0.0083327032625675201416, P0 ;  /* 0x3c0885e408037808 */ /* 0x000fe40000000000 */
[----:B------:R-:W-:-:S02]  /*3a9e0*/  FSEL R7, R7, -0.00019574658654164522886, P0 ;  /* 0xb94d415307077808 */ /* 0x000fc40000000000 */
[----:B------:R-:W-:Y:S02]  /*3a9f0*/  FSEL R0, R11, 1, !P0 ;  /* 0x3f8000000b007808 */ /* 0x000fe40004000000 */
[----:B------:R-:W-:Y:S01]  /*3aa00*/  FSEL R4, -R9, -0.16666662693023681641, P0 ;  /* 0xbe2aaaa809047808 */ /* 0x000fe20000000100 */
[C---:B------:R-:W-:Y:S02]  /*3aa10*/  FFMA R7, R2.reuse, R7, R3 ;  /* 0x0000000702077223 */ /* 0x040fe40000000003 */
[C---:B------:R-:W-:Y:S02]  /*3aa20*/  FFMA R3, R2.reuse, R0, RZ ;  /* 0x0000000002037223 */ /* 0x040fe400000000ff */
[----:B------:R-:W-:-:S04]  /*3aa30*/  FFMA R4, R2, R7, R4 ;  /* 0x0000000702047223 */ /* 0x000fc80000000004 */
[----:B------:R-:W-:-:S04]  /*3aa40*/  FFMA R0, R3, R4, R0 ;  /* 0x0000000403007223 */ /* 0x000fc80000000000 */
[----:B------:R-:W-:-:S04]  /*3aa50*/  @P1 FADD R0, RZ, -R0 ;  /* 0x80000000ff001221 */ /* 0x000fc80000000000 */
[----:B------:R-:W-:Y:S01]  /*3aa60*/  FFMA R15, R16, R0, R15 ;  /* 0x00000000100f7223 */ /* 0x000fe2000000000f */
[----:B------:R-:W-:Y:S06]  /*3aa70*/  BRA.U UP0, `(.L_x_798) ;  /* 0xfffffc5500807547 */ /* 0x000fec000b83ffff */
[----:B------:R-:W-:-:S13]  /*3aa80*/  ISETP.NE.AND P0, PT, R5, 0x1, PT ;  /* 0x000000010500780c */ /* 0x000fda0003f05270 */
[----:B------:R-:W-:Y:S05]  /*3aa90*/  @P0 EXIT ;  /* 0x000000000000094d */ /* 0x000fea0003800000 */
[----:B------:R-:W-:Y:S01]  /*3aaa0*/  IMAD.MOV.U32 R8, RZ, RZ, 0x1 ;  /* 0x00000001ff087424 */ /* 0x000fe200078e00ff */
[----:B------:R-:W-:Y:S01]  /*3aab0*/  MOV R0, 0x0 ;  /* 0x0000000000007802 */ /* 0x000fe20000000f00 */
[----:B------:R-:W0:Y:S01]  /*3aac0*/  LDCU.64 UR4, c[0x4][0x8] ;  /* 0x01000100ff0477ac */ /* 0x000e220008000a00 */
[----:B--2---:R-:W-:Y:S02]  /*3aad0*/  IADD3 R6, P0, P1, R1, 0x20, R6 ;  /* 0x0000002001067810 */ /* 0x004fe4000791e006 */
[----:B------:R1:W-:Y:S01]  /*3aae0*/  STL [R1+0x20], R8 ;  /* 0x0000200801007387 */ /* 0x0003e20000100800 */
[----:B------:R1:W2:Y:S01]  /*3aaf0*/  LDC.64 R2, c[0x4][R0] ;  /* 0x0100000000027b82 */ /* 0x0002a20000000a00 */
[----:B------:R-:W-:Y:S01]  /*3ab00*/  IADD3.X R7, PT, PT, RZ, UR8, RZ, P0, P1 ;  /* 0x00000008ff077c10 */ /* 0x000fe200087e24ff */
[----:B0-----:R-:W-:Y:S02]  /*3ab10*/  IMAD.U32 R4, RZ, RZ, UR4 ;  /* 0x00000004ff047e24 */ /* 0x001fe4000f8e00ff */
[----:B-1----:R-:W-:-:S07]  /*3ab20*/  IMAD.U32 R5, RZ, RZ, UR5 ;  /* 0x00000005ff057e24 */ /* 0x002fce000f8e00ff */
[----:B------:R-:W-:-:S07]  /*3ab30*/  LEPC R20, `(.L_x_799) ;  /* 0x000000001014794e */ /* 0x000fce0000000000 */
[----:B--2---:R-:W-:Y:S05]  /*3ab40*/  CALL.ABS.NOINC R2 ;  /* 0x0000000002007343 */ /* 0x004fea0003c00000 */
.L_x_799:
[----:B------:R-:W-:Y:S05]  /*3ab50*/  EXIT ;  /* 0x000000000000794d */ /* 0x000fea0003800000 */
.L_x_800:
[----:B------:R-:W-:-:S00]  /*3ab60*/  BRA `(.L_x_800) ;  /* 0xfffffffc00fc7947 */ /* 0x000fc0000383ffff */
[----:B------:R-:W-:-:S00]  /*3ab70*/  NOP ;  /* 0x0000000000007918 */ /* 0x000fc00000000000 */
        /* <DEDUP_REMOVED lines=8> */
.L_x_1602:


//--------------------- .text._Z14quick_kernel_0v --------------------------
	.section	.text._Z14quick_kernel_0v,"ax",@progbits
	.align	128
        .global         _Z14quick_kernel_0v
        .type           _Z14quick_kernel_0v,@function
        .size           _Z14quick_kernel_0v,(.L_x_1603 - _Z14quick_kernel_0v)
        .other          _Z14quick_kernel_0v,@"STO_CUDA_ENTRY STV_DEFAULT"
_Z14quick_kernel_0v:
.text._Z14quick_kernel_0v:
        /* <DEDUP_REMOVED lines=8> */
.L_x_1599:
        /* <DEDUP_REMOVED lines=22> */
.L_x_803:
        /* <DEDUP_REMOVED lines=44> */
.L_x_802:
[----:B0--3--:R-:W-:Y:S05]  /*04a0*/  BSYNC.RECONVERGENT B0 ;  /* 0x0000000000007941 */ /* 0x009fea0003800200 */
.L_x_801:
        /* <DEDUP_REMOVED lines=30> */
.L_x_806:
        /* <DEDUP_REMOVED lines=41> */
.L_x_805:
[----:B------:R-:W-:Y:S05]  /*0920*/  BSYNC.RECONVERGENT B0 ;  /* 0x0000000000007941 */ /* 0x000fea0003800200 */
.L_x_804:
        /* <DEDUP_REMOVED lines=35> */
.L_x_810:
        /* <DEDUP_REMOVED lines=42> */
.L_x_809:
[----:B------:R-:W-:Y:S01]  /*0e00*/  FMUL R2, RZ, R15 ;  /* 0x0000000fff027220 */ /* 0x000fe20000400000 */
[----:B------:R-:W-:-:S07]  /*0e10*/  IMAD.MOV.U32 R0, RZ, RZ, RZ ;  /* 0x000000ffff007224 */ /* 0x000fce00078e00ff */
.L_x_808:
[----:B------:R-:W-:Y:S05]  /*0e20*/  BSYNC.RECONVERGENT B0 ;  /* 0x0000000000007941 */ /* 0x000fea0003800200 */
.L_x_807:
        /* <DEDUP_REMOVED lines=25> */
.L_x_814:
        /* <DEDUP_REMOVED lines=42> */
.L_x_813:
[----:B------:R-:W-:Y:S01]  /*1260*/  FMUL R11, RZ, R15 ;  /* 0x0000000fff0b7220 */ /* 0x000fe20000400000 */
[----:B------:R-:W-:-:S07]  /*1270*/  IMAD.MOV.U32 R14, RZ, RZ, RZ ;  /* 0x000000ffff0e7224 */ /* 0x000fce00078e00ff */
.L_x_812:
[----:B------:R-:W-:Y:S05]  /*1280*/  BSYNC.RECONVERGENT B0 ;  /* 0x0000000000007941 */ /* 0x000fea0003800200 */
.L_x_811:
        /* <DEDUP_REMOVED lines=35> */
.L_x_818:
        /* <DEDUP_REMOVED lines=42> */
.L_x_817:
[----:B------:R-:W-:Y:S01]  /*1760*/  FMUL R2, RZ, R15 ;  /* 0x0000000fff027220 */ /* 0x000fe20000400000 */
[----:B------:R-:W-:-:S07]  /*1770*/  IMAD.MOV.U32 R0, RZ, RZ, RZ ;  /* 0x000000ffff007224 */ /* 0x000fce00078e00ff */
.L_x_816:
[----:B------:R-:W-:Y:S05]  /*1780*/  BSYNC.RECONVERGENT B0 ;  /* 0x0000000000007941 */ /* 0x000fea0003800200 */
.L_x_815:
        /* <DEDUP_REMOVED lines=25> */
.L_x_822:
        /* <DEDUP_REMOVED lines=42> */
.L_x_821:
[----:B------:R-:W-:Y:S01]  /*1bc0*/  FMUL R11, RZ, R15 ;  /* 0x0000000fff0b7220 */ /* 0x000fe20000400000 */
[----:B------:R-:W-:-:S07]  /*1bd0*/  IMAD.MOV.U32 R14, RZ, RZ, RZ ;  /* 0x000000ffff0e7224 */ /* 0x000fce00078e00ff */
.L_x_820:
[----:B------:R-:W-:Y:S05]  /*1be0*/  BSYNC.RECONVERGENT B0 ;  /* 0x0000000000007941 */ /* 0x000fea0003800200 */
.L_x_819:
        /* <DEDUP_REMOVED lines=35> */
.L_x_826:
        /* <DEDUP_REMOVED lines=42> */
.L_x_825:
[----:B------:R-:W-:Y:S01]  /*20c0*/  FMUL R2, RZ, R15 ;  /* 0x0000000fff027220 */ /* 0x000fe20000400000 */
[----:B------:R-:W-:-:S07]  /*20d0*/  IMAD.MOV.U32 R0, RZ, RZ, RZ ;  /* 0x000000ffff007224 */ /* 0x000fce00078e00ff */
.L_x_824:
[----:B------:R-:W-:Y:S05]  /*20e0*/  BSYNC.RECONVERGENT B0 ;  /* 0x0000000000007941 */ /* 0x000fea0003800200 */
.L_x_823:
        /* <DEDUP_REMOVED lines=25> */
.L_x_830:
        /* <DEDUP_REMOVED lines=42> */
.L_x_829:
[----:B------:R-:W-:Y:S01]  /*2520*/  FMUL R11, RZ, R15 ;  /* 0x0000000fff0b7220 */ /* 0x000fe20000400000 */
[----:B------:R-:W-:-:S07]  /*2530*/  IMAD.MOV.U32 R14, RZ, RZ, RZ ;  /* 0x000000ffff0e7224 */ /* 0x000fce00078e00ff */
.L_x_828:
[----:B------:R-:W-:Y:S05]  /*2540*/  BSYNC.RECONVERGENT B0 ;  /* 0x0000000000007941 */ /* 0x000fea0003800200 */
.L_x_827:
        /* <DEDUP_REMOVED lines=35> */
.L_x_834:
        /* <DEDUP_REMOVED lines=42> */
.L_x_833:
[----:B------:R-:W-:Y:S01]  /*2a20*/  FMUL R2, RZ, R15 ;  /* 0x0000000fff027220 */ /* 0x000fe20000400000 */
[----:B------:R-:W-:-:S07]  /*2a30*/  IMAD.MOV.U32 R0, RZ, RZ, RZ ;  /* 0x000000ffff007224 */ /* 0x000fce00078e00ff */
.L_x_832:
[----:B------:R-:W-:Y:S05]  /*2a40*/  BSYNC.RECONVERGENT B0 ;  /* 0x0000000000007941 */ /* 0x000fea0003800200 */
.L_x_831:
        /* <DEDUP_REMOVED lines=25> */
.L_x_838:
        /* <DEDUP_REMOVED lines=42> */
.L_x_837:
[----:B------:R-:W-:Y:S01]  /*2e80*/  FMUL R11, RZ, R15 ;  /* 0x0000000fff0b7220 */ /* 0x000fe20000400000 */
[----:B------:R-:W-:-:S07]  /*2e90*/  IMAD.MOV.U32 R14, RZ, RZ, RZ ;  /* 0x000000ffff0e7224 */ /* 0x000fce00078e00ff */
.L_x_836:
[----:B------:R-:W-:Y:S05]  /*2ea0*/  BSYNC.RECONVERGENT B0 ;  /* 0x0000000000007941 */ /* 0x000fea0003800200 */
.L_x_835:
        /* <DEDUP_REMOVED lines=35> */
.L_x_842:
        /* <DEDUP_REMOVED lines=42> */
.L_x_841:
[----:B------:R-:W-:Y:S01]  /*3380*/  FMUL R2, RZ, R15 ;  /* 0x0000000fff027220 */ /* 0x000fe20000400000 */
[----:B------:R-:W-:-:S07]  /*3390*/  IMAD.MOV.U32 R0, RZ, RZ, RZ ;  /* 0x000000ffff007224 */ /* 0x000fce00078e00ff */
.L_x_840:
[----:B------:R-:W-:Y:S05]  /*33a0*/  BSYNC.RECONVERGENT B0 ;  /* 0x0000000000007941 */ /* 0x000fea0003800200 */
.L_x_839:
        /* <DEDUP_REMOVED lines=25> */
.L_x_846:
        /* <DEDUP_REMOVED lines=42> */
.L_x_845:
[----:B------:R-:W-:Y:S01]  /*37e0*/  FMUL R11, RZ, R15 ;  /* 0x0000000fff0b7220 */ /* 0x000fe20000400000 */
[----:B------:R-:W-:-:S07]  /*37f0*/  IMAD.MOV.U32 R14, RZ, RZ, RZ ;  /* 0x000000ffff0e7224 */ /* 0x000fce00078e00ff */
.L_x_844:
[----:B------:R-:W-:Y:S05]  /*3800*/  BSYNC.RECONVERGENT B0 ;  /* 0x0000000000007941 */ /* 0x000fea0003800200 */
.L_x_843:
        /* <DEDUP_REMOVED lines=35> */
.L_x_850:
        /* <DEDUP_REMOVED lines=42> */
.L_x_849:
[----:B------:R-:W-:Y:S01]  /*3ce0*/  FMUL R2, RZ, R15 ;  /* 0x0000000fff027220 */ /* 0x000fe20000400000 */
[----:B------:R-:W-:-:S07]  /*3cf0*/  IMAD.MOV.U32 R0, RZ, RZ, RZ ;  /* 0x000000ffff007224 */ /* 0x000fce00078e00ff */
.L_x_848:
[----:B------:R-:W-:Y:S05]  /*3d00*/  BSYNC.RECONVERGENT B0 ;  /* 0x0000000000007941 */ /* 0x000fea0003800200 */
.L_x_847:
        /* <DEDUP_REMOVED lines=25> */
.L_x_854:
        /* <DEDUP_REMOVED lines=42> */
.L_x_853:
[----:B------:R-:W-:Y:S01]  /*4140*/  FMUL R11, RZ, R15 ;  /* 0x0000000fff0b7220 */ /* 0x000fe20000400000 */
[----:B------:R-:W-:-:S07]  /*4150*/  IMAD.MOV.U32 R14, RZ, RZ, RZ ;  /* 0x000000ffff0e7224 */ /* 0x000fce00078e00ff */
.L_x_852:
[----:B------:R-:W-:Y:S05]  /*4160*/  BSYNC.RECONVERGENT B0 ;  /* 0x0000000000007941 */ /* 0x000fea0003800200 */
.L_x_851:
        /* <DEDUP_REMOVED lines=35> */
.L_x_858:
        /* <DEDUP_REMOVED lines=42> */
.L_x_857:
[----:B------:R-:W-:Y:S01]  /*4640*/  FMUL R2, RZ, R15 ;  /* 0x0000000fff027220 */ /* 0x000fe20000400000 */
[----:B------:R-:W-:-:S07]  /*4650*/  IMAD.MOV.U32 R0, RZ, RZ, RZ ;  /* 0x000000ffff007224 */ /* 0x000fce00078e00ff */
.L_x_856:
[----:B------:R-:W-:Y:S05]  /*4660*/  BSYNC.RECONVERGENT B0 ;  /* 0x0000000000007941 */ /* 0x000fea0003800200 */
.L_x_855:
        /* <DEDUP_REMOVED lines=25> */
.L_x_862:
        /* <DEDUP_REMOVED lines=42> */
.L_x_861:
[----:B------:R-:W-:Y:S01]  /*4aa0*/  FMUL R11, RZ, R15 ;  /* 0x0000000fff0b7220 */ /* 0x000fe20000400000 */
[----:B------:R-:W-:-:S07]  /*4ab0*/  IMAD.MOV.U32 R14, RZ, RZ, RZ ;  /* 0x000000ffff0e7224 */ /* 0x000fce00078e00ff */
.L_x_860:
[----:B------:R-:W-:Y:S05]  /*4ac0*/  BSYNC.RECONVERGENT B0 ;  /* 0x0000000000007941 */ /* 0x000fea0003800200 */
.L_x_859:
        /* <DEDUP_REMOVED lines=35> */
.L_x_866:
        /* <DEDUP_REMOVED lines=42> */
.L_x_865:
[----:B------:R-:W-:Y:S01]  /*4fa0*/  FMUL R2, RZ, R15 ;  /* 0x0000000fff027220 */ /* 0x000fe20000400000 */
[----:B------:R-:W-:-:S07]  /*4fb0*/  IMAD.MOV.U32 R0, RZ, RZ, RZ ;  /* 0x000000ffff007224 */ /* 0x000fce00078e00ff */
.L_x_864:
[----:B------:R-:W-:Y:S05]  /*4fc0*/  BSYNC.RECONVERGENT B0 ;  /* 0x0000000000007941 */ /* 0x000fea0003800200 */
.L_x_863:
        /* <DEDUP_REMOVED lines=25> */
.L_x_870:
        /* <DEDUP_REMOVED lines=42> */
.L_x_869:
[----:B------:R-:W-:Y:S01]  /*5400*/  FMUL R11, RZ, R15 ;  /* 0x0000000fff0b7220 */ /* 0x000fe20000400000 */
[----:B------:R-:W-:-:S07]  /*5410*/  IMAD.MOV.U32 R14, RZ, RZ, RZ ;  /* 0x000000ffff0e7224 */ /* 0x000fce00078e00ff */
.L_x_868:
[----:B------:R-:W-:Y:S05]  /*5420*/  BSYNC.RECONVERGENT B0 ;  /* 0x0000000000007941 */ /* 0x000fea0003800200 */
.L_x_867:
        /* <DEDUP_REMOVED lines=35> */
.L_x_874:
        /* <DEDUP_REMOVED lines=42> */
.L_x_873:
[----:B------:R-:W-:Y:S01]  /*5900*/  FMUL R2, RZ, R15 ;  /* 0x0000000fff027220 */ /* 0x000fe20000400000 */
[----:B------:R-:W-:-:S07]  /*5910*/  IMAD.MOV.U32 R0, RZ, RZ, RZ ;  /* 0x000000ffff007224 */ /* 0x000fce00078e00ff */
.L_x_872:
[----:B------:R-:W-:Y:S05]  /*5920*/  BSYNC.RECONVERGENT B0 ;  /* 0x0000000000007941 */ /* 0x000fea0003800200 */
.L_x_871:
        /* <DEDUP_REMOVED lines=25> */
.L_x_878:
        /* <DEDUP_REMOVED lines=42> */
.L_x_877:
[----:B------:R-:W-:Y:S01]  /*5d60*/  FMUL R11, RZ, R15 ;  /* 0x0000000fff0b7220 */ /* 0x000fe20000400000 */
[----:B------:R-:W-:-:S07]  /*5d70*/  IMAD.MOV.U32 R14, RZ, RZ, RZ ;  /* 0x000000ffff0e7224 */ /* 0x000fce00078e00ff */
.L_x_876:
[----:B------:R-:W-:Y:S05]  /*5d80*/  BSYNC.RECONVERGENT B0 ;  /* 0x0000000000007941 */ /* 0x000fea0003800200 */
.L_x_875:
        /* <DEDUP_REMOVED lines=35> */
.L_x_882:
        /* <DEDUP_REMOVED lines=42> */
.L_x_881:
[----:B------:R-:W-:Y:S01]  /*6260*/  FMUL R2, RZ, R15 ;  /* 0x0000000fff027220 */ /* 0x000fe20000400000 */
[----:B------:R-:W-:-:S07]  /*6270*/  IMAD.MOV.U32 R0, RZ, RZ, RZ ;  /* 0x000000ffff007224 */ /* 0x000fce00078e00ff */
.L_x_880:
[----:B------:R-:W-:Y:S05]  /*6280*/  BSYNC.RECONVERGENT B0 ;  /* 0x0000000000007941 */ /* 0x000fea0003800200 */
.L_x_879:
        /* <DEDUP_REMOVED lines=25> */
.L_x_886:
        /* <DEDUP_REMOVED lines=42> */
.L_x_885:
[----:B------:R-:W-:Y:S01]  /*66c0*/  FMUL R11, RZ, R15 ;  /* 0x0000000fff0b7220 */ /* 0x000fe20000400000 */
[----:B------:R-:W-:-:S07]  /*66d0*/  IMAD.MOV.U32 R14, RZ, RZ, RZ ;  /* 0x000000ffff0e7224 */ /* 0x000fce00078e00ff */
.L_x_884:
[----:B------:R-:W-:Y:S05]  /*66e0*/  BSYNC.RECONVERGENT B0 ;  /* 0x0000000000007941 */ /* 0x000fea0003800200 */
.L_x_883:
        /* <DEDUP_REMOVED lines=35> */
.L_x_890:
        /* <DEDUP_REMOVED lines=42> */
.L_x_889:
[----:B------:R-:W-:Y:S01]  /*6bc0*/  FMUL R2, RZ, R15 ;  /* 0x0000000fff027220 */ /* 0x000fe20000400000 */
[----:B------:R-:W-:-:S07]  /*6bd0*/  IMAD.MOV.U32 R0, RZ, RZ, RZ ;  /* 0x000000ffff007224 */ /* 0x000fce00078e00ff */
.L_x_888:
[----:B------:R-:W-:Y:S05]  /*6be0*/  BSYNC.RECONVERGENT B0 ;  /* 0x0000000000007941 */ /* 0x000fea0003800200 */
.L_x_887:
        /* <DEDUP_REMOVED lines=25> */
.L_x_894:
        /* <DEDUP_REMOVED lines=42> */
.L_x_893:
[----:B------:R-:W-:Y:S01]  /*7020*/  FMUL R11, RZ, R15 ;  /* 0x0000000fff0b7220 */ /* 0x000fe20000400000 */
[----:B------:R-:W-:-:S07]  /*7030*/  IMAD.MOV.U32 R14, RZ, RZ, RZ ;  /* 0x000000ffff0e7224 */ /* 0x000fce00078e00ff */
.L_x_892:
[----:B------:R-:W-:Y:S05]  /*7040*/  BSYNC.RECONVERGENT B0 ;  /* 0x0000000000007941 */ /* 0x000fea0003800200 */
.L_x_891:
        /* <DEDUP_REMOVED lines=35> */
.L_x_898:
        /* <DEDUP_REMOVED lines=42> */
.L_x_897:
[----:B------:R-:W-:Y:S01]  /*7520*/  FMUL R2, RZ, R15 ;  /* 0x0000000fff027220 */ /* 0x000fe20000400000 */
[----:B------:R-:W-:-:S07]  /*7530*/  IMAD.MOV.U32 R0, RZ, RZ, RZ ;  /* 0x000000ffff007224 */ /* 0x000fce00078e00ff */
.L_x_896:
[----:B------:R-:W-:Y:S05]  /*7540*/  BSYNC.RECONVERGENT B0 ;  /* 0x0000000000007941 */ /* 0x000fea0003800200 */
.L_x_895:
        /* <DEDUP_REMOVED lines=25> */
.L_x_902:
        /* <DEDUP_REMOVED lines=42> */
.L_x_901:
[----:B------:R-:W-:Y:S01]  /*7980*/  FMUL R11, RZ, R15 ;  /* 0x0000000fff0b7220 */ /* 0x000fe20000400000 */
[----:B------:R-:W-:-:S07]  /*7990*/  IMAD.MOV.U32 R14, RZ, RZ, RZ ;  /* 0x000000ffff0e7224 */ /* 0x000fce00078e00ff */
.L_x_900:
[----:B------:R-:W-:Y:S05]  /*79a0*/  BSYNC.RECONVERGENT B0 ;  /* 0x0000000000007941 */ /* 0x000fea0003800200 */
.L_x_899:
        /* <DEDUP_REMOVED lines=35> */
.L_x_906:
        /* <DEDUP_REMOVED lines=42> */
.L_x_905:
[----:B------:R-:W-:Y:S01]  /*7e80*/  FMUL R2, RZ, R15 ;  /* 0x0000000fff027220 */ /* 0x000fe20000400000 */
[----:B------:R-:W-:-:S07]  /*7e90*/  IMAD.MOV.U32 R0, RZ, RZ, RZ ;  /* 0x000000ffff007224 */ /* 0x000fce00078e00ff */
.L_x_904:
[----:B------:R-:W-:Y:S05]  /*7ea0*/  BSYNC.RECONVERGENT B0 ;  /* 0x0000000000007941 */ /* 0x000fea0003800200 */
.L_x_903:
        /* <DEDUP_REMOVED lines=25> */
.L_x_910:
        /* <DEDUP_REMOVED lines=42> */
.L_x_909:
[----:B------:R-:W-:Y:S01]  /*82e0*/  FMUL R11, RZ, R15 ;  /* 0x0000000fff0b7220 */ /* 0x000fe20000400000 */
[----:B------:R-:W-:-:S07]  /*82f0*/  IMAD.MOV.U32 R14, RZ, RZ, RZ ;  /* 0x000000ffff0e7224 */ /* 0x000fce00078e00ff */
.L_x_908:
[----:B------:R-:W-:Y:S05]  /*8300*/  BSYNC.RECONVERGENT B0 ;  /* 0x0000000000007941 */ /* 0x000fea0003800200 */
.L_x_907:
        /* <DEDUP_REMOVED lines=35> */
.L_x_914:
        /* <DEDUP_REMOVED lines=42> */
.L_x_913:
[----:B------:R-:W-:Y:S01]  /*87e0*/  FMUL R2, RZ, R15 ;  /* 0x0000000fff027220 */ /* 0x000fe20000400000 */
[----:B------:R-:W-:-:S07]  /*87f0*/  IMAD.MOV.U32 R0, RZ, RZ, RZ ;  /* 0x000000ffff007224 */ /* 0x000fce00078e00ff */
.L_x_912:
[----:B------:R-:W-:Y:S05]  /*8800*/  BSYNC.RECONVERGENT B0 ;  /* 0x0000000000007941 */ /* 0x000fea0003800200 */
.L_x_911:
        /* <DEDUP_REMOVED lines=25> */
.L_x_918:
        /* <DEDUP_REMOVED lines=42> */
.L_x_917:
[----:B------:R-:W-:Y:S01]  /*8c40*/  FMUL R11, RZ, R15 ;  /* 0x0000000fff0b7220 */ /* 0x000fe20000400000 */
[----:B------:R-:W-:-:S07]  /*8c50*/  IMAD.MOV.U32 R14, RZ, RZ, RZ ;  /* 0x000000ffff0e7224 */ /* 0x000fce00078e00ff */
.L_x_916:
[----:B------:R-:W-:Y:S05]  /*8c60*/  BSYNC.RECONVERGENT B0 ;  /* 0x0000000000007941 */ /* 0x000fea0003800200 */
.L_x_915:
        /* <DEDUP_REMOVED lines=35> */
.L_x_922:
        /* <DEDUP_REMOVED lines=42> */
.L_x_921:
[----:B------:R-:W-:Y:S01]  /*9140*/  FMUL R2, RZ, R15 ;  /* 0x0000000fff027220 */ /* 0x000fe20000400000 */
[----:B------:R-:W-:-:S07]  /*9150*/  IMAD.MOV.U32 R0, RZ, RZ, RZ ;  /* 0x000000ffff007224 */ /* 0x000fce00078e00ff */
.L_x_920:
[----:B------:R-:W-:Y:S05]  /*9160*/  BSYNC.RECONVERGENT B0 ;  /* 0x0000000000007941 */ /* 0x000fea0003800200 */
.L_x_919:
        /* <DEDUP_REMOVED lines=25> */
.L_x_926:
        /* <DEDUP_REMOVED lines=42> */
.L_x_925:
[----:B------:R-:W-:Y:S01]  /*95a0*/  FMUL R11, RZ, R15 ;  /* 0x0000000fff0b7220 */ /* 0x000fe20000400000 */
[----:B------:R-:W-:-:S07]  /*95b0*/  IMAD.MOV.U32 R14, RZ, RZ, RZ ;  /* 0x000000ffff0e7224 */ /* 0x000fce00078e00ff */
.L_x_924:
[----:B------:R-:W-:Y:S05]  /*95c0*/  BSYNC.RECONVERGENT B0 ;  /* 0x0000000000007941 */ /* 0x000fea0003800200 */
.L_x_923:
        /* <DEDUP_REMOVED lines=35> */
.L_x_930:
        /* <DEDUP_REMOVED lines=42> */
.L_x_929:
[----:B------:R-:W-:Y:S01]  /*9aa0*/  FMUL R2, RZ, R15 ;  /* 0x0000000fff027220 */ /* 0x000fe20000400000 */
[----:B------:R-:W-:-:S07]  /*9ab0*/  IMAD.MOV.U32 R0, RZ, RZ, RZ ;  /* 0x000000ffff007224 */ /* 0x000fce00078e00ff */
.L_x_928:
[----:B------:R-:W-:Y:S05]  /*9ac0*/  BSYNC.RECONVERGENT B0 ;  /* 0x0000000000007941 */ /* 0x000fea0003800200 */
.L_x_927:
        /* <DEDUP_REMOVED lines=25> */
.L_x_934:
        /* <DEDUP_REMOVED lines=42> */
.L_x_933:
[----:B------:R-:W-:Y:S01]  /*9f00*/  FMUL R11, RZ, R15 ;  /* 0x0000000fff0b7220 */ /* 0x000fe20000400000 */
[----:B------:R-:W-:-:S07]  /*9f10*/  IMAD.MOV.U32 R14, RZ, RZ, RZ ;  /* 0x000000ffff0e7224 */ /* 0x000fce00078e00ff */
.L_x_932:
[----:B------:R-:W-:Y:S05]  /*9f20*/  BSYNC.RECONVERGENT B0 ;  /* 0x0000000000007941 */ /* 0x000fea0003800200 */
.L_x_931:
        /* <DEDUP_REMOVED lines=35> */
.L_x_938:
        /* <DEDUP_REMOVED lines=42> */
.L_x_937:
[----:B------:R-:W-:Y:S01]  /*a400*/  FMUL R2, RZ, R15 ;  /* 0x0000000fff027220 */ /* 0x000fe20000400000 */
[----:B------:R-:W-:-:S07]  /*a410*/  IMAD.MOV.U32 R0, RZ, RZ, RZ ;  /* 0x000000ffff007224 */ /* 0x000fce00078e00ff */
.L_x_936:
[----:B------:R-:W-:Y:S05]  /*a420*/  BSYNC.RECONVERGENT B0 ;  /* 0x0000000000007941 */ /* 0x000fea0003800200 */
.L_x_935:
        /* <DEDUP_REMOVED lines=25> */
.L_x_942:
        /* <DEDUP_REMOVED lines=42> */
.L_x_941:
[----:B------:R-:W-:Y:S01]  /*a860*/  FMUL R11, RZ, R15 ;  /* 0x0000000fff0b7220 */ /* 0x000fe20000400000 */
[----:B------:R-:W-:-:S07]  /*a870*/  IMAD.MOV.U32 R14, RZ, RZ, RZ ;  /* 0x000000ffff0e7224 */ /* 0x000fce00078e00ff */
.L_x_940:
[----:B------:R-:W-:Y:S05]  /*a880*/  BSYNC.RECONVERGENT B0 ;  /* 0x0000000000007941 */ /* 0x000fea0003800200 */
.L_x_939:
        /* <DEDUP_REMOVED lines=35> */
.L_x_946:
        /* <DEDUP_REMOVED lines=42> */
.L_x_945:
[----:B------:R-:W-:Y:S01]  /*ad60*/  FMUL R2, RZ, R15 ;  /* 0x0000000fff027220 */ /* 0x000fe20000400000 */
[----:B------:R-:W-:-:S07]  /*ad70*/  IMAD.MOV.U32 R0, RZ, RZ, RZ ;  /* 0x000000ffff007224 */ /* 0x000fce00078e00ff */
.L_x_944:
[----:B------:R-:W-:Y:S05]  /*ad80*/  BSYNC.RECONVERGENT B0 ;  /* 0x0000000000007941 */ /* 0x000fea0003800200 */
.L_x_943:
        /* <DEDUP_REMOVED lines=25> */
.L_x_950:
        /* <DEDUP_REMOVED lines=42> */
.L_x_949:
[----:B------:R-:W-:Y:S01]  /*b1c0*/  FMUL R11, RZ, R15 ;  /* 0x0000000fff0b7220 */ /* 0x000fe20000400000 */
[----:B------:R-:W-:-:S07]  /*b1d0*/  IMAD.MOV.U32 R14, RZ, RZ, RZ ;  /* 0x000000ffff0e7224 */ /* 0x000fce00078e00ff */
.L_x_948:
[----:B------:R-:W-:Y:S05]  /*b1e0*/  BSYNC.RECONVERGENT B0 ;  /* 0x0000000000007941 */ /* 0x000fea0003800200 */
.L_x_947:
        /* <DEDUP_REMOVED lines=35> */
.L_x_954:
        /* <DEDUP_REMOVED lines=42> */
.L_x_953:
[----:B------:R-:W-:Y:S01]  /*b6c0*/  FMUL R2, RZ, R15 ;  /* 0x0000000fff027220 */ /* 0x000fe20000400000 */
[----:B------:R-:W-:-:S07]  /*b6d0*/  IMAD.MOV.U32 R0, RZ, RZ, RZ ;  /* 0x000000ffff007224 */ /* 0x000fce00078e00ff */
.L_x_952:
[----:B------:R-:W-:Y:S05]  /*b6e0*/  BSYNC.RECONVERGENT B0 ;  /* 0x0000000000007941 */ /* 0x000fea0003800200 */
.L_x_951:
        /* <DEDUP_REMOVED lines=25> */
.L_x_958:
        /* <DEDUP_REMOVED lines=42> */
.L_x_957:
[----:B------:R-:W-:Y:S01]  /*bb20*/  FMUL R11, RZ, R15 ;  /* 0x0000000fff0b7220 */ /* 0x000fe20000400000 */
[----:B------:R-:W-:-:S07]  /*bb30*/  IMAD.MOV.U32 R14, RZ, RZ, RZ ;  /* 0x000000ffff0e7224 */ /* 0x000fce00078e00ff */
.L_x_956:
[----:B------:R-:W-:Y:S05]  /*bb40*/  BSYNC.RECONVERGENT B0 ;  /* 0x0000000000007941 */ /* 0x000fea0003800200 */
.L_x_955:
        /* <DEDUP_REMOVED lines=35> */
.L_x_962:
        /* <DEDUP_REMOVED lines=42> */
.L_x_961:
[----:B------:R-:W-:Y:S01]  /*c020*/  FMUL R2, RZ, R15 ;  /* 0x0000000fff027220 */ /* 0x000fe20000400000 */
[----:B------:R-:W-:-:S07]  /*c030*/  IMAD.MOV.U32 R0, RZ, RZ, RZ ;  /* 0x000000ffff007224 */ /* 0x000fce00078e00ff */
.L_x_960:
[----:B------:R-:W-:Y:S05]  /*c040*/  BSYNC.RECONVERGENT B0 ;  /* 0x0000000000007941 */ /* 0x000fea0003800200 */
.L_x_959:
        /* <DEDUP_REMOVED lines=25> */
.L_x_966:
        /* <DEDUP_REMOVED lines=42> */
.L_x_965:
[----:B------:R-:W-:Y:S01]  /*c480*/  FMUL R11, RZ, R15 ;  /* 0x0000000fff0b7220 */ /* 0x000fe20000400000 */
[----:B------:R-:W-:-:S07]  /*c490*/  IMAD.MOV.U32 R14, RZ, RZ, RZ ;  /* 0x000000ffff0e7224 */ /* 0x000fce00078e00ff */
.L_x_964:
[----:B------:R-:W-:Y:S05]  /*c4a0*/  BSYNC.RECONVERGENT B0 ;  /* 0x0000000000007941 */ /* 0x000fea0003800200 */
.L_x_963:
        /* <DEDUP_REMOVED lines=35> */
.L_x_970:
        /* <DEDUP_REMOVED lines=42> */
.L_x_969:
[----:B------:R-:W-:Y:S01]  /*c980*/  FMUL R2, RZ, R15 ;  /* 0x0000000fff027220 */ /* 0x000fe20000400000 */
[----:B------:R-:W-:-:S07]  /*c990*/  IMAD.MOV.U32 R0, RZ, RZ, RZ ;  /* 0x000000ffff007224 */ /* 0x000fce00078e00ff */
.L_x_968:
[----:B------:R-:W-:Y:S05]  /*c9a0*/  BSYNC.RECONVERGENT B0 ;  /* 0x0000000000007941 */ /* 0x000fea0003800200 */
.L_x_967:
        /* <DEDUP_REMOVED lines=25> */
.L_x_974:
        /* <DEDUP_REMOVED lines=42> */
.L_x_973:
[----:B------:R-:W-:Y:S01]  /*cde0*/  FMUL R11, RZ, R15 ;  /* 0x0000000fff0b7220 */ /* 0x000fe20000400000 */
[----:B------:R-:W-:-:S07]  /*cdf0*/  IMAD.MOV.U32 R14, RZ, RZ, RZ ;  /* 0x000000ffff0e7224 */ /* 0x000fce00078e00ff */
.L_x_972:
[----:B------:R-:W-:Y:S05]  /*ce00*/  BSYNC.RECONVERGENT B0 ;  /* 0x0000000000007941 */ /* 0x000fea0003800200 */
.L_x_971:
        /* <DEDUP_REMOVED lines=35> */
.L_x_978:
        /* <DEDUP_REMOVED lines=42> */
.L_x_977:
[----:B------:R-:W-:Y:S01]  /*d2e0*/  FMUL R2, RZ, R15 ;  /* 0x0000000fff027220 */ /* 0x000fe20000400000 */
[----:B------:R-:W-:-:S07]  /*d2f0*/  IMAD.MOV.U32 R0, RZ, RZ, RZ ;  /* 0x000000ffff007224 */ /* 0x000fce00078e00ff */
.L_x_976:
[----:B------:R-:W-:Y:S05]  /*d300*/  BSYNC.RECONVERGENT B0 ;  /* 0x0000000000007941 */ /* 0x000fea0003800200 */
.L_x_975:
        /* <DEDUP_REMOVED lines=25> */
.L_x_982:
        /* <DEDUP_REMOVED lines=42> */
.L_x_981:
[----:B------:R-:W-:Y:S01]  /*d740*/  FMUL R11, RZ, R15 ;  /* 0x0000000fff0b7220 */ /* 0x000fe20000400000 */
[----:B------:R-:W-:-:S07]  /*d750*/  IMAD.MOV.U32 R14, RZ, RZ, RZ ;  /* 0x000000ffff0e7224 */ /* 0x000fce00078e00ff */
.L_x_980:
[----:B------:R-:W-:Y:S05]  /*d760*/  BSYNC.RECONVERGENT B0 ;  /* 0x0000000000007941 */ /* 0x000fea0003800200 */
.L_x_979:
        /* <DEDUP_REMOVED lines=35> */
.L_x_986:
        /* <DEDUP_REMOVED lines=42> */
.L_x_985:
[----:B------:R-:W-:Y:S01]  /*dc40*/  FMUL R2, RZ, R15 ;  /* 0x0000000fff027220 */ /* 0x000fe20000400000 */
[----:B------:R-:W-:-:S07]  /*dc50*/  IMAD.MOV.U32 R0, RZ, RZ, RZ ;  /* 0x000000ffff007224 */ /* 0x000fce00078e00ff */
.L_x_984:
[----:B------:R-:W-:Y:S05]  /*dc60*/  BSYNC.RECONVERGENT B0 ;  /* 0x0000000000007941 */ /* 0x000fea0003800200 */
.L_x_983:
        /* <DEDUP_REMOVED lines=25> */
.L_x_990:
        /* <DEDUP_REMOVED lines=42> */
.L_x_989:
[----:B------:R-:W-:Y:S01]  /*e0a0*/  FMUL R11, RZ, R15 ;  /* 0x0000000fff0b7220 */ /* 0x000fe20000400000 */
[----:B------:R-:W-:-:S07]  /*e0b0*/  IMAD.MOV.U32 R14, RZ, RZ, RZ ;  /* 0x000000ffff0e7224 */ /* 0x000fce00078e00ff */
.L_x_988:
[----:B------:R-:W-:Y:S05]  /*e0c0*/  BSYNC.RECONVERGENT B0 ;  /* 0x0000000000007941 */ /* 0x000fea0003800200 */
.L_x_987:
        /* <DEDUP_REMOVED lines=35> */
.L_x_994:
        /* <DEDUP_REMOVED lines=42> */
.L_x_993:
[----:B------:R-:W-:Y:S01]  /*e5a0*/  FMUL R2, RZ, R15 ;  /* 0x0000000fff027220 */ /* 0x000fe20000400000 */
[----:B------:R-:W-:-:S07]  /*e5b0*/  IMAD.MOV.U32 R0, RZ, RZ, RZ ;  /* 0x000000ffff007224 */ /* 0x000fce00078e00ff */
.L_x_992:
[----:B------:R-:W-:Y:S05]  /*e5c0*/  BSYNC.RECONVERGENT B0 ;  /* 0x0000000000007941 */ /* 0x000fea0003800200 */
.L_x_991:
        /* <DEDUP_REMOVED lines=25> */
.L_x_998:
        /* <DEDUP_REMOVED lines=42> */
.L_x_997:
[----:B------:R-:W-:Y:S01]  /*ea00*/  FMUL R11, RZ, R15 ;  /* 0x0000000fff0b7220 */ /* 0x000fe20000400000 */
[----:B------:R-:W-:-:S07]  /*ea10*/  IMAD.MOV.U32 R14, RZ, RZ, RZ ;  /* 0x000000ffff0e7224 */ /* 0x000fce00078e00ff */
.L_x_996:
[----:B------:R-:W-:Y:S05]  /*ea20*/  BSYNC.RECONVERGENT B0 ;  /* 0x0000000000007941 */ /* 0x000fea0003800200 */
.L_x_995:
        /* <DEDUP_REMOVED lines=35> */
.L_x_1002:
        /* <DEDUP_REMOVED lines=42> */
.L_x_1001:
[----:B------:R-:W-:Y:S01]  /*ef00*/  FMUL R2, RZ, R15 ;  /* 0x0000000fff027220 */ /* 0x000fe20000400000 */
[----:B------:R-:W-:-:S07]  /*ef10*/  IMAD.MOV.U32 R0, RZ, RZ, RZ ;  /* 0x000000ffff007224 */ /* 0x000fce00078e00ff */
.L_x_1000:
[----:B------:R-:W-:Y:S05]  /*ef20*/  BSYNC.RECONVERGENT B0 ;  /* 0x0000000000007941 */ /* 0x000fea0003800200 */
.L_x_999:
        /* <DEDUP_REMOVED lines=25> */
.L_x_1006:
        /* <DEDUP_REMOVED lines=42> */
.L_x_1005:
[----:B------:R-:W-:Y:S01]  /*f360*/  FMUL R11, RZ, R15 ;  /* 0x0000000fff0b7220 */ /* 0x000fe20000400000 */
[----:B------:R-:W-:-:S07]  /*f370*/  IMAD.MOV.U32 R14, RZ, RZ, RZ ;  /* 0x000000ffff0e7224 */ /* 0x000fce00078e00ff */
.L_x_1004:
[----:B------:R-:W-:Y:S05]  /*f380*/  BSYNC.RECONVERGENT B0 ;  /* 0x0000000000007941 */ /* 0x000fea0003800200 */
.L_x_1003:
        /* <DEDUP_REMOVED lines=35> */
.L_x_1010:
        /* <DEDUP_REMOVED lines=42> */
.L_x_1009:
[----:B------:R-:W-:Y:S01]  /*f860*/  FMUL R2, RZ, R15 ;  /* 0x0000000fff027220 */ /* 0x000fe20000400000 */
[----:B------:R-:W-:-:S07]  /*f870*/  IMAD.MOV.U32 R0, RZ, RZ, RZ ;  /* 0x000000ffff007224 */ /* 0x000fce00078e00ff */
.L_x_1008:
[----:B------:R-:W-:Y:S05]  /*f880*/  BSYNC.RECONVERGENT B0 ;  /* 0x0000000000007941 */ /* 0x000fea0003800200 */
.L_x_1007:
        /* <DEDUP_REMOVED lines=25> */
.L_x_1014:
        /* <DEDUP_REMOVED lines=42> */
.L_x_1013:
[----:B------:R-:W-:Y:S01]  /*fcc0*/  FMUL R11, RZ, R15 ;  /* 0x0000000fff0b7220 */ /* 0x000fe20000400000 */
[----:B------:R-:W-:-:S07]  /*fcd0*/  IMAD.MOV.U32 R14, RZ, RZ, RZ ;  /* 0x000000ffff0e7224 */ /* 0x000fce00078e00ff */
.L_x_1012:
[----:B------:R-:W-:Y:S05]  /*fce0*/  BSYNC.RECONVERGENT B0 ;  /* 0x0000000000007941 */ /* 0x000fea0003800200 */
.L_x_1011:
        /* <DEDUP_REMOVED lines=35> */
.L_x_1018:
        /* <DEDUP_REMOVED lines=42> */
.L_x_1017:
[----:B------:R-:W-:Y:S01]  /*101c0*/  FMUL R2, RZ, R15 ;  /* 0x0000000fff027220 */ /* 0x000fe20000400000 */
[----:B------:R-:W-:-:S07]  /*101d0*/  IMAD.MOV.U32 R0, RZ, RZ, RZ ;  /* 0x000000ffff007224 */ /* 0x000fce00078e00ff */
.L_x_1016:
[----:B------:R-:W-:Y:S05]  /*101e0*/  BSYNC.RECONVERGENT B0 ;  /* 0x0000000000007941 */ /* 0x000fea0003800200 */
.L_x_1015:
        /* <DEDUP_REMOVED lines=25> */
.L_x_1022:
        /* <DEDUP_REMOVED lines=42> */
.L_x_1021:
[----:B------:R-:W-:Y:S01]  /*10620*/  FMUL R11, RZ, R15 ;  /* 0x0000000fff0b7220 */ /* 0x000fe20000400000 */
[----:B------:R-:W-:-:S07]  /*10630*/  IMAD.MOV.U32 R14, RZ, RZ, RZ ;  /* 0x000000ffff0e7224 */ /* 0x000fce00078e00ff */
.L_x_1020:
[----:B------:R-:W-:Y:S05]  /*10640*/  BSYNC.RECONVERGENT B0 ;  /* 0x0000000000007941 */ /* 0x000fea0003800200 */
.L_x_1019:
        /* <DEDUP_REMOVED lines=35> */
.L_x_1026:
        /* <DEDUP_REMOVED lines=42> */
.L_x_1025:
[----:B------:R-:W-:Y:S01]  /*10b20*/  FMUL R2, RZ, R15 ;  /* 0x0000000fff027220 */ /* 0x000fe20000400000 */
[----:B------:R-:W-:-:S07]  /*10b30*/  IMAD.MOV.U32 R0, RZ, RZ, RZ ;  /* 0x000000ffff007224 */ /* 0x000fce00078e00ff */
.L_x_1024:
[----:B------:R-:W-:Y:S05]  /*10b40*/  BSYNC.RECONVERGENT B0 ;  /* 0x0000000000007941 */ /* 0x000fea0003800200 */
.L_x_1023:
        /* <DEDUP_REMOVED lines=25> */
.L_x_1030:
        /* <DEDUP_REMOVED lines=42> */
.L_x_1029:
[----:B------:R-:W-:Y:S01]  /*10f80*/  FMUL R11, RZ, R15 ;  /* 0x0000000fff0b7220 */ /* 0x000fe20000400000 */
[----:B------:R-:W-:-:S07]  /*10f90*/  IMAD.MOV.U32 R14, RZ, RZ, RZ ;  /* 0x000000ffff0e7224 */ /* 0x000fce00078e00ff */
.L_x_1028:
[----:B------:R-:W-:Y:S05]  /*10fa0*/  BSYNC.RECONVERGENT B0 ;  /* 0x0000000000007941 */ /* 0x000fea0003800200 */
.L_x_1027:
        /* <DEDUP_REMOVED lines=35> */
.L_x_1034:
        /* <DEDUP_REMOVED lines=42> */
.L_x_1033:
[----:B------:R-:W-:Y:S01]  /*11480*/  FMUL R2, RZ, R15 ;  /* 0x0000000fff027220 */ /* 0x000fe20000400000 */
[----:B------:R-:W-:-:S07]  /*11490*/  IMAD.MOV.U32 R0, RZ, RZ, RZ ;  /* 0x000000ffff007224 */ /* 0x000fce00078e00ff */
.L_x_1032:
[----:B------:R-:W-:Y:S05]  /*114a0*/  BSYNC.RECONVERGENT B0 ;  /* 0x0000000000007941 */ /* 0x000fea0003800200 */
.L_x_1031:
        /* <DEDUP_REMOVED lines=25> */
.L_x_1038:
        /* <DEDUP_REMOVED lines=42> */
.L_x_1037:
[----:B------:R-:W-:Y:S01]  /*118e0*/  FMUL R11, RZ, R15 ;  /* 0x0000000fff0b7220 */ /* 0x000fe20000400000 */
[----:B------:R-:W-:-:S07]  /*118f0*/  IMAD.MOV.U32 R14, RZ, RZ, RZ ;  /* 0x000000ffff0e7224 */ /* 0x000fce00078e00ff */
.L_x_1036:
[----:B------:R-:W-:Y:S05]  /*11900*/  BSYNC.RECONVERGENT B0 ;  /* 0x0000000000007941 */ /* 0x000fea0003800200 */
.L_x_1035:
        /* <DEDUP_REMOVED lines=35> */
.L_x_1042:
        /* <DEDUP_REMOVED lines=42> */
.L_x_1041:
[----:B------:R-:W-:Y:S01]  /*11de0*/  FMUL R2, RZ, R15 ;  /* 0x0000000fff027220 */ /* 0x000fe20000400000 */
[----:B------:R-:W-:-:S07]  /*11df0*/  IMAD.MOV.U32 R0, RZ, RZ, RZ ;  /* 0x000000ffff007224 */ /* 0x000fce00078e00ff */
.L_x_1040:
[----:B------:R-:W-:Y:S05]  /*11e00*/  BSYNC.RECONVERGENT B0 ;  /* 0x0000000000007941 */ /* 0x000fea0003800200 */
.L_x_1039:
        /* <DEDUP_REMOVED lines=25> */
.L_x_1046:
        /* <DEDUP_REMOVED lines=42> */
.L_x_1045:
[----:B------:R-:W-:Y:S01]  /*12240*/  FMUL R11, RZ, R15 ;  /* 0x0000000fff0b7220 */ /* 0x000fe20000400000 */
[----:B------:R-:W-:-:S07]  /*12250*/  IMAD.MOV.U32 R14, RZ, RZ, RZ ;  /* 0x000000ffff0e7224 */ /* 0x000fce00078e00ff */
.L_x_1044:
[----:B------:R-:W-:Y:S05]  /*12260*/  BSYNC.RECONVERGENT B0 ;  /* 0x0000000000007941 */ /* 0x000fea0003800200 */
.L_x_1043:
        /* <DEDUP_REMOVED lines=35> */
.L_x_1050:
        /* <DEDUP_REMOVED lines=42> */
.L_x_1049:
[----:B------:R-:W-:Y:S01]  /*12740*/  FMUL R2, RZ, R15 ;  /* 0x0000000fff027220 */ /* 0x000fe20000400000 */
[----:B------:R-:W-:-:S07]  /*12750*/  IMAD.MOV.U32 R0, RZ, RZ, RZ ;  /* 0x000000ffff007224 */ /* 0x000fce00078e00ff */
.L_x_1048:
[----:B------:R-:W-:Y:S05]  /*12760*/  BSYNC.RECONVERGENT B0 ;  /* 0x0000000000007941 */ /* 0x000fea0003800200 */
.L_x_1047:
        /* <DEDUP_REMOVED lines=25> */
.L_x_1054:
        /* <DEDUP_REMOVED lines=42> */
.L_x_1053:
[----:B------:R-:W-:Y:S01]  /*12ba0*/  FMUL R11, RZ, R15 ;  /* 0x0000000fff0b7220 */ /* 0x000fe20000400000 */
[----:B------:R-:W-:-:S07]  /*12bb0*/  IMAD.MOV.U32 R14, RZ, RZ, RZ ;  /* 0x000000ffff0e7224 */ /* 0x000fce00078e00ff */
.L_x_1052:
[----:B------:R-:W-:Y:S05]  /*12bc0*/  BSYNC.RECONVERGENT B0 ;  /* 0x0000000000007941 */ /* 0x000fea0003800200 */
.L_x_1051:
        /* <DEDUP_REMOVED lines=35> */
.L_x_1058:
        /* <DEDUP_REMOVED lines=42> */
.L_x_1057:
[----:B------:R-:W-:Y:S01]  /*130a0*/  FMUL R2, RZ, R15 ;  /* 0x0000000fff027220 */ /* 0x000fe20000400000 */
[----:B------:R-:W-:-:S07]  /*130b0*/  IMAD.MOV.U32 R0, RZ, RZ, RZ ;  /* 0x000000ffff007224 */ /* 0x000fce00078e00ff */
.L_x_1056:
[----:B------:R-:W-:Y:S05]  /*130c0*/  BSYNC.RECONVERGENT B0 ;  /* 0x0000000000007941 */ /* 0x000fea0003800200 */
.L_x_1055:
        /* <DEDUP_REMOVED lines=25> */
.L_x_1062:
        /* <DEDUP_REMOVED lines=42> */
.L_x_1061:
[----:B------:R-:W-:Y:S01]  /*13500*/  FMUL R11, RZ, R15 ;  /* 0x0000000fff0b7220 */ /* 0x000fe20000400000 */
[----:B------:R-:W-:-:S07]  /*13510*/  IMAD.MOV.U32 R14, RZ, RZ, RZ ;  /* 0x000000ffff0e7224 */ /* 0x000fce00078e00ff */
.L_x_1060:
[----:B------:R-:W-:Y:S05]  /*13520*/  BSYNC.RECONVERGENT B0 ;  /* 0x0000000000007941 */ /* 0x000fea0003800200 */
.L_x_1059:
        /* <DEDUP_REMOVED lines=35> */
.L_x_1066:
        /* <DEDUP_REMOVED lines=42> */
.L_x_1065:
[----:B------:R-:W-:Y:S01]  /*13a00*/  FMUL R2, RZ, R15 ;  /* 0x0000000fff027220 */ /* 0x000fe20000400000 */
[----:B------:R-:W-:-:S07]  /*13a10*/  IMAD.MOV.U32 R0, RZ, RZ, RZ ;  /* 0x000000ffff007224 */ /* 0x000fce00078e00ff */
.L_x_1064:
[----:B------:R-:W-:Y:S05]  /*13a20*/  BSYNC.RECONVERGENT B0 ;  /* 0x0000000000007941 */ /* 0x000fea0003800200 */
.L_x_1063:
        /* <DEDUP_REMOVED lines=25> */
.L_x_1070:
        /* <DEDUP_REMOVED lines=42> */
.L_x_1069:
[----:B------:R-:W-:Y:S01]  /*13e60*/  FMUL R11, RZ, R15 ;  /* 0x0000000fff0b7220 */ /* 0x000fe20000400000 */
[----:B------:R-:W-:-:S07]  /*13e70*/  IMAD.MOV.U32 R14, RZ, RZ, RZ ;  /* 0x000000ffff0e7224 */ /* 0x000fce00078e00ff */
.L_x_1068:
[----:B------:R-:W-:Y:S05]  /*13e80*/  BSYNC.RECONVERGENT B0 ;  /* 0x0000000000007941 */ /* 0x000fea0003800200 */
.L_x_1067:
        /* <DEDUP_REMOVED lines=35> */
.L_x_1074:
        /* <DEDUP_REMOVED lines=42> */
.L_x_1073:
[----:B------:R-:W-:Y:S01]  /*14360*/  FMUL R2, RZ, R15 ;  /* 0x0000000fff027220 */ /* 0x000fe20000400000 */
[----:B------:R-:W-:-:S07]  /*14370*/  IMAD.MOV.U32 R0, RZ, RZ, RZ ;  /* 0x000000ffff007224 */ /* 0x000fce00078e00ff */
.L_x_1072:
[----:B------:R-:W-:Y:S05]  /*14380*/  BSYNC.RECONVERGENT B0 ;  /* 0x0000000000007941 */ /* 0x000fea0003800200 */
.L_x_1071:
        /* <DEDUP_REMOVED lines=25> */
.L_x_1078:
        /* <DEDUP_REMOVED lines=42> */
.L_x_1077:
[----:B------:R-:W-:Y:S01]  /*147c0*/  FMUL R11, RZ, R15 ;  /* 0x0000000fff0b7220 */ /* 0x000fe20000400000 */
[----:B------:R-:W-:-:S07]  /*147d0*/  IMAD.MOV.U32 R14, RZ, RZ, RZ ;  /* 0x000000ffff0e7224 */ /* 0x000fce00078e00ff */
.L_x_1076:
[----:B------:R-:W-:Y:S05]  /*147e0*/  BSYNC.RECONVERGENT B0 ;  /* 0x0000000000007941 */ /* 0x000fea0003800200 */
.L_x_1075:
        /* <DEDUP_REMOVED lines=35> */
.L_x_1082:
        /* <DEDUP_REMOVED lines=42> */
.L_x_1081:
[----:B------:R-:W-:Y:S01]  /*14cc0*/  FMUL R2, RZ, R15 ;  /* 0x0000000fff027220 */ /* 0x000fe20000400000 */
[----:B------:R-:W-:-:S07]  /*14cd0*/  IMAD.MOV.U32 R0, RZ, RZ, RZ ;  /* 0x000000ffff007224 */ /* 0x000fce00078e00ff */
.L_x_1080:
[----:B------:R-:W-:Y:S05]  /*14ce0*/  BSYNC.RECONVERGENT B0 ;  /* 0x0000000000007941 */ /* 0x000fea0003800200 */
.L_x_1079:
        /* <DEDUP_REMOVED lines=25> */
.L_x_1086:
        /* <DEDUP_REMOVED lines=42> */
.L_x_1085:
[----:B------:R-:W-:Y:S01]  /*15120*/  FMUL R11, RZ, R15 ;  /* 0x0000000fff0b7220 */ /* 0x000fe20000400000 */
[----:B------:R-:W-:-:S07]  /*15130*/  IMAD.MOV.U32 R14, RZ, RZ, RZ ;  /* 0x000000ffff0e7224 */ /* 0x000fce00078e00ff */
.L_x_1084:
[----:B------:R-:W-:Y:S05]  /*15140*/  BSYNC.RECONVERGENT B0 ;  /* 0x0000000000007941 */ /* 0x000fea0003800200 */
.L_x_1083:
        /* <DEDUP_REMOVED lines=35> */
.L_x_1090:
        /* <DEDUP_REMOVED lines=42> */
.L_x_1089:
[----:B------:R-:W-:Y:S01]  /*15620*/  FMUL R2, RZ, R15 ;  /* 0x0000000fff027220 */ /* 0x000fe20000400000 */
[----:B------:R-:W-:-:S07]  /*15630*/  IMAD.MOV.U32 R0, RZ, RZ, RZ ;  /* 0x000000ffff007224 */ /* 0x000fce00078e00ff */
.L_x_1088:
[----:B------:R-:W-:Y:S05]  /*15640*/  BSYNC.RECONVERGENT B0 ;  /* 0x0000000000007941 */ /* 0x000fea0003800200 */
.L_x_1087:
        /* <DEDUP_REMOVED lines=25> */
.L_x_1094:
        /* <DEDUP_REMOVED lines=42> */
.L_x_1093:
[----:B------:R-:W-:Y:S01]  /*15a80*/  FMUL R11, RZ, R15 ;  /* 0x0000000fff0b7220 */ /* 0x000fe20000400000 */
[----:B------:R-:W-:-:S07]  /*15a90*/  IMAD.MOV.U32 R14, RZ, RZ, RZ ;  /* 0x000000ffff0e7224 */ /* 0x000fce00078e00ff */
.L_x_1092:
[----:B------:R-:W-:Y:S05]  /*15aa0*/  BSYNC.RECONVERGENT B0 ;  /* 0x0000000000007941 */ /* 0x000fea0003800200 */
.L_x_1091:
        /* <DEDUP_REMOVED lines=35> */
.L_x_1098:
        /* <DEDUP_REMOVED lines=42> */
.L_x_1097:
[----:B------:R-:W-:Y:S01]  /*15f80*/  FMUL R2, RZ, R15 ;  /* 0x0000000fff027220 */ /* 0x000fe20000400000 */
[----:B------:R-:W-:-:S07]  /*15f90*/  IMAD.MOV.U32 R0, RZ, RZ, RZ ;  /* 0x000000ffff007224 */ /* 0x000fce00078e00ff */
.L_x_1096:
[----:B------:R-:W-:Y:S05]  /*15fa0*/  BSYNC.RECONVERGENT B0 ;  /* 0x0000000000007941 */ /* 0x000fea0003800200 */
.L_x_1095:
        /* <DEDUP_REMOVED lines=25> */
.L_x_1102:
        /* <DEDUP_REMOVED lines=42> */
.L_x_1101:
[----:B------:R-:W-:Y:S01]  /*163e0*/  FMUL R11, RZ, R15 ;  /* 0x0000000fff0b7220 */ /* 0x000fe20000400000 */
[----:B------:R-:W-:-:S07]  /*163f0*/  IMAD.MOV.U32 R14, RZ, RZ, RZ ;  /* 0x000000ffff0e7224 */ /* 0x000fce00078e00ff */
.L_x_1100:
[----:B------:R-:W-:Y:S05]  /*16400*/  BSYNC.RECONVERGENT B0 ;  /* 0x0000000000007941 */ /* 0x000fea0003800200 */
.L_x_1099:
        /* <DEDUP_REMOVED lines=35> */
.L_x_1106:
        /* <DEDUP_REMOVED lines=42> */
.L_x_1105:
[----:B------:R-:W-:Y:S01]  /*168e0*/  FMUL R2, RZ, R15 ;  /* 0x0000000fff027220 */ /* 0x000fe20000400000 */
[----:B------:R-:W-:-:S07]  /*168f0*/  IMAD.MOV.U32 R0, RZ, RZ, RZ ;  /* 0x000000ffff007224 */ /* 0x000fce00078e00ff */
.L_x_1104:
[----:B------:R-:W-:Y:S05]  /*16900*/  BSYNC.RECONVERGENT B0 ;  /* 0x0000000000007941 */ /* 0x000fea0003800200 */
.L_x_1103:
        /* <DEDUP_REMOVED lines=25> */
.L_x_1110:
        /* <DEDUP_REMOVED lines=42> */
.L_x_1109:
[----:B------:R-:W-:Y:S01]  /*16d40*/  FMUL R11, RZ, R15 ;  /* 0x0000000fff0b7220 */ /* 0x000fe20000400000 */
[----:B------:R-:W-:-:S07]  /*16d50*/  IMAD.MOV.U32 R14, RZ, RZ, RZ ;  /* 0x000000ffff0e7224 */ /* 0x000fce00078e00ff */
.L_x_1108:
[----:B------:R-:W-:Y:S05]  /*16d60*/  BSYNC.RECONVERGENT B0 ;  /* 0x0000000000007941 */ /* 0x000fea0003800200 */
.L_x_1107:
        /* <DEDUP_REMOVED lines=35> */
.L_x_1114:
        /* <DEDUP_REMOVED lines=42> */
.L_x_1113:
[----:B------:R-:W-:Y:S01]  /*17240*/  FMUL R2, RZ, R15 ;  /* 0x0000000fff027220 */ /* 0x000fe20000400000 */
[----:B------:R-:W-:-:S07]  /*17250*/  IMAD.MOV.U32 R0, RZ, RZ, RZ ;  /* 0x000000ffff007224 */ /* 0x000fce00078e00ff */
.L_x_1112:
[----:B------:R-:W-:Y:S05]  /*17260*/  BSYNC.RECONVERGENT B0 ;  /* 0x0000000000007941 */ /* 0x000fea0003800200 */
.L_x_1111:
        /* <DEDUP_REMOVED lines=25> */
.L_x_1118:
        /* <DEDUP_REMOVED lines=42> */
.L_x_1117:
[----:B------:R-:W-:Y:S01]  /*176a0*/  FMUL R11, RZ, R15 ;  /* 0x0000000fff0b7220 */ /* 0x000fe20000400000 */
[----:B------:R-:W-:-:S07]  /*176b0*/  IMAD.MOV.U32 R14, RZ, RZ, RZ ;  /* 0x000000ffff0e7224 */ /* 0x000fce00078e00ff */
.L_x_1116:
[----:B------:R-:W-:Y:S05]  /*176c0*/  BSYNC.RECONVERGENT B0 ;  /* 0x0000000000007941 */ /* 0x000fea0003800200 */
.L_x_1115:
        /* <DEDUP_REMOVED lines=35> */
.L_x_1122:
        /* <DEDUP_REMOVED lines=42> */
.L_x_1121:
[----:B------:R-:W-:Y:S01]  /*17ba0*/  FMUL R2, RZ, R15 ;  /* 0x0000000fff027220 */ /* 0x000fe20000400000 */
[----:B------:R-:W-:-:S07]  /*17bb0*/  IMAD.MOV.U32 R0, RZ, RZ, RZ ;  /* 0x000000ffff007224 */ /* 0x000fce00078e00ff */
.L_x_1120:
[----:B------:R-:W-:Y:S05]  /*17bc0*/  BSYNC.RECONVERGENT B0 ;  /* 0x0000000000007941 */ /* 0x000fea0003800200 */
.L_x_1119:
        /* <DEDUP_REMOVED lines=25> */
.L_x_1126:
        /* <DEDUP_REMOVED lines=42> */
.L_x_1125:
[----:B------:R-:W-:Y:S01]  /*18000*/  FMUL R11, RZ, R15 ;  /* 0x0000000fff0b7220 */ /* 0x000fe20000400000 */
[----:B------:R-:W-:-:S07]  /*18010*/  IMAD.MOV.U32 R14, RZ, RZ, RZ ;  /* 0x000000ffff0e7224 */ /* 0x000fce00078e00ff */
.L_x_1124:
[----:B------:R-:W-:Y:S05]  /*18020*/  BSYNC.RECONVERGENT B0 ;  /* 0x0000000000007941 */ /* 0x000fea0003800200 */
.L_x_1123:
        /* <DEDUP_REMOVED lines=35> */
.L_x_1130:
        /* <DEDUP_REMOVED lines=42> */
.L_x_1129:
[----:B------:R-:W-:Y:S01]  /*18500*/  FMUL R2, RZ, R15 ;  /* 0x0000000fff027220 */ /* 0x000fe20000400000 */
[----:B------:R-:W-:-:S07]  /*18510*/  IMAD.MOV.U32 R0, RZ, RZ, RZ ;  /* 0x000000ffff007224 */ /* 0x000fce00078e00ff */
.L_x_1128:
[----:B------:R-:W-:Y:S05]  /*18520*/  BSYNC.RECONVERGENT B0 ;  /* 0x0000000000007941 */ /* 0x000fea0003800200 */
.L_x_1127:
        /* <DEDUP_REMOVED lines=25> */
.L_x_1134:
        /* <DEDUP_REMOVED lines=42> */
.L_x_1133:
[----:B------:R-:W-:Y:S01]  /*18960*/  FMUL R11, RZ, R15 ;  /* 0x0000000fff0b7220 */ /* 0x000fe20000400000 */
[----:B------:R-:W-:-:S07]  /*18970*/  IMAD.MOV.U32 R14, RZ, RZ, RZ ;  /* 0x000000ffff0e7224 */ /* 0x000fce00078e00ff */
.L_x_1132:
[----:B------:R-:W-:Y:S05]  /*18980*/  BSYNC.RECONVERGENT B0 ;  /* 0x0000000000007941 */ /* 0x000fea0003800200 */
.L_x_1131:
        /* <DEDUP_REMOVED lines=35> */
.L_x_1138:
        /* <DEDUP_REMOVED lines=42> */
.L_x_1137:
[----:B------:R-:W-:Y:S01]  /*18e60*/  FMUL R2, RZ, R15 ;  /* 0x0000000fff027220 */ /* 0x000fe20000400000 */
[----:B------:R-:W-:-:S07]  /*18e70*/  IMAD.MOV.U32 R0, RZ, RZ, RZ ;  /* 0x000000ffff007224 */ /* 0x000fce00078e00ff */
.L_x_1136:
[----:B------:R-:W-:Y:S05]  /*18e80*/  BSYNC.RECONVERGENT B0 ;  /* 0x0000000000007941 */ /* 0x000fea0003800200 */
.L_x_1135:
        /* <DEDUP_REMOVED lines=25> */
.L_x_1142:
        /* <DEDUP_REMOVED lines=42> */
.L_x_1141:
[----:B------:R-:W-:Y:S01]  /*192c0*/  FMUL R11, RZ, R15 ;  /* 0x0000000fff0b7220 */ /* 0x000fe20000400000 */
[----:B------:R-:W-:-:S07]  /*192d0*/  IMAD.MOV.U32 R14, RZ, RZ, RZ ;  /* 0x000000ffff0e7224 */ /* 0x000fce00078e00ff */
.L_x_1140:
[----:B------:R-:W-:Y:S05]  /*192e0*/  BSYNC.RECONVERGENT B0 ;  /* 0x0000000000007941 */ /* 0x000fea0003800200 */
.L_x_1139:
        /* <DEDUP_REMOVED lines=35> */
.L_x_1146:
        /* <DEDUP_REMOVED lines=42> */
.L_x_1145:
[----:B------:R-:W-:Y:S01]  /*197c0*/  FMUL R2, RZ, R15 ;  /* 0x0000000fff027220 */ /* 0x000fe20000400000 */
[----:B------:R-:W-:-:S07]  /*197d0*/  IMAD.MOV.U32 R0, RZ, RZ, RZ ;  /* 0x000000ffff007224 */ /* 0x000fce00078e00ff */
.L_x_1144:
[----:B------:R-:W-:Y:S05]  /*197e0*/  BSYNC.RECONVERGENT B0 ;  /* 0x0000000000007941 */ /* 0x000fea0003800200 */
.L_x_1143:
        /* <DEDUP_REMOVED lines=25> */
.L_x_1150:
        /* <DEDUP_REMOVED lines=42> */
.L_x_1149:
[----:B------:R-:W-:Y:S01]  /*19c20*/  FMUL R11, RZ, R15 ;  /* 0x0000000fff0b7220 */ /* 0x000fe20000400000 */
[----:B------:R-:W-:-:S07]  /*19c30*/  IMAD.MOV.U32 R14, RZ, RZ, RZ ;  /* 0x000000ffff0e7224 */ /* 0x000fce00078e00ff */
.L_x_1148:
[----:B------:R-:W-:Y:S05]  /*19c40*/  BSYNC.RECONVERGENT B0 ;  /* 0x0000000000007941 */ /* 0x000fea0003800200 */
.L_x_1147:
        /* <DEDUP_REMOVED lines=35> */
.L_x_1154:
        /* <DEDUP_REMOVED lines=42> */
.L_x_1153:
[----:B------:R-:W-:Y:S01]  /*1a120*/  FMUL R2, RZ, R15 ;  /* 0x0000000fff027220 */ /* 0x000fe20000400000 */
[----:B------:R-:W-:-:S07]  /*1a130*/  IMAD.MOV.U32 R0, RZ, RZ, RZ ;  /* 0x000000ffff007224 */ /* 0x000fce00078e00ff */
.L_x_1152:
[----:B------:R-:W-:Y:S05]  /*1a140*/  BSYNC.RECONVERGENT B0 ;  /* 0x0000000000007941 */ /* 0x000fea0003800200 */
.L_x_1151:
        /* <DEDUP_REMOVED lines=25> */
.L_x_1158:
        /* <DEDUP_REMOVED lines=42> */
.L_x_1157:
[----:B------:R-:W-:Y:S01]  /*1a580*/  FMUL R11, RZ, R15 ;  /* 0x0000000fff0b7220 */ /* 0x000fe20000400000 */
[----:B------:R-:W-:-:S07]  /*1a590*/  IMAD.MOV.U32 R14, RZ, RZ, RZ ;  /* 0x000000ffff0e7224 */ /* 0x000fce00078e00ff */
.L_x_1156:
[----:B------:R-:W-:Y:S05]  /*1a5a0*/  BSYNC.RECONVERGENT B0 ;  /* 0x0000000000007941 */ /* 0x000fea0003800200 */
.L_x_1155:
        /* <DEDUP_REMOVED lines=35> */
.L_x_1162:
        /* <DEDUP_REMOVED lines=42> */
.L_x_1161:
[----:B------:R-:W-:Y:S01]  /*1aa80*/  FMUL R2, RZ, R15 ;  /* 0x0000000fff027220 */ /* 0x000fe20000400000 */
[----:B------:R-:W-:-:S07]  /*1aa90*/  IMAD.MOV.U32 R0, RZ, RZ, RZ ;  /* 0x000000ffff007224 */ /* 0x000fce00078e00ff */
.L_x_1160:
[----:B------:R-:W-:Y:S05]  /*1aaa0*/  BSYNC.RECONVERGENT B0 ;  /* 0x0000000000007941 */ /* 0x000fea0003800200 */
.L_x_1159:
        /* <DEDUP_REMOVED lines=25> */
.L_x_1166:
        /* <DEDUP_REMOVED lines=42> */
.L_x_1165:
[----:B------:R-:W-:Y:S01]  /*1aee0*/  FMUL R11, RZ, R15 ;  /* 0x0000000fff0b7220 */ /* 0x000fe20000400000 */
[----:B------:R-:W-:-:S07]  /*1aef0*/  IMAD.MOV.U32 R14, RZ, RZ, RZ ;  /* 0x000000ffff0e7224 */ /* 0x000fce00078e00ff */
.L_x_1164:
[----:B------:R-:W-:Y:S05]  /*1af00*/  BSYNC.RECONVERGENT B0 ;  /* 0x0000000000007941 */ /* 0x000fea0003800200 */
.L_x_1163:
        /* <DEDUP_REMOVED lines=35> */
.L_x_1170:
        /* <DEDUP_REMOVED lines=42> */
.L_x_1169:
[----:B------:R-:W-:Y:S01]  /*1b3e0*/  FMUL R2, RZ, R15 ;  /* 0x0000000fff027220 */ /* 0x000fe20000400000 */
[----:B------:R-:W-:-:S07]  /*1b3f0*/  IMAD.MOV.U32 R0, RZ, RZ, RZ ;  /* 0x000000ffff007224 */ /* 0x000fce00078e00ff */
.L_x_1168:
[----:B------:R-:W-:Y:S05]  /*1b400*/  BSYNC.RECONVERGENT B0 ;  /* 0x0000000000007941 */ /* 0x000fea0003800200 */
.L_x_1167:
        /* <DEDUP_REMOVED lines=25> */
.L_x_1174:
        /* <DEDUP_REMOVED lines=42> */
.L_x_1173:
[----:B------:R-:W-:Y:S01]  /*1b840*/  FMUL R11, RZ, R15 ;  /* 0x0000000fff0b7220 */ /* 0x000fe20000400000 */
[----:B------:R-:W-:-:S07]  /*1b850*/  IMAD.MOV.U32 R14, RZ, RZ, RZ ;  /* 0x000000ffff0e7224 */ /* 0x000fce00078e00ff */
.L_x_1172:
[----:B------:R-:W-:Y:S05]  /*1b860*/  BSYNC.RECONVERGENT B0 ;  /* 0x0000000000007941 */ /* 0x000fea0003800200 */
.L_x_1171:
        /* <DEDUP_REMOVED lines=35> */
.L_x_1178:
        /* <DEDUP_REMOVED lines=42> */
.L_x_1177:
[----:B------:R-:W-:Y:S01]  /*1bd40*/  FMUL R2, RZ, R15 ;  /* 0x0000000fff027220 */ /* 0x000fe20000400000 */
[----:B------:R-:W-:-:S07]  /*1bd50*/  IMAD.MOV.U32 R0, RZ, RZ, RZ ;  /* 0x000000ffff007224 */ /* 0x000fce00078e00ff */
.L_x_1176:
[----:B------:R-:W-:Y:S05]  /*1bd60*/  BSYNC.RECONVERGENT B0 ;  /* 0x0000000000007941 */ /* 0x000fea0003800200 */
.L_x_1175:
        /* <DEDUP_REMOVED lines=25> */
.L_x_1182:
        /* <DEDUP_REMOVED lines=42> */
.L_x_1181:
[----:B------:R-:W-:Y:S01]  /*1c1a0*/  FMUL R11, RZ, R15 ;  /* 0x0000000fff0b7220 */ /* 0x000fe20000400000 */
[----:B------:R-:W-:-:S07]  /*1c1b0*/  IMAD.MOV.U32 R14, RZ, RZ, RZ ;  /* 0x000000ffff0e7224 */ /* 0x000fce00078e00ff */
.L_x_1180:
[----:B------:R-:W-:Y:S05]  /*1c1c0*/  BSYNC.RECONVERGENT B0 ;  /* 0x0000000000007941 */ /* 0x000fea0003800200 */
.L_x_1179:
        /* <DEDUP_REMOVED lines=35> */
.L_x_1186:
        /* <DEDUP_REMOVED lines=42> */
.L_x_1185:
[----:B------:R-:W-:Y:S01]  /*1c6a0*/  FMUL R2, RZ, R15 ;  /* 0x0000000fff027220 */ /* 0x000fe20000400000 */
[----:B------:R-:W-:-:S07]  /*1c6b0*/  IMAD.MOV.U32 R0, RZ, RZ, RZ ;  /* 0x000000ffff007224 */ /* 0x000fce00078e00ff */
.L_x_1184:
[----:B------:R-:W-:Y:S05]  /*1c6c0*/  BSYNC.RECONVERGENT B0 ;  /* 0x0000000000007941 */ /* 0x000fea0003800200 */
.L_x_1183:
        /* <DEDUP_REMOVED lines=25> */
.L_x_1190:
        /* <DEDUP_REMOVED lines=42> */
.L_x_1189:
[----:B------:R-:W-:Y:S01]  /*1cb00*/  FMUL R11, RZ, R15 ;  /* 0x0000000fff0b7220 */ /* 0x000fe20000400000 */
[----:B------:R-:W-:-:S07]  /*1cb10*/  IMAD.MOV.U32 R14, RZ, RZ, RZ ;  /* 0x000000ffff0e7224 */ /* 0x000fce00078e00ff */
.L_x_1188:
[----:B------:R-:W-:Y:S05]  /*1cb20*/  BSYNC.RECONVERGENT B0 ;  /* 0x0000000000007941 */ /* 0x000fea0003800200 */
.L_x_1187:
        /* <DEDUP_REMOVED lines=35> */
.L_x_1194:
        /* <DEDUP_REMOVED lines=42> */
.L_x_1193:
[----:B------:R-:W-:Y:S01]  /*1d000*/  FMUL R2, RZ, R15 ;  /* 0x0000000fff027220 */ /* 0x000fe20000400000 */
[----:B------:R-:W-:-:S07]  /*1d010*/  IMAD.MOV.U32 R0, RZ, RZ, RZ ;  /* 0x000000ffff007224 */ /* 0x000fce00078e00ff */
.L_x_1192:
[----:B------:R-:W-:Y:S05]  /*1d020*/  BSYNC.RECONVERGENT B0 ;  /* 0x0000000000007941 */ /* 0x000fea0003800200 */
.L_x_1191:
        /* <DEDUP_REMOVED lines=25> */
.L_x_1198:
        /* <DEDUP_REMOVED lines=42> */
.L_x_1197:
[----:B------:R-:W-:Y:S01]  /*1d460*/  FMUL R11, RZ, R15 ;  /* 0x0000000fff0b7220 */ /* 0x000fe20000400000 */
[----:B------:R-:W-:-:S07]  /*1d470*/  IMAD.MOV.U32 R14, RZ, RZ, RZ ;  /* 0x000000ffff0e7224 */ /* 0x000fce00078e00ff */
.L_x_1196:
[----:B------:R-:W-:Y:S05]  /*1d480*/  BSYNC.RECONVERGENT B0 ;  /* 0x0000000000007941 */ /* 0x000fea0003800200 */
.L_x_1195:
        /* <DEDUP_REMOVED lines=35> */
.L_x_1202:
        /* <DEDUP_REMOVED lines=42> */
.L_x_1201:
[----:B------:R-:W-:Y:S01]  /*1d960*/  FMUL R2, RZ, R15 ;  /* 0x0000000fff027220 */ /* 0x000fe20000400000 */
[----:B------:R-:W-:-:S07]  /*1d970*/  IMAD.MOV.U32 R0, RZ, RZ, RZ ;  /* 0x000000ffff007224 */ /* 0x000fce00078e00ff */
.L_x_1200:
[----:B------:R-:W-:Y:S05]  /*1d980*/  BSYNC.RECONVERGENT B0 ;  /* 0x0000000000007941 */ /* 0x000fea0003800200 */
.L_x_1199:
        /* <DEDUP_REMOVED lines=25> */
.L_x_1206:
        /* <DEDUP_REMOVED lines=42> */
.L_x_1205:
[----:B------:R-:W-:Y:S01]  /*1ddc0*/  FMUL R11, RZ, R15 ;  /* 0x0000000fff0b7220 */ /* 0x000fe20000400000 */
[----:B------:R-:W-:-:S07]  /*1ddd0*/  IMAD.MOV.U32 R14, RZ, RZ, RZ ;  /* 0x000000ffff0e7224 */ /* 0x000fce00078e00ff */
.L_x_1204:
[----:B------:R-:W-:Y:S05]  /*1dde0*/  BSYNC.RECONVERGENT B0 ;  /* 0x0000000000007941 */ /* 0x000fea0003800200 */
.L_x_1203:
        /* <DEDUP_REMOVED lines=35> */
.L_x_1210:
        /* <DEDUP_REMOVED lines=42> */
.L_x_1209:
[----:B------:R-:W-:Y:S01]  /*1e2c0*/  FMUL R2, RZ, R15 ;  /* 0x0000000fff027220 */ /* 0x000fe20000400000 */
[----:B------:R-:W-:-:S07]  /*1e2d0*/  IMAD.MOV.U32 R0, RZ, RZ, RZ ;  /* 0x000000ffff007224 */ /* 0x000fce00078e00ff */
.L_x_1208:
[----:B------:R-:W-:Y:S05]  /*1e2e0*/  BSYNC.RECONVERGENT B0 ;  /* 0x0000000000007941 */ /* 0x000fea0003800200 */
.L_x_1207:
        /* <DEDUP_REMOVED lines=25> */
.L_x_1214:
        /* <DEDUP_REMOVED lines=42> */
.L_x_1213:
[----:B------:R-:W-:Y:S01]  /*1e720*/  FMUL R11, RZ, R15 ;  /* 0x0000000fff0b7220 */ /* 0x000fe20000400000 */
[----:B------:R-:W-:-:S07]  /*1e730*/  IMAD.MOV.U32 R14, RZ, RZ, RZ ;  /* 0x000000ffff0e7224 */ /* 0x000fce00078e00ff */
.L_x_1212:
[----:B------:R-:W-:Y:S05]  /*1e740*/  BSYNC.RECONVERGENT B0 ;  /* 0x0000000000007941 */ /* 0x000fea0003800200 */
.L_x_1211:
        /* <DEDUP_REMOVED lines=35> */
.L_x_1218:
        /* <DEDUP_REMOVED lines=42> */
.L_x_1217:
[----:B------:R-:W-:Y:S01]  /*1ec20*/  FMUL R2, RZ, R15 ;  /* 0x0000000fff027220 */ /* 0x000fe20000400000 */
[----:B------:R-:W-:-:S07]  /*1ec30*/  IMAD.MOV.U32 R0, RZ, RZ, RZ ;  /* 0x000000ffff007224 */ /* 0x000fce00078e00ff */
.L_x_1216:
[----:B------:R-:W-:Y:S05]  /*1ec40*/  BSYNC.RECONVERGENT B0 ;  /* 0x0000000000007941 */ /* 0x000fea0003800200 */
.L_x_1215:
        /* <DEDUP_REMOVED lines=25> */
.L_x_1222:
        /* <DEDUP_REMOVED lines=42> */
.L_x_1221:
[----:B------:R-:W-:Y:S01]  /*1f080*/  FMUL R11, RZ, R15 ;  /* 0x0000000fff0b7220 */ /* 0x000fe20000400000 */
[----:B------:R-:W-:-:S07]  /*1f090*/  IMAD.MOV.U32 R14, RZ, RZ, RZ ;  /* 0x000000ffff0e7224 */ /* 0x000fce00078e00ff */
.L_x_1220:
[----:B------:R-:W-:Y:S05]  /*1f0a0*/  BSYNC.RECONVERGENT B0 ;  /* 0x0000000000007941 */ /* 0x000fea0003800200 */
.L_x_1219:
        /* <DEDUP_REMOVED lines=35> */
.L_x_1226:
        /* <DEDUP_REMOVED lines=42> */
.L_x_1225:
[----:B------:R-:W-:Y:S01]  /*1f580*/  FMUL R2, RZ, R15 ;  /* 0x0000000fff027220 */ /* 0x000fe20000400000 */
[----:B------:R-:W-:-:S07]  /*1f590*/  IMAD.MOV.U32 R0, RZ, RZ, RZ ;  /* 0x000000ffff007224 */ /* 0x000fce00078e00ff */
.L_x_1224:
[----:B------:R-:W-:Y:S05]  /*1f5a0*/  BSYNC.RECONVERGENT B0 ;  /* 0x0000000000007941 */ /* 0x000fea0003800200 */
.L_x_1223:
        /* <DEDUP_REMOVED lines=25> */
.L_x_1230:
        /* <DEDUP_REMOVED lines=42> */
.L_x_1229:
[----:B------:R-:W-:Y:S01]  /*1f9e0*/  FMUL R11, RZ, R15 ;  /* 0x0000000fff0b7220 */ /* 0x000fe20000400000 */
[----:B------:R-:W-:-:S07]  /*1f9f0*/  IMAD.MOV.U32 R14, RZ, RZ, RZ ;  /* 0x000000ffff0e7224 */ /* 0x000fce00078e00ff */
.L_x_1228:
[----:B------:R-:W-:Y:S05]  /*1fa00*/  BSYNC.RECONVERGENT B0 ;  /* 0x0000000000007941 */ /* 0x000fea0003800200 */
.L_x_1227:
        /* <DEDUP_REMOVED lines=35> */
.L_x_1234:
        /* <DEDUP_REMOVED lines=42> */
.L_x_1233:
[----:B------:R-:W-:Y:S01]  /*1fee0*/  FMUL R2, RZ, R15 ;  /* 0x0000000fff027220 */ /* 0x000fe20000400000 */
[----:B------:R-:W-:-:S07]  /*1fef0*/  IMAD.MOV.U32 R0, RZ, RZ, RZ ;  /* 0x000000ffff007224 */ /* 0x000fce00078e00ff */
.L_x_1232:
[----:B------:R-:W-:Y:S05]  /*1ff00*/  BSYNC.RECONVERGENT B0 ;  /* 0x0000000000007941 */ /* 0x000fea0003800200 */
.L_x_1231:
        /* <DEDUP_REMOVED lines=25> */
.L_x_1238:
        /* <DEDUP_REMOVED lines=42> */
.L_x_1237:
[----:B------:R-:W-:Y:S01]  /*20340*/  FMUL R11, RZ, R15 ;  /* 0x0000000fff0b7220 */ /* 0x000fe20000400000 */
[----:B------:R-:W-:-:S07]  /*20350*/  IMAD.MOV.U32 R14, RZ, RZ, RZ ;  /* 0x000000ffff0e7224 */ /* 0x000fce00078e00ff */
.L_x_1236:
[----:B------:R-:W-:Y:S05]  /*20360*/  BSYNC.RECONVERGENT B0 ;  /* 0x0000000000007941 */ /* 0x000fea0003800200 */
.L_x_1235:
        /* <DEDUP_REMOVED lines=35> */
.L_x_1242:
        /* <DEDUP_REMOVED lines=42> */
.L_x_1241:
[----:B------:R-:W-:Y:S01]  /*20840*/  FMUL R2, RZ, R15 ;  /* 0x0000000fff027220 */ /* 0x000fe20000400000 */
[----:B------:R-:W-:-:S07]  /*20850*/  IMAD.MOV.U32 R0, RZ, RZ, RZ ;  /* 0x000000ffff007224 */ /* 0x000fce00078e00ff */
.L_x_1240:
[----:B------:R-:W-:Y:S05]  /*20860*/  BSYNC.RECONVERGENT B0 ;  /* 0x0000000000007941 */ /* 0x000fea0003800200 */
.L_x_1239:
        /* <DEDUP_REMOVED lines=25> */
.L_x_1246:
        /* <DEDUP_REMOVED lines=42> */
.L_x_1245:
[----:B------:R-:W-:Y:S01]  /*20ca0*/  FMUL R11, RZ, R15 ;  /* 0x0000000fff0b7220 */ /* 0x000fe20000400000 */
[----:B------:R-:W-:-:S07]  /*20cb0*/  IMAD.MOV.U32 R14, RZ, RZ, RZ ;  /* 0x000000ffff0e7224 */ /* 0x000fce00078e00ff */
.L_x_1244:
[----:B------:R-:W-:Y:S05]  /*20cc0*/  BSYNC.RECONVERGENT B0 ;  /* 0x0000000000007941 */ /* 0x000fea0003800200 */
.L_x_1243:
        /* <DEDUP_REMOVED lines=35> */
.L_x_1250:
        /* <DEDUP_REMOVED lines=42> */
.L_x_1249:
[----:B------:R-:W-:Y:S01]  /*211a0*/  FMUL R2, RZ, R15 ;  /* 0x0000000fff027220 */ /* 0x000fe20000400000 */
[----:B------:R-:W-:-:S07]  /*211b0*/  IMAD.MOV.U32 R0, RZ, RZ, RZ ;  /* 0x000000ffff007224 */ /* 0x000fce00078e00ff */
.L_x_1248:
[----:B------:R-:W-:Y:S05]  /*211c0*/  BSYNC.RECONVERGENT B0 ;  /* 0x0000000000007941 */ /* 0x000fea0003800200 */
.L_x_1247:
        /* <DEDUP_REMOVED lines=25> */
.L_x_1254:
        /* <DEDUP_REMOVED lines=42> */
.L_x_1253:
[----:B------:R-:W-:Y:S01]  /*21600*/  FMUL R11, RZ, R15 ;  /* 0x0000000fff0b7220 */ /* 0x000fe20000400000 */
[----:B------:R-:W-:-:S07]  /*21610*/  IMAD.MOV.U32 R14, RZ, RZ, RZ ;  /* 0x000000ffff0e7224 */ /* 0x000fce00078e00ff */
.L_x_1252:
[----:B------:R-:W-:Y:S05]  /*21620*/  BSYNC.RECONVERGENT B0 ;  /* 0x0000000000007941 */ /* 0x000fea0003800200 */
.L_x_1251:
        /* <DEDUP_REMOVED lines=35> */
.L_x_1258:
        /* <DEDUP_REMOVED lines=42> */
.L_x_1257:
[----:B------:R-:W-:Y:S01]  /*21b00*/  FMUL R2, RZ, R15 ;  /* 0x0000000fff027220 */ /* 0x000fe20000400000 */
[----:B------:R-:W-:-:S07]  /*21b10*/  IMAD.MOV.U32 R0, RZ, RZ, RZ ;  /* 0x000000ffff007224 */ /* 0x000fce00078e00ff */
.L_x_1256:
[----:B------:R-:W-:Y:S05]  /*21b20*/  BSYNC.RECONVERGENT B0 ;  /* 0x0000000000007941 */ /* 0x000fea0003800200 */
.L_x_1255:
        /* <DEDUP_REMOVED lines=25> */
.L_x_1262:
        /* <DEDUP_REMOVED lines=42> */
.L_x_1261:
[----:B------:R-:W-:Y:S01]  /*21f60*/  FMUL R11, RZ, R15 ;  /* 0x0000000fff0b7220 */ /* 0x000fe20000400000 */
[----:B------:R-:W-:-:S07]  /*21f70*/  IMAD.MOV.U32 R14, RZ, RZ, RZ ;  /* 0x000000ffff0e7224 */ /* 0x000fce00078e00ff */
.L_x_1260:
[----:B------:R-:W-:Y:S05]  /*21f80*/  BSYNC.RECONVERGENT B0 ;  /* 0x0000000000007941 */ /* 0x000fea0003800200 */
.L_x_1259:
        /* <DEDUP_REMOVED lines=35> */
.L_x_1266:
        /* <DEDUP_REMOVED lines=42> */
.L_x_1265:
[----:B------:R-:W-:Y:S01]  /*22460*/  FMUL R2, RZ, R15 ;  /* 0x0000000fff027220 */ /* 0x000fe20000400000 */
[----:B------:R-:W-:-:S07]  /*22470*/  IMAD.MOV.U32 R0, RZ, RZ, RZ ;  /* 0x000000ffff007224 */ /* 0x000fce00078e00ff */
.L_x_1264:
[----:B------:R-:W-:Y:S05]  /*22480*/  BSYNC.RECONVERGENT B0 ;  /* 0x0000000000007941 */ /* 0x000fea0003800200 */
.L_x_1263:
        /* <DEDUP_REMOVED lines=25> */
.L_x_1270:
        /* <DEDUP_REMOVED lines=42> */
.L_x_1269:
[----:B------:R-:W-:Y:S01]  /*228c0*/  FMUL R11, RZ, R15 ;  /* 0x0000000fff0b7220 */ /* 0x000fe20000400000 */
[----:B------:R-:W-:-:S07]  /*228d0*/  IMAD.MOV.U32 R14, RZ, RZ, RZ ;  /* 0x000000ffff0e7224 */ /* 0x000fce00078e00ff */
.L_x_1268:
[----:B------:R-:W-:Y:S05]  /*228e0*/  BSYNC.RECONVERGENT B0 ;  /* 0x0000000000007941 */ /* 0x000fea0003800200 */
.L_x_1267:
        /* <DEDUP_REMOVED lines=35> */
.L_x_1274:
        /* <DEDUP_REMOVED lines=42> */
.L_x_1273:
[----:B------:R-:W-:Y:S01]  /*22dc0*/  FMUL R2, RZ, R15 ;  /* 0x0000000fff027220 */ /* 0x000fe20000400000 */
[----:B------:R-:W-:-:S07]  /*22dd0*/  IMAD.MOV.U32 R0, RZ, RZ, RZ ;  /* 0x000000ffff007224 */ /* 0x000fce00078e00ff */
.L_x_1272:
[----:B------:R-:W-:Y:S05]  /*22de0*/  BSYNC.RECONVERGENT B0 ;  /* 0x0000000000007941 */ /* 0x000fea0003800200 */
.L_x_1271:
        /* <DEDUP_REMOVED lines=25> */
.L_x_1278:
        /* <DEDUP_REMOVED lines=42> */
.L_x_1277:
[----:B------:R-:W-:Y:S01]  /*23220*/  FMUL R11, RZ, R15 ;  /* 0x0000000fff0b7220 */ /* 0x000fe20000400000 */
[----:B------:R-:W-:-:S07]  /*23230*/  IMAD.MOV.U32 R14, RZ, RZ, RZ ;  /* 0x000000ffff0e7224 */ /* 0x000fce00078e00ff */
.L_x_1276:
[----:B------:R-:W-:Y:S05]  /*23240*/  BSYNC.RECONVERGENT B0 ;  /* 0x0000000000007941 */ /* 0x000fea0003800200 */
.L_x_1275:
        /* <DEDUP_REMOVED lines=35> */
.L_x_1282:
        /* <DEDUP_REMOVED lines=42> */
.L_x_1281:
[----:B------:R-:W-:Y:S01]  /*23720*/  FMUL R2, RZ, R15 ;  /* 0x0000000fff027220 */ /* 0x000fe20000400000 */
[----:B------:R-:W-:-:S07]  /*23730*/  IMAD.MOV.U32 R0, RZ, RZ, RZ ;  /* 0x000000ffff007224 */ /* 0x000fce00078e00ff */
.L_x_1280:
[----:B------:R-:W-:Y:S05]  /*23740*/  BSYNC.RECONVERGENT B0 ;  /* 0x0000000000007941 */ /* 0x000fea0003800200 */
.L_x_1279:
        /* <DEDUP_REMOVED lines=25> */
.L_x_1286:
        /* <DEDUP_REMOVED lines=42> */
.L_x_1285:
[----:B------:R-:W-:Y:S01]  /*23b80*/  FMUL R11, RZ, R15 ;  /* 0x0000000fff0b7220 */ /* 0x000fe20000400000 */
[----:B------:R-:W-:-:S07]  /*23b90*/  IMAD.MOV.U32 R14, RZ, RZ, RZ ;  /* 0x000000ffff0e7224 */ /* 0x000fce00078e00ff */
.L_x_1284:
[----:B------:R-:W-:Y:S05]  /*23ba0*/  BSYNC.RECONVERGENT B0 ;  /* 0x0000000000007941 */ /* 0x000fea0003800200 */
.L_x_1283:
        /* <DEDUP_REMOVED lines=35> */
.L_x_1290:
        /* <DEDUP_REMOVED lines=42> */
.L_x_1289:
[----:B------:R-:W-:Y:S01]  /*24080*/  FMUL R2, RZ, R15 ;  /* 0x0000000fff027220 */ /* 0x000fe20000400000 */
[----:B------:R-:W-:-:S07]  /*24090*/  IMAD.MOV.U32 R0, RZ, RZ, RZ ;  /* 0x000000ffff007224 */ /* 0x000fce00078e00ff */
.L_x_1288:
[----:B------:R-:W-:Y:S05]  /*240a0*/  BSYNC.RECONVERGENT B0 ;  /* 0x0000000000007941 */ /* 0x000fea0003800200 */
.L_x_1287:
        /* <DEDUP_REMOVED lines=25> */
.L_x_1294:
        /* <DEDUP_REMOVED lines=42> */
.L_x_1293:
[----:B------:R-:W-:Y:S01]  /*244e0*/  FMUL R11, RZ, R15 ;  /* 0x0000000fff0b7220 */ /* 0x000fe20000400000 */
[----:B------:R-:W-:-:S07]  /*244f0*/  IMAD.MOV.U32 R14, RZ, RZ, RZ ;  /* 0x000000ffff0e7224 */ /* 0x000fce00078e00ff */
.L_x_1292:
[----:B------:R-:W-:Y:S05]  /*24500*/  BSYNC.RECONVERGENT B0 ;  /* 0x0000000000007941 */ /* 0x000fea0003800200 */
.L_x_1291:
        /* <DEDUP_REMOVED lines=35> */
.L_x_1298:
        /* <DEDUP_REMOVED lines=42> */
.L_x_1297:
[----:B------:R-:W-:Y:S01]  /*249e0*/  FMUL R2, RZ, R15 ;  /* 0x0000000fff027220 */ /* 0x000fe20000400000 */
[----:B------:R-:W-:-:S07]  /*249f0*/  IMAD.MOV.U32 R0, RZ, RZ, RZ ;  /* 0x000000ffff007224 */ /* 0x000fce00078e00ff */
.L_x_1296:
[----:B------:R-:W-:Y:S05]  /*24a00*/  BSYNC.RECONVERGENT B0 ;  /* 0x0000000000007941 */ /* 0x000fea0003800200 */
.L_x_1295:
        /* <DEDUP_REMOVED lines=25> */
.L_x_1302:
        /* <DEDUP_REMOVED lines=42> */
.L_x_1301:
[----:B------:R-:W-:Y:S01]  /*24e40*/  FMUL R11, RZ, R15 ;  /* 0x0000000fff0b7220 */ /* 0x000fe20000400000 */
[----:B------:R-:W-:-:S07]  /*24e50*/  IMAD.MOV.U32 R14, RZ, RZ, RZ ;  /* 0x000000ffff0e7224 */ /* 0x000fce00078e00ff */
.L_x_1300:
[----:B------:R-:W-:Y:S05]  /*24e60*/  BSYNC.RECONVERGENT B0 ;  /* 0x0000000000007941 */ /* 0x000fea0003800200 */
.L_x_1299:
        /* <DEDUP_REMOVED lines=35> */
.L_x_1306:
        /* <DEDUP_REMOVED lines=42> */
.L_x_1305:
[----:B------:R-:W-:Y:S01]  /*25340*/  FMUL R2, RZ, R15 ;  /* 0x0000000fff027220 */ /* 0x000fe20000400000 */
[----:B------:R-:W-:-:S07]  /*25350*/  IMAD.MOV.U32 R0, RZ, RZ, RZ ;  /* 0x000000ffff007224 */ /* 0x000fce00078e00ff */
.L_x_1304:
[----:B------:R-:W-:Y:S05]  /*25360*/  BSYNC.RECONVERGENT B0 ;  /* 0x0000000000007941 */ /* 0x000fea0003800200 */
.L_x_1303:
        /* <DEDUP_REMOVED lines=25> */
.L_x_1310:
        /* <DEDUP_REMOVED lines=42> */
.L_x_1309:
[----:B------:R-:W-:Y:S01]  /*257a0*/  FMUL R11, RZ, R15 ;  /* 0x0000000fff0b7220 */ /* 0x000fe20000400000 */
[----:B------:R-:W-:-:S07]  /*257b0*/  IMAD.MOV.U32 R14, RZ, RZ, RZ ;  /* 0x000000ffff0e7224 */ /* 0x000fce00078e00ff */
.L_x_1308:
[----:B------:R-:W-:Y:S05]  /*257c0*/  BSYNC.RECONVERGENT B0 ;  /* 0x0000000000007941 */ /* 0x000fea0003800200 */
.L_x_1307:
        /* <DEDUP_REMOVED lines=35> */
.L_x_1314:
        /* <DEDUP_REMOVED lines=42> */
.L_x_1313:
[----:B------:R-:W-:Y:S01]  /*25ca0*/  FMUL R2, RZ, R15 ;  /* 0x0000000fff027220 */ /* 0x000fe20000400000 */
[----:B------:R-:W-:-:S07]  /*25cb0*/  IMAD.MOV.U32 R0, RZ, RZ, RZ ;  /* 0x000000ffff007224 */ /* 0x000fce00078e00ff */
.L_x_1312:
[----:B------:R-:W-:Y:S05]  /*25cc0*/  BSYNC.RECONVERGENT B0 ;  /* 0x0000000000007941 */ /* 0x000fea0003800200 */
.L_x_1311:
        /* <DEDUP_REMOVED lines=25> */
.L_x_1318:
        /* <DEDUP_REMOVED lines=42> */
.L_x_1317:
[----:B------:R-:W-:Y:S01]  /*26100*/  FMUL R11, RZ, R15 ;  /* 0x0000000fff0b7220 */ /* 0x000fe20000400000 */
[----:B------:R-:W-:-:S07]  /*26110*/  IMAD.MOV.U32 R14, RZ, RZ, RZ ;  /* 0x000000ffff0e7224 */ /* 0x000fce00078e00ff */
.L_x_1316:
[----:B------:R-:W-:Y:S05]  /*26120*/  BSYNC.RECONVERGENT B0 ;  /* 0x0000000000007941 */ /* 0x000fea0003800200 */
.L_x_1315:
        /* <DEDUP_REMOVED lines=35> */
.L_x_1322:
        /* <DEDUP_REMOVED lines=42> */
.L_x_1321:
[----:B------:R-:W-:Y:S01]  /*26600*/  FMUL R2, RZ, R15 ;  /* 0x0000000fff027220 */ /* 0x000fe20000400000 */
[----:B------:R-:W-:-:S07]  /*26610*/  IMAD.MOV.U32 R0, RZ, RZ, RZ ;  /* 0x000000ffff007224 */ /* 0x000fce00078e00ff */
.L_x_1320:
[----:B------:R-:W-:Y:S05]  /*26620*/  BSYNC.RECONVERGENT B0 ;  /* 0x0000000000007941 */ /* 0x000fea0003800200 */
.L_x_1319:
        /* <DEDUP_REMOVED lines=25> */
.L_x_1326:
        /* <DEDUP_REMOVED lines=42> */
.L_x_1325:
[----:B------:R-:W-:Y:S01]  /*26a60*/  FMUL R11, RZ, R15 ;  /* 0x0000000fff0b7220 */ /* 0x000fe20000400000 */
[----:B------:R-:W-:-:S07]  /*26a70*/  IMAD.MOV.U32 R14, RZ, RZ, RZ ;  /* 0x000000ffff0e7224 */ /* 0x000fce00078e00ff */
.L_x_1324:
[----:B------:R-:W-:Y:S05]  /*26a80*/  BSYNC.RECONVERGENT B0 ;  /* 0x0000000000007941 */ /* 0x000fea0003800200 */
.L_x_1323:
        /* <DEDUP_REMOVED lines=35> */
.L_x_1330:
        /* <DEDUP_REMOVED lines=42> */
.L_x_1329:
[----:B------:R-:W-:Y:S01]  /*26f60*/  FMUL R2, RZ, R15 ;  /* 0x0000000fff027220 */ /* 0x000fe20000400000 */
[----:B------:R-:W-:-:S07]  /*26f70*/  IMAD.MOV.U32 R0, RZ, RZ, RZ ;  /* 0x000000ffff007224 */ /* 0x000fce00078e00ff */
.L_x_1328:
[----:B------:R-:W-:Y:S05]  /*26f80*/  BSYNC.RECONVERGENT B0 ;  /* 0x0000000000007941 */ /* 0x000fea0003800200 */
.L_x_1327:
        /* <DEDUP_REMOVED lines=25> */
.L_x_1334:
        /* <DEDUP_REMOVED lines=42> */
.L_x_1333:
[----:B------:R-:W-:Y:S01]  /*273c0*/  FMUL R11, RZ, R15 ;  /* 0x0000000fff0b7220 */ /* 0x000fe20000400000 */
[----:B------:R-:W-:-:S07]  /*273d0*/  IMAD.MOV.U32 R14, RZ, RZ, RZ ;  /* 0x000000ffff0e7224 */ /* 0x000fce00078e00ff */
.L_x_1332:
[----:B------:R-:W-:Y:S05]  /*273e0*/  BSYNC.RECONVERGENT B0 ;  /* 0x0000000000007941 */ /* 0x000fea0003800200 */
.L_x_1331:
        /* <DEDUP_REMOVED lines=35> */
.L_x_1338:
        /* <DEDUP_REMOVED lines=42> */
.L_x_1337:
[----:B------:R-:W-:Y:S01]  /*278c0*/  FMUL R2, RZ, R15 ;  /* 0x0000000fff027220 */ /* 0x000fe20000400000 */
[----:B------:R-:W-:-:S07]  /*278d0*/  IMAD.MOV.U32 R0, RZ, RZ, RZ ;  /* 0x000000ffff007224 */ /* 0x000fce00078e00ff */
.L_x_1336:
[----:B------:R-:W-:Y:S05]  /*278e0*/  BSYNC.RECONVERGENT B0 ;  /* 0x0000000000007941 */ /* 0x000fea0003800200 */
.L_x_1335:
        /* <DEDUP_REMOVED lines=25> */
.L_x_1342:
        /* <DEDUP_REMOVED lines=42> */
.L_x_1341:
[----:B------:R-:W-:Y:S01]  /*27d20*/  FMUL R11, RZ, R15 ;  /* 0x0000000fff0b7220 */ /* 0x000fe20000400000 */
[----:B------:R-:W-:-:S07]  /*27d30*/  IMAD.MOV.U32 R14, RZ, RZ, RZ ;  /* 0x000000ffff0e7224 */ /* 0x000fce00078e00ff */
.L_x_1340:
[----:B------:R-:W-:Y:S05]  /*27d40*/  BSYNC.RECONVERGENT B0 ;  /* 0x0000000000007941 */ /* 0x000fea0003800200 */
.L_x_1339:
        /* <DEDUP_REMOVED lines=35> */
.L_x_1346:
        /* <DEDUP_REMOVED lines=42> */
.L_x_1345:
[----:B------:R-:W-:Y:S01]  /*28220*/  FMUL R2, RZ, R15 ;  /* 0x0000000fff027220 */ /* 0x000fe20000400000 */
[----:B------:R-:W-:-:S07]  /*28230*/  IMAD.MOV.U32 R0, RZ, RZ, RZ ;  /* 0x000000ffff007224 */ /* 0x000fce00078e00ff */
.L_x_1344:
[----:B------:R-:W-:Y:S05]  /*28240*/  BSYNC.RECONVERGENT B0 ;  /* 0x0000000000007941 */ /* 0x000fea0003800200 */
.L_x_1343:
        /* <DEDUP_REMOVED lines=25> */
.L_x_1350:
        /* <DEDUP_REMOVED lines=42> */
.L_x_1349:
[----:B------:R-:W-:Y:S01]  /*28680*/  FMUL R11, RZ, R15 ;  /* 0x0000000fff0b7220 */ /* 0x000fe20000400000 */
[----:B------:R-:W-:-:S07]  /*28690*/  IMAD.MOV.U32 R14, RZ, RZ, RZ ;  /* 0x000000ffff0e7224 */ /* 0x000fce00078e00ff */
.L_x_1348:
[----:B------:R-:W-:Y:S05]  /*286a0*/  BSYNC.RECONVERGENT B0 ;  /* 0x0000000000007941 */ /* 0x000fea0003800200 */
.L_x_1347:
        /* <DEDUP_REMOVED lines=35> */
.L_x_1354:
        /* <DEDUP_REMOVED lines=42> */
.L_x_1353:
[----:B------:R-:W-:Y:S01]  /*28b80*/  FMUL R2, RZ, R15 ;  /* 0x0000000fff027220 */ /* 0x000fe20000400000 */
[----:B------:R-:W-:-:S07]  /*28b90*/  IMAD.MOV.U32 R0, RZ, RZ, RZ ;  /* 0x000000ffff007224 */ /* 0x000fce00078e00ff */
.L_x_1352:
[----:B------:R-:W-:Y:S05]  /*28ba0*/  BSYNC.RECONVERGENT B0 ;  /* 0x0000000000007941 */ /* 0x000fea0003800200 */
.L_x_1351:
        /* <DEDUP_REMOVED lines=25> */
.L_x_1358:
        /* <DEDUP_REMOVED lines=42> */
.L_x_1357:
[----:B------:R-:W-:Y:S01]  /*28fe0*/  FMUL R11, RZ, R15 ;  /* 0x0000000fff0b7220 */ /* 0x000fe20000400000 */
[----:B------:R-:W-:-:S07]  /*28ff0*/  IMAD.MOV.U32 R14, RZ, RZ, RZ ;  /* 0x000000ffff0e7224 */ /* 0x000fce00078e00ff */
.L_x_1356:
[----:B------:R-:W-:Y:S05]  /*29000*/  BSYNC.RECONVERGENT B0 ;  /* 0x0000000000007941 */ /* 0x000fea0003800200 */
.L_x_1355:
        /* <DEDUP_REMOVED lines=35> */
.L_x_1362:
        /* <DEDUP_REMOVED lines=42> */
.L_x_1361:
[----:B------:R-:W-:Y:S01]  /*294e0*/  FMUL R2, RZ, R15 ;  /* 0x0000000fff027220 */ /* 0x000fe20000400000 */
[----:B------:R-:W-:-:S07]  /*294f0*/  IMAD.MOV.U32 R0, RZ, RZ, RZ ;  /* 0x000000ffff007224 */ /* 0x000fce00078e00ff */
.L_x_1360:
[----:B------:R-:W-:Y:S05]  /*29500*/  BSYNC.RECONVERGENT B0 ;  /* 0x0000000000007941 */ /* 0x000fea0003800200 */
.L_x_1359:
        /* <DEDUP_REMOVED lines=25> */
.L_x_1366:
        /* <DEDUP_REMOVED lines=42> */
.L_x_1365:
[----:B------:R-:W-:Y:S01]  /*29940*/  FMUL R11, RZ, R15 ;  /* 0x0000000fff0b7220 */ /* 0x000fe20000400000 */
[----:B------:R-:W-:-:S07]  /*29950*/  IMAD.MOV.U32 R14, RZ, RZ, RZ ;  /* 0x000000ffff0e7224 */ /* 0x000fce00078e00ff */
.L_x_1364:
[----:B------:R-:W-:Y:S05]  /*29960*/  BSYNC.RECONVERGENT B0 ;  /* 0x0000000000007941 */ /* 0x000fea0003800200 */
.L_x_1363:
        /* <DEDUP_REMOVED lines=35> */
.L_x_1370:
        /* <DEDUP_REMOVED lines=42> */
.L_x_1369:
[----:B------:R-:W-:Y:S01]  /*29e40*/  FMUL R2, RZ, R15 ;  /* 0x0000000fff027220 */ /* 0x000fe20000400000 */
[----:B------:R-:W-:-:S07]  /*29e50*/  IMAD.MOV.U32 R0, RZ, RZ, RZ ;  /* 0x000000ffff007224 */ /* 0x000fce00078e00ff */
.L_x_1368:
[----:B------:R-:W-:Y:S05]  /*29e60*/  BSYNC.RECONVERGENT B0 ;  /* 0x0000000000007941 */ /* 0x000fea0003800200 */
.L_x_1367:
        /* <DEDUP_REMOVED lines=25> */
.L_x_1374:
        /* <DEDUP_REMOVED lines=42> */
.L_x_1373:
[----:B------:R-:W-:Y:S01]  /*2a2a0*/  FMUL R11, RZ, R15 ;  /* 0x0000000fff0b7220 */ /* 0x000fe20000400000 */
[----:B------:R-:W-:-:S07]  /*2a2b0*/  IMAD.MOV.U32 R14, RZ, RZ, RZ ;  /* 0x000000ffff0e7224 */ /* 0x000fce00078e00ff */
.L_x_1372:
[----:B------:R-:W-:Y:S05]  /*2a2c0*/  BSYNC.RECONVERGENT B0 ;  /* 0x0000000000007941 */ /* 0x000fea0003800200 */
.L_x_1371:
        /* <DEDUP_REMOVED lines=35> */
.L_x_1378:
        /* <DEDUP_REMOVED lines=42> */
.L_x_1377:
[----:B------:R-:W-:Y:S01]  /*2a7a0*/  FMUL R2, RZ, R15 ;  /* 0x0000000fff027220 */ /* 0x000fe20000400000 */
[----:B------:R-:W-:-:S07]  /*2a7b0*/  IMAD.MOV.U32 R0, RZ, RZ, RZ ;  /* 0x000000ffff007224 */ /* 0x000fce00078e00ff */
.L_x_1376:
[----:B------:R-:W-:Y:S05]  /*2a7c0*/  BSYNC.RECONVERGENT B0 ;  /* 0x0000000000007941 */ /* 0x000fea0003800200 */
.L_x_1375:
        /* <DEDUP_REMOVED lines=25> */
.L_x_1382:
        /* <DEDUP_REMOVED lines=42> */
.L_x_1381:
[----:B------:R-:W-:Y:S01]  /*2ac00*/  FMUL R11, RZ, R15 ;  /* 0x0000000fff0b7220 */ /* 0x000fe20000400000 */
[----:B------:R-:W-:-:S07]  /*2ac10*/  IMAD.MOV.U32 R14, RZ, RZ, RZ ;  /* 0x000000ffff0e7224 */ /* 0x000fce00078e00ff */
.L_x_1380:
[----:B------:R-:W-:Y:S05]  /*2ac20*/  BSYNC.RECONVERGENT B0 ;  /* 0x0000000000007941 */ /* 0x000fea0003800200 */
.L_x_1379:
        /* <DEDUP_REMOVED lines=35> */
.L_x_1386:
        /* <DEDUP_REMOVED lines=42> */
.L_x_1385:
[----:B------:R-:W-:Y:S01]  /*2b100*/  FMUL R2, RZ, R15 ;  /* 0x0000000fff027220 */ /* 0x000fe20000400000 */
[----:B------:R-:W-:-:S07]  /*2b110*/  IMAD.MOV.U32 R0, RZ, RZ, RZ ;  /* 0x000000ffff007224 */ /* 0x000fce00078e00ff */
.L_x_1384:
[----:B------:R-:W-:Y:S05]  /*2b120*/  BSYNC.RECONVERGENT B0 ;  /* 0x0000000000007941 */ /* 0x000fea0003800200 */
.L_x_1383:
        /* <DEDUP_REMOVED lines=25> */
.L_x_1390:
        /* <DEDUP_REMOVED lines=42> */
.L_x_1389:
[----:B------:R-:W-:Y:S01]  /*2b560*/  FMUL R11, RZ, R15 ;  /* 0x0000000fff0b7220 */ /* 0x000fe20000400000 */
[----:B------:R-:W-:-:S07]  /*2b570*/  IMAD.MOV.U32 R14, RZ, RZ, RZ ;  /* 0x000000ffff0e7224 */ /* 0x000fce00078e00ff */
.L_x_1388:
[----:B------:R-:W-:Y:S05]  /*2b580*/  BSYNC.RECONVERGENT B0 ;  /* 0x0000000000007941 */ /* 0x000fea0003800200 */
.L_x_1387:
        /* <DEDUP_REMOVED lines=35> */
.L_x_1394:
        /* <DEDUP_REMOVED lines=42> */
.L_x_1393:
[----:B------:R-:W-:Y:S01]  /*2ba60*/  FMUL R2, RZ, R15 ;  /* 0x0000000fff027220 */ /* 0x000fe20000400000 */
[----:B------:R-:W-:-:S07]  /*2ba70*/  IMAD.MOV.U32 R0, RZ, RZ, RZ ;  /* 0x000000ffff007224 */ /* 0x000fce00078e00ff */
.L_x_1392:
[----:B------:R-:W-:Y:S05]  /*2ba80*/  BSYNC.RECONVERGENT B0 ;  /* 0x0000000000007941 */ /* 0x000fea0003800200 */
.L_x_1391:
        /* <DEDUP_REMOVED lines=25> */
.L_x_1398:
        /* <DEDUP_REMOVED lines=42> */
.L_x_1397:
[----:B------:R-:W-:Y:S01]  /*2bec0*/  FMUL R11, RZ, R15 ;  /* 0x0000000fff0b7220 */ /* 0x000fe20000400000 */
[----:B------:R-:W-:-:S07]  /*2bed0*/  IMAD.MOV.U32 R14, RZ, RZ, RZ ;  /* 0x000000ffff0e7224 */ /* 0x000fce00078e00ff */
.L_x_1396:
[----:B------:R-:W-:Y:S05]  /*2bee0*/  BSYNC.RECONVERGENT B0 ;  /* 0x0000000000007941 */ /* 0x000fea0003800200 */
.L_x_1395:
        /* <DEDUP_REMOVED lines=35> */
.L_x_1402:
        /* <DEDUP_REMOVED lines=42> */
.L_x_1401:
[----:B------:R-:W-:Y:S01]  /*2c3c0*/  FMUL R2, RZ, R15 ;  /* 0x0000000fff027220 */ /* 0x000fe20000400000 */
[----:B------:R-:W-:-:S07]  /*2c3d0*/  IMAD.MOV.U32 R0, RZ, RZ, RZ ;  /* 0x000000ffff007224 */ /* 0x000fce00078e00ff */
.L_x_1400:
[----:B------:R-:W-:Y:S05]  /*2c3e0*/  BSYNC.RECONVERGENT B0 ;  /* 0x0000000000007941 */ /* 0x000fea0003800200 */
.L_x_1399:
        /* <DEDUP_REMOVED lines=25> */
.L_x_1406:
        /* <DEDUP_REMOVED lines=42> */
.L_x_1405:
[----:B------:R-:W-:Y:S01]  /*2c820*/  FMUL R11, RZ, R15 ;  /* 0x0000000fff0b7220 */ /* 0x000fe20000400000 */
[----:B------:R-:W-:-:S07]  /*2c830*/  IMAD.MOV.U32 R14, RZ, RZ, RZ ;  /* 0x000000ffff0e7224 */ /* 0x000fce00078e00ff */
.L_x_1404:
[----:B------:R-:W-:Y:S05]  /*2c840*/  BSYNC.RECONVERGENT B0 ;  /* 0x0000000000007941 */ /* 0x000fea0003800200 */
.L_x_1403:
        /* <DEDUP_REMOVED lines=35> */
.L_x_1410:
        /* <DEDUP_REMOVED lines=42> */
.L_x_1409:
[----:B------:R-:W-:Y:S01]  /*2cd20*/  FMUL R2, RZ, R15 ;  /* 0x0000000fff027220 */ /* 0x000fe20000400000 */
[----:B------:R-:W-:-:S07]  /*2cd30*/  IMAD.MOV.U32 R0, RZ, RZ, RZ ;  /* 0x000000ffff007224 */ /* 0x000fce00078e00ff */
.L_x_1408:
[----:B------:R-:W-:Y:S05]  /*2cd40*/  BSYNC.RECONVERGENT B0 ;  /* 0x0000000000007941 */ /* 0x000fea0003800200 */
.L_x_1407:
        /* <DEDUP_REMOVED lines=25> */
.L_x_1414:
        /* <DEDUP_REMOVED lines=42> */
.L_x_1413:
[----:B------:R-:W-:Y:S01]  /*2d180*/  FMUL R11, RZ, R15 ;  /* 0x0000000fff0b7220 */ /* 0x000fe20000400000 */
[----:B------:R-:W-:-:S07]  /*2d190*/  IMAD.MOV.U32 R14, RZ, RZ, RZ ;  /* 0x000000ffff0e7224 */ /* 0x000fce00078e00ff */
.L_x_1412:
[----:B------:R-:W-:Y:S05]  /*2d1a0*/  BSYNC.RECONVERGENT B0 ;  /* 0x0000000000007941 */ /* 0x000fea0003800200 */
.L_x_1411:
        /* <DEDUP_REMOVED lines=35> */
.L_x_1418:
        /* <DEDUP_REMOVED lines=42> */
.L_x_1417:
[----:B------:R-:W-:Y:S01]  /*2d680*/  FMUL R2, RZ, R15 ;  /* 0x0000000fff027220 */ /* 0x000fe20000400000 */
[----:B------:R-:W-:-:S07]  /*2d690*/  IMAD.MOV.U32 R0, RZ, RZ, RZ ;  /* 0x000000ffff007224 */ /* 0x000fce00078e00ff */
.L_x_1416:
[----:B------:R-:W-:Y:S05]  /*2d6a0*/  BSYNC.RECONVERGENT B0 ;  /* 0x0000000000007941 */ /* 0x000fea0003800200 */
.L_x_1415:
        /* <DEDUP_REMOVED lines=25> */
.L_x_1422:
        /* <DEDUP_REMOVED lines=42> */
.L_x_1421:
[----:B------:R-:W-:Y:S01]  /*2dae0*/  FMUL R11, RZ, R15 ;  /* 0x0000000fff0b7220 */ /* 0x000fe20000400000 */
[----:B------:R-:W-:-:S07]  /*2daf0*/  IMAD.MOV.U32 R14, RZ, RZ, RZ ;  /* 0x000000ffff0e7224 */ /* 0x000fce00078e00ff */
.L_x_1420:
[----:B------:R-:W-:Y:S05]  /*2db00*/  BSYNC.RECONVERGENT B0 ;  /* 0x0000000000007941 */ /* 0x000fea0003800200 */
.L_x_1419:
        /* <DEDUP_REMOVED lines=35> */
.L_x_1426:
        /* <DEDUP_REMOVED lines=42> */
.L_x_1425:
[----:B------:R-:W-:Y:S01]  /*2dfe0*/  FMUL R2, RZ, R15 ;  /* 0x0000000fff027220 */ /* 0x000fe20000400000 */
[----:B------:R-:W-:-:S07]  /*2dff0*/  IMAD.MOV.U32 R0, RZ, RZ, RZ ;  /* 0x000000ffff007224 */ /* 0x000fce00078e00ff */
.L_x_1424:
[----:B------:R-:W-:Y:S05]  /*2e000*/  BSYNC.RECONVERGENT B0 ;  /* 0x0000000000007941 */ /* 0x000fea0003800200 */
.L_x_1423:
        /* <DEDUP_REMOVED lines=25> */
.L_x_1430:
        /* <DEDUP_REMOVED lines=42> */
.L_x_1429:
[----:B------:R-:W-:Y:S01]  /*2e440*/  FMUL R11, RZ, R15 ;  /* 0x0000000fff0b7220 */ /* 0x000fe20000400000 */
[----:B------:R-:W-:-:S07]  /*2e450*/  IMAD.MOV.U32 R14, RZ, RZ, RZ ;  /* 0x000000ffff0e7224 */ /* 0x000fce00078e00ff */
.L_x_1428:
[----:B------:R-:W-:Y:S05]  /*2e460*/  BSYNC.RECONVERGENT B0 ;  /* 0x0000000000007941 */ /* 0x000fea0003800200 */
.L_x_1427:
        /* <DEDUP_REMOVED lines=35> */
.L_x_1434:
        /* <DEDUP_REMOVED lines=42> */
.L_x_1433:
[----:B------:R-:W-:Y:S01]  /*2e940*/  FMUL R2, RZ, R15 ;  /* 0x0000000fff027220 */ /* 0x000fe20000400000 */
[----:B------:R-:W-:-:S07]  /*2e950*/  IMAD.MOV.U32 R0, RZ, RZ, RZ ;  /* 0x000000ffff007224 */ /* 0x000fce00078e00ff */
.L_x_1432:
[----:B------:R-:W-:Y:S05]  /*2e960*/  BSYNC.RECONVERGENT B0 ;  /* 0x0000000000007941 */ /* 0x000fea0003800200 */
.L_x_1431:
        /* <DEDUP_REMOVED lines=25> */
.L_x_1438:
        /* <DEDUP_REMOVED lines=42> */
.L_x_1437:
[----:B------:R-:W-:Y:S01]  /*2eda0*/  FMUL R11, RZ, R15 ;  /* 0x0000000fff0b7220 */ /* 0x000fe20000400000 */
[----:B------:R-:W-:-:S07]  /*2edb0*/  IMAD.MOV.U32 R14, RZ, RZ, RZ ;  /* 0x000000ffff0e7224 */ /* 0x000fce00078e00ff */
.L_x_1436:
[----:B------:R-:W-:Y:S05]  /*2edc0*/  BSYNC.RECONVERGENT B0 ;  /* 0x0000000000007941 */ /* 0x000fea0003800200 */
.L_x_1435:
        /* <DEDUP_REMOVED lines=35> */
.L_x_1442:
        /* <DEDUP_REMOVED lines=42> */
.L_x_1441:
[----:B------:R-:W-:Y:S01]  /*2f2a0*/  FMUL R2, RZ, R15 ;  /* 0x0000000fff027220 */ /* 0x000fe20000400000 */
[----:B------:R-:W-:-:S07]  /*2f2b0*/  IMAD.MOV.U32 R0, RZ, RZ, RZ ;  /* 0x000000ffff007224 */ /* 0x000fce00078e00ff */
.L_x_1440:
[----:B------:R-:W-:Y:S05]  /*2f2c0*/  BSYNC.RECONVERGENT B0 ;  /* 0x0000000000007941 */ /* 0x000fea0003800200 */
.L_x_1439:
        /* <DEDUP_REMOVED lines=25> */
.L_x_1446:
        /* <DEDUP_REMOVED lines=42> */
.L_x_1445:
[----:B------:R-:W-:Y:S01]  /*2f700*/  FMUL R11, RZ, R15 ;  /* 0x0000000fff0b7220 */ /* 0x000fe20000400000 */
[----:B------:R-:W-:-:S07]  /*2f710*/  IMAD.MOV.U32 R14, RZ, RZ, RZ ;  /* 0x000000ffff0e7224 */ /* 0x000fce00078e00ff */
.L_x_1444:
[----:B------:R-:W-:Y:S05]  /*2f720*/  BSYNC.RECONVERGENT B0 ;  /* 0x0000000000007941 */ /* 0x000fea0003800200 */
.L_x_1443:
        /* <DEDUP_REMOVED lines=35> */
.L_x_1450:
        /* <DEDUP_REMOVED lines=42> */
.L_x_1449:
[----:B------:R-:W-:Y:S01]  /*2fc00*/  FMUL R2, RZ, R15 ;  /* 0x0000000fff027220 */ /* 0x000fe20000400000 */
[----:B------:R-:W-:-:S07]  /*2fc10*/  IMAD.MOV.U32 R0, RZ, RZ, RZ ;  /* 0x000000ffff007224 */ /* 0x000fce00078e00ff */
.L_x_1448:
[----:B------:R-:W-:Y:S05]  /*2fc20*/  BSYNC.RECONVERGENT B0 ;  /* 0x0000000000007941 */ /* 0x000fea0003800200 */
.L_x_1447:
        /* <DEDUP_REMOVED lines=25> */
.L_x_1454:
        /* <DEDUP_REMOVED lines=42> */
.L_x_1453:
[----:B------:R-:W-:Y:S01]  /*30060*/  FMUL R11, RZ, R15 ;  /* 0x0000000fff0b7220 */ /* 0x000fe20000400000 */
[----:B------:R-:W-:-:S07]  /*30070*/  IMAD.MOV.U32 R14, RZ, RZ, RZ ;  /* 0x000000ffff0e7224 */ /* 0x000fce00078e00ff */
.L_x_1452:
[----:B------:R-:W-:Y:S05]  /*30080*/  BSYNC.RECONVERGENT B0 ;  /* 0x0000000000007941 */ /* 0x000fea0003800200 */
.L_x_1451:
        /* <DEDUP_REMOVED lines=35> */
.L_x_1458:
        /* <DEDUP_REMOVED lines=42> */
.L_x_1457:
[----:B------:R-:W-:Y:S01]  /*30560*/  FMUL R2, RZ, R15 ;  /* 0x0000000fff027220 */ /* 0x000fe20000400000 */
[----:B------:R-:W-:-:S07]  /*30570*/  IMAD.MOV.U32 R0, RZ, RZ, RZ ;  /* 0x000000ffff007224 */ /* 0x000fce00078e00ff */
.L_x_1456:
[----:B------:R-:W-:Y:S05]  /*30580*/  BSYNC.RECONVERGENT B0 ;  /* 0x0000000000007941 */ /* 0x000fea0003800200 */
.L_x_1455:
        /* <DEDUP_REMOVED lines=25> */
.L_x_1462:
        /* <DEDUP_REMOVED lines=42> */
.L_x_1461:
[----:B------:R-:W-:Y:S01]  /*309c0*/  FMUL R11, RZ, R15 ;  /* 0x0000000fff0b7220 */ /* 0x000fe20000400000 */
[----:B------:R-:W-:-:S07]  /*309d0*/  IMAD.MOV.U32 R14, RZ, RZ, RZ ;  /* 0x000000ffff0e7224 */ /* 0x000fce00078e00ff */
.L_x_1460:
[----:B------:R-:W-:Y:S05]  /*309e0*/  BSYNC.RECONVERGENT B0 ;  /* 0x0000000000007941 */ /* 0x000fea0003800200 */
.L_x_1459:
        /* <DEDUP_REMOVED lines=35> */
.L_x_1466:
        /* <DEDUP_REMOVED lines=42> */
.L_x_1465:
[----:B------:R-:W-:Y:S01]  /*30ec0*/  FMUL R2, RZ, R15 ;  /* 0x0000000fff027220 */ /* 0x000fe20000400000 */
[----:B------:R-:W-:-:S07]  /*30ed0*/  IMAD.MOV.U32 R0, RZ, RZ, RZ ;  /* 0x000000ffff007224 */ /* 0x000fce00078e00ff */
.L_x_1464:
[----:B------:R-:W-:Y:S05]  /*30ee0*/  BSYNC.RECONVERGENT B0 ;  /* 0x0000000000007941 */ /* 0x000fea0003800200 */
.L_x_1463:
        /* <DEDUP_REMOVED lines=25> */
.L_x_1470:
        /* <DEDUP_REMOVED lines=42> */
.L_x_1469:
[----:B------:R-:W-:Y:S01]  /*31320*/  FMUL R11, RZ, R15 ;  /* 0x0000000fff0b7220 */ /* 0x000fe20000400000 */
[----:B------:R-:W-:-:S07]  /*31330*/  IMAD.MOV.U32 R14, RZ, RZ, RZ ;  /* 0x000000ffff0e7224 */ /* 0x000fce00078e00ff */
.L_x_1468:
[----:B------:R-:W-:Y:S05]  /*31340*/  BSYNC.RECONVERGENT B0 ;  /* 0x0000000000007941 */ /* 0x000fea0003800200 */
.L_x_1467:
        /* <DEDUP_REMOVED lines=35> */
.L_x_1474:
        /* <DEDUP_REMOVED lines=42> */
.L_x_1473:
[----:B------:R-:W-:Y:S01]  /*31820*/  FMUL R2, RZ, R15 ;  /* 0x0000000fff027220 */ /* 0x000fe20000400000 */
[----:B------:R-:W-:-:S07]  /*31830*/  IMAD.MOV.U32 R0, RZ, RZ, RZ ;  /* 0x000000ffff007224 */ /* 0x000fce00078e00ff */
.L_x_1472:
[----:B------:R-:W-:Y:S05]  /*31840*/  BSYNC.RECONVERGENT B0 ;  /* 0x0000000000007941 */ /* 0x000fea0003800200 */
.L_x_1471:
        /* <DEDUP_REMOVED lines=25> */
.L_x_1478:
        /* <DEDUP_REMOVED lines=42> */
.L_x_1477:
[----:B------:R-:W-:Y:S01]  /*31c80*/  FMUL R11, RZ, R15 ;  /* 0x0000000fff0b7220 */ /* 0x000fe20000400000 */
[----:B------:R-:W-:-:S07]  /*31c90*/  IMAD.MOV.U32 R14, RZ, RZ, RZ ;  /* 0x000000ffff0e7224 */ /* 0x000fce00078e00ff */
.L_x_1476:
[----:B------:R-:W-:Y:S05]  /*31ca0*/  BSYNC.RECONVERGENT B0 ;  /* 0x0000000000007941 */ /* 0x000fea0003800200 */
.L_x_1475:
        /* <DEDUP_REMOVED lines=35> */
.L_x_1482:
        /* <DEDUP_REMOVED lines=42> */
.L_x_1481:
[----:B------:R-:W-:Y:S01]  /*32180*/  FMUL R2, RZ, R15 ;  /* 0x0000000fff027220 */ /* 0x000fe20000400000 */
[----:B------:R-:W-:-:S07]  /*32190*/  IMAD.MOV.U32 R0, RZ, RZ, RZ ;  /* 0x000000ffff007224 */ /* 0x000fce00078e00ff */
.L_x_1480:
[----:B------:R-:W-:Y:S05]  /*321a0*/  BSYNC.RECONVERGENT B0 ;  /* 0x0000000000007941 */ /* 0x000fea0003800200 */
.L_x_1479:
        /* <DEDUP_REMOVED lines=25> */
.L_x_1486:
        /* <DEDUP_REMOVED lines=42> */
.L_x_1485:
[----:B------:R-:W-:Y:S01]  /*325e0*/  FMUL R11, RZ, R15 ;  /* 0x0000000fff0b7220 */ /* 0x000fe20000400000 */
[----:B------:R-:W-:-:S07]  /*325f0*/  IMAD.MOV.U32 R14, RZ, RZ, RZ ;  /* 0x000000ffff0e7224 */ /* 0x000fce00078e00ff */
.L_x_1484:
[----:B------:R-:W-:Y:S05]  /*32600*/  BSYNC.RECONVERGENT B0 ;  /* 0x0000000000007941 */ /* 0x000fea0003800200 */
.L_x_1483:
        /* <DEDUP_REMOVED lines=35> */
.L_x_1490:
        /* <DEDUP_REMOVED lines=42> */
.L_x_1489:
[----:B------:R-:W-:Y:S01]  /*32ae0*/  FMUL R2, RZ, R15 ;  /* 0x0000000fff027220 */ /* 0x000fe20000400000 */
[----:B------:R-:W-:-:S07]  /*32af0*/  IMAD.MOV.U32 R0, RZ, RZ, RZ ;  /* 0x000000ffff007224 */ /* 0x000fce00078e00ff */
.L_x_1488:
[----:B------:R-:W-:Y:S05]  /*32b00*/  BSYNC.RECONVERGENT B0 ;  /* 0x0000000000007941 */ /* 0x000fea0003800200 */
.L_x_1487:
        /* <DEDUP_REMOVED lines=25> */
.L_x_1494:
        /* <DEDUP_REMOVED lines=42> */
.L_x_1493:
[----:B------:R-:W-:Y:S01]  /*32f40*/  FMUL R11, RZ, R15 ;  /* 0x0000000fff0b7220 */ /* 0x000fe20000400000 */
[----:B------:R-:W-:-:S07]  /*32f50*/  IMAD.MOV.U32 R14, RZ, RZ, RZ ;  /* 0x000000ffff0e7224 */ /* 0x000fce00078e00ff */
.L_x_1492:
[----:B------:R-:W-:Y:S05]  /*32f60*/  BSYNC.RECONVERGENT B0 ;  /* 0x0000000000007941 */ /* 0x000fea0003800200 */
.L_x_1491:
        /* <DEDUP_REMOVED lines=35> */
.L_x_1498:
        /* <DEDUP_REMOVED lines=42> */
.L_x_1497:
[----:B------:R-:W-:Y:S01]  /*33440*/  FMUL R2, RZ, R15 ;  /* 0x0000000fff027220 */ /* 0x000fe20000400000 */
[----:B------:R-:W-:-:S07]  /*33450*/  IMAD.MOV.U32 R0, RZ, RZ, RZ ;  /* 0x000000ffff007224 */ /* 0x000fce00078e00ff */
.L_x_1496:
[----:B------:R-:W-:Y:S05]  /*33460*/  BSYNC.RECONVERGENT B0 ;  /* 0x0000000000007941 */ /* 0x000fea0003800200 */
.L_x_1495:
        /* <DEDUP_REMOVED lines=25> */
.L_x_1502:
        /* <DEDUP_REMOVED lines=42> */
.L_x_1501:
[----:B------:R-:W-:Y:S01]  /*338a0*/  FMUL R11, RZ, R15 ;  /* 0x0000000fff0b7220 */ /* 0x000fe20000400000 */
[----:B------:R-:W-:-:S07]  /*338b0*/  IMAD.MOV.U32 R14, RZ, RZ, RZ ;  /* 0x000000ffff0e7224 */ /* 0x000fce00078e00ff */
.L_x_1500:
[----:B------:R-:W-:Y:S05]  /*338c0*/  BSYNC.RECONVERGENT B0 ;  /* 0x0000000000007941 */ /* 0x000fea0003800200 */
.L_x_1499:
        /* <DEDUP_REMOVED lines=35> */
.L_x_1506:
        /* <DEDUP_REMOVED lines=42> */
.L_x_1505:
[----:B------:R-:W-:Y:S01]  /*33da0*/  FMUL R2, RZ, R15 ;  /* 0x0000000fff027220 */ /* 0x000fe20000400000 */
[----:B------:R-:W-:-:S07]  /*33db0*/  IMAD.MOV.U32 R0, RZ, RZ, RZ ;  /* 0x000000ffff007224 */ /* 0x000fce00078e00ff */
.L_x_1504:
[----:B------:R-:W-:Y:S05]  /*33dc0*/  BSYNC.RECONVERGENT B0 ;  /* 0x0000000000007941 */ /* 0x000fea0003800200 */
.L_x_1503:
        /* <DEDUP_REMOVED lines=25> */
.L_x_1510:
        /* <DEDUP_REMOVED lines=42> */
.L_x_1509:
[----:B------:R-:W-:Y:S01]  /*34200*/  FMUL R11, RZ, R15 ;  /* 0x0000000fff0b7220 */ /* 0x000fe20000400000 */
[----:B------:R-:W-:-:S07]  /*34210*/  IMAD.MOV.U32 R14, RZ, RZ, RZ ;  /* 0x000000ffff0e7224 */ /* 0x000fce00078e00ff */
.L_x_1508:
[----:B------:R-:W-:Y:S05]  /*34220*/  BSYNC.RECONVERGENT B0 ;  /* 0x0000000000007941 */ /* 0x000fea0003800200 */
.L_x_1507:
        /* <DEDUP_REMOVED lines=35> */
.L_x_1514:
        /* <DEDUP_REMOVED lines=42> */
.L_x_1513:
[----:B------:R-:W-:Y:S01]  /*34700*/  FMUL R2, RZ, R15 ;  /* 0x0000000fff027220 */ /* 0x000fe20000400000 */
[----:B------:R-:W-:-:S07]  /*34710*/  IMAD.MOV.U32 R0, RZ, RZ, RZ ;  /* 0x000000ffff007224 */ /* 0x000fce00078e00ff */
.L_x_1512:
[----:B------:R-:W-:Y:S05]  /*34720*/  BSYNC.RECONVERGENT B0 ;  /* 0x0000000000007941 */ /* 0x000fea0003800200 */
.L_x_1511:
        /* <DEDUP_REMOVED lines=25> */
.L_x_1518:
        /* <DEDUP_REMOVED lines=42> */
.L_x_1517:
[----:B------:R-:W-:Y:S01]  /*34b60*/  FMUL R11, RZ, R15 ;  /* 0x0000000fff0b7220 */ /* 0x000fe20000400000 */
[----:B------:R-:W-:-:S07]  /*34b70*/  IMAD.MOV.U32 R14, RZ, RZ, RZ ;  /* 0x000000ffff0e7224 */ /* 0x000fce00078e00ff */
.L_x_1516:
[----:B------:R-:W-:Y:S05]  /*34b80*/  BSYNC.RECONVERGENT B0 ;  /* 0x0000000000007941 */ /* 0x000fea0003800200 */
.L_x_1515:
        /* <DEDUP_REMOVED lines=35> */
.L_x_1522:
        /* <DEDUP_REMOVED lines=42> */
.L_x_1521:
[----:B------:R-:W-:Y:S01]  /*35060*/  FMUL R2, RZ, R15 ;  /* 0x0000000fff027220 */ /* 0x000fe20000400000 */
[----:B------:R-:W-:-:S07]  /*35070*/  IMAD.MOV.U32 R0, RZ, RZ, RZ ;  /* 0x000000ffff007224 */ /* 0x000fce00078e00ff */
.L_x_1520:
[----:B------:R-:W-:Y:S05]  /*35080*/  BSYNC.RECONVERGENT B0 ;  /* 0x0000000000007941 */ /* 0x000fea0003800200 */
.L_x_1519:
        /* <DEDUP_REMOVED lines=25> */
.L_x_1526:
        /* <DEDUP_REMOVED lines=42> */
.L_x_1525:
[----:B------:R-:W-:Y:S01]  /*354c0*/  FMUL R11, RZ, R15 ;  /* 0x0000000fff0b7220 */ /* 0x000fe20000400000 */
[----:B------:R-:W-:-:S07]  /*354d0*/  IMAD.MOV.U32 R14, RZ, RZ, RZ ;  /* 0x000000ffff0e7224 */ /* 0x000fce00078e00ff */
.L_x_1524:
[----:B------:R-:W-:Y:S05]  /*354e0*/  BSYNC.RECONVERGENT B0 ;  /* 0x0000000000007941 */ /* 0x000fea0003800200 */
.L_x_1523:
        /* <DEDUP_REMOVED lines=35> */
.L_x_1530:
        /* <DEDUP_REMOVED lines=42> */
.L_x_1529:
[----:B------:R-:W-:Y:S01]  /*359c0*/  FMUL R2, RZ, R15 ;  /* 0x0000000fff027220 */ /* 0x000fe20000400000 */
[----:B------:R-:W-:-:S07]  /*359d0*/  IMAD.MOV.U32 R0, RZ, RZ, RZ ;  /* 0x000000ffff007224 */ /* 0x000fce00078e00ff */
.L_x_1528:
[----:B------:R-:W-:Y:S05]  /*359e0*/  BSYNC.RECONVERGENT B0 ;  /* 0x0000000000007941 */ /* 0x000fea0003800200 */
.L_x_1527:
        /* <DEDUP_REMOVED lines=25> */
.L_x_1534:
        /* <DEDUP_REMOVED lines=42> */
.L_x_1533:
[----:B------:R-:W-:Y:S01]  /*35e20*/  FMUL R11, RZ, R15 ;  /* 0x0000000fff0b7220 */ /* 0x000fe20000400000 */
[----:B------:R-:W-:-:S07]  /*35e30*/  IMAD.MOV.U32 R14, RZ, RZ, RZ ;  /* 0x000000ffff0e7224 */ /* 0x000fce00078e00ff */
.L_x_1532:
[----:B------:R-:W-:Y:S05]  /*35e40*/  BSYNC.RECONVERGENT B0 ;  /* 0x0000000000007941 */ /* 0x000fea0003800200 */
.L_x_1531:
        /* <DEDUP_REMOVED lines=35> */
.L_x_1538:
        /* <DEDUP_REMOVED lines=42> */
.L_x_1537:
[----:B------:R-:W-:Y:S01]  /*36320*/  FMUL R2, RZ, R15 ;  /* 0x0000000fff027220 */ /* 0x000fe20000400000 */
[----:B------:R-:W-:-:S07]  /*36330*/  IMAD.MOV.U32 R0, RZ, RZ, RZ ;  /* 0x000000ffff007224 */ /* 0x000fce00078e00ff */
.L_x_1536:
[----:B------:R-:W-:Y:S05]  /*36340*/  BSYNC.RECONVERGENT B0 ;  /* 0x0000000000007941 */ /* 0x000fea0003800200 */
.L_x_1535:
        /* <DEDUP_REMOVED lines=25> */
.L_x_1542:
        /* <DEDUP_REMOVED lines=42> */
.L_x_1541:
[----:B------:R-:W-:Y:S01]  /*36780*/  FMUL R11, RZ, R15 ;  /* 0x0000000fff0b7220 */ /* 0x000fe20000400000 */
[----:B------:R-:W-:-:S07]  /*36790*/  IMAD.MOV.U32 R14, RZ, RZ, RZ ;  /* 0x000000ffff0e7224 */ /* 0x000fce00078e00ff */
.L_x_1540:
[----:B------:R-:W-:Y:S05]  /*367a0*/  BSYNC.RECONVERGENT B0 ;  /* 0x0000000000007941 */ /* 0x000fea0003800200 */
.L_x_1539:
        /* <DEDUP_REMOVED lines=35> */
.L_x_1546:
        /* <DEDUP_REMOVED lines=42> */
.L_x_1545:
[----:B------:R-:W-:Y:S01]  /*36c80*/  FMUL R2, RZ, R15 ;  /* 0x0000000fff027220 */ /* 0x000fe20000400000 */
[----:B------:R-:W-:-:S07]  /*36c90*/  IMAD.MOV.U32 R0, RZ, RZ, RZ ;  /* 0x000000ffff007224 */ /* 0x000fce00078e00ff */
.L_x_1544:
[----:B------:R-:W-:Y:S05]  /*36ca0*/  BSYNC.RECONVERGENT B0 ;  /* 0x0000000000007941 */ /* 0x000fea0003800200 */
.L_x_1543:
        /* <DEDUP_REMOVED lines=25> */
.L_x_1550:
        /* <DEDUP_REMOVED lines=42> */
.L_x_1549:
[----:B------:R-:W-:Y:S01]  /*370e0*/  FMUL R11, RZ, R15 ;  /* 0x0000000fff0b7220 */ /* 0x000fe20000400000 */
[----:B------:R-:W-:-:S07]  /*370f0*/  IMAD.MOV.U32 R14, RZ, RZ, RZ ;  /* 0x000000ffff0e7224 */ /* 0x000fce00078e00ff */
.L_x_1548:
[----:B------:R-:W-:Y:S05]  /*37100*/  BSYNC.RECONVERGENT B0 ;  /* 0x0000000000007941 */ /* 0x000fea0003800200 */
.L_x_1547:
        /* <DEDUP_REMOVED lines=35> */
.L_x_1554:
        /* <DEDUP_REMOVED lines=42> */
.L_x_1553:
[----:B------:R-:W-:Y:S01]  /*375e0*/  FMUL R2, RZ, R15 ;  /* 0x0000000fff027220 */ /* 0x000fe20000400000 */
[----:B------:R-:W-:-:S07]  /*375f0*/  IMAD.MOV.U32 R0, RZ, RZ, RZ ;  /* 0x000000ffff007224 */ /* 0x000fce00078e00ff */
.L_x_1552:
[----:B------:R-:W-:Y:S05]  /*37600*/  BSYNC.RECONVERGENT B0 ;  /* 0x0000000000007941 */ /* 0x000fea0003800200 */
.L_x_1551:
        /* <DEDUP_REMOVED lines=25> */
.L_x_1558:
        /* <DEDUP_REMOVED lines=42> */
.L_x_1557:
[----:B------:R-:W-:Y:S01]  /*37a40*/  FMUL R11, RZ, R15 ;  /* 0x0000000fff0b7220 */ /* 0x000fe20000400000 */
[----:B------:R-:W-:-:S07]  /*37a50*/  IMAD.MOV.U32 R14, RZ, RZ, RZ ;  /* 0x000000ffff0e7224 */ /* 0x000fce00078e00ff */
.L_x_1556:
[----:B------:R-:W-:Y:S05]  /*37a60*/  BSYNC.RECONVERGENT B0 ;  /* 0x0000000000007941 */ /* 0x000fea0003800200 */
.L_x_1555:
        /* <DEDUP_REMOVED lines=35> */
.L_x_1562:
        /* <DEDUP_REMOVED lines=42> */
.L_x_1561:
[----:B------:R-:W-:Y:S01]  /*37f40*/  FMUL R2, RZ, R15 ;  /* 0x0000000fff027220 */ /* 0x000fe20000400000 */
[----:B------:R-:W-:-:S07]  /*37f50*/  IMAD.MOV.U32 R0, RZ, RZ, RZ ;  /* 0x000000ffff007224 */ /* 0x000fce00078e00ff */
.L_x_1560:
[----:B------:R-:W-:Y:S05]  /*37f60*/  BSYNC.RECONVERGENT B0 ;  /* 0x0000000000007941 */ /* 0x000fea0003800200 */
.L_x_1559:
        /* <DEDUP_REMOVED lines=25> */
.L_x_1566:
        /* <DEDUP_REMOVED lines=42> */
.L_x_1565:
[----:B------:R-:W-:Y:S01]  /*383a0*/  FMUL R11, RZ, R15 ;  /* 0x0000000fff0b7220 */ /* 0x000fe20000400000 */
[----:B------:R-:W-:-:S07]  /*383b0*/  IMAD.MOV.U32 R14, RZ, RZ, RZ ;  /* 0x000000ffff0e7224 */ /* 0x000fce00078e00ff */
.L_x_1564:
[----:B------:R-:W-:Y:S05]  /*383c0*/  BSYNC.RECONVERGENT B0 ;  /* 0x0000000000007941 */ /* 0x000fea0003800200 */
.L_x_1563:
        /* <DEDUP_REMOVED lines=35> */
.L_x_1570:
        /* <DEDUP_REMOVED lines=42> */
.L_x_1569:
[----:B------:R-:W-:Y:S01]  /*388a0*/  FMUL R2, RZ, R15 ;  /* 0x0000000fff027220 */ /* 0x000fe20000400000 */
[----:B------:R-:W-:-:S07]  /*388b0*/  IMAD.MOV.U32 R0, RZ, RZ, RZ ;  /* 0x000000ffff007224 */ /* 0x000fce00078e00ff */
.L_x_1568:
[----:B------:R-:W-:Y:S05]  /*388c0*/  BSYNC.RECONVERGENT B0 ;  /* 0x0000000000007941 */ /* 0x000fea0003800200 */
.L_x_1567:
        /* <DEDUP_REMOVED lines=25> */
.L_x_1574:
        /* <DEDUP_REMOVED lines=42> */
.L_x_1573:
[----:B------:R-:W-:Y:S01]  /*38d00*/  FMUL R11, RZ, R15 ;  /* 0x0000000fff0b7220 */ /* 0x000fe20000400000 */
[----:B------:R-:W-:-:S07]  /*38d10*/  IMAD.MOV.U32 R14, RZ, RZ, RZ ;  /* 0x000000ffff0e7224 */ /* 0x000fce00078e00ff */
.L_x_1572:
[----:B------:R-:W-:Y:S05]  /*38d20*/  BSYNC.RECONVERGENT B0 ;  /* 0x0000000000007941 */ /* 0x000fea0003800200 */
.L_x_1571:
        /* <DEDUP_REMOVED lines=35> */
.L_x_1578:
        /* <DEDUP_REMOVED lines=42> */
.L_x_1577:
[----:B------:R-:W-:Y:S01]  /*39200*/  FMUL R2, RZ, R15 ;  /* 0x0000000fff027220 */ /* 0x000fe20000400000 */
[----:B------:R-:W-:-:S07]  /*39210*/  IMAD.MOV.U32 R0, RZ, RZ, RZ ;  /* 0x000000ffff007224 */ /* 0x000fce00078e00ff */
.L_x_1576:
[----:B------:R-:W-:Y:S05]  /*39220*/  BSYNC.RECONVERGENT B0 ;  /* 0x0000000000007941 */ /* 0x000fea0003800200 */
.L_x_1575:
        /* <DEDUP_REMOVED lines=25> */
.L_x_1582:
        /* <DEDUP_REMOVED lines=42> */
.L_x_1581:
[----:B------:R-:W-:Y:S01]  /*39660*/  FMUL R11, RZ, R15 ;  /* 0x0000000fff0b7220 */ /* 0x000fe20000400000 */
[----:B------:R-:W-:-:S07]  /*39670*/  IMAD.MOV.U32 R14, RZ, RZ, RZ ;  /* 0x000000ffff0e7224 */ /* 0x000fce00078e00ff */
.L_x_1580:
[----:B------:R-:W-:Y:S05]  /*39680*/  BSYNC.RECONVERGENT B0 ;  /* 0x0000000000007941 */ /* 0x000fea0003800200 */
.L_x_1579:
        /* <DEDUP_REMOVED lines=35> */
.L_x_1586:
        /* <DEDUP_REMOVED lines=42> */
.L_x_1585:
[----:B------:R-:W-:Y:S01]  /*39b60*/  FMUL R2, RZ, R15 ;  /* 0x0000000fff027220 */ /* 0x000fe20000400000 */
[----:B------:R-:W-:-:S07]  /*39b70*/  IMAD.MOV.U32 R0, RZ, RZ, RZ ;  /* 0x000000ffff007224 */ /* 0x000fce00078e00ff */
.L_x_1584:
[----:B------:R-:W-:Y:S05]  /*39b80*/  BSYNC.RECONVERGENT B0 ;  /* 0x0000000000007941 */ /* 0x000fea0003800200 */
.L_x_1583:
        /* <DEDUP_REMOVED lines=25> */
.L_x_1590:
        /* <DEDUP_REMOVED lines=42> */
.L_x_1589:
[----:B------:R-:W-:Y:S01]  /*39fc0*/  FMUL R11, RZ, R15 ;  /* 0x0000000fff0b7220 */ /* 0x000fe20000400000 */
[----:B------:R-:W-:-:S07]  /*39fd0*/  IMAD.MOV.U32 R14, RZ, RZ, RZ ;  /* 0x000000ffff0e7224 */ /* 0x000fce00078e00ff */
.L_x_1588:
[----:B------:R-:W-:Y:S05]  /*39fe0*/  BSYNC.RECONVERGENT B0 ;  /* 0x0000000000007941 */ /* 0x000fea0003800200 */
.L_x_1587:
        /* <DEDUP_REMOVED lines=35> */
.L_x_1594:
        /* <DEDUP_REMOVED lines=42> */
.L_x_1593:
[----:B------:R-:W-:Y:S01]  /*3a4c0*/  FMUL R2, RZ, R15 ;  /* 0x0000000fff027220 */ /* 0x000fe20000400000 */
[----:B------:R-:W-:-:S07]  /*3a4d0*/  IMAD.MOV.U32 R0, RZ, RZ, RZ ;  /* 0x000000ffff007224 */ /* 0x000fce00078e00ff */
.L_x_1592:
[----:B------:R-:W-:Y:S05]  /*3a4e0*/  BSYNC.RECONVERGENT B0 ;  /* 0x0000000000007941 */ /* 0x000fea0003800200 */
.L_x_1591:
        /* <DEDUP_REMOVED lines=25> */
.L_x_1598:
        /* <DEDUP_REMOVED lines=42> */
.L_x_1597:
[----:B------:R-:W-:Y:S01]  /*3a920*/  FMUL R11, RZ, R15 ;  /* 0x0000000fff0b7220 */ /* 0x000fe20000400000 */
[----:B------:R-:W-:-:S07]  /*3a930*/  IMAD.MOV.U32 R14, RZ, RZ, RZ ;  /* 0x000000ffff0e7224 */ /* 0x000fce00078e00ff */
.L_x_1596:
[----:B------:R-:W-:Y:S05]  /*3a940*/  BSYNC.RECONVERGENT B0 ;  /* 0x0000000000007941 */ /* 0x000fea0003800200 */
.L_x_1595:
        /* <DEDUP_REMOVED lines=19> */
[----:B------:R-:W-:-:S13]  /*3aa80*/  ISETP.NE.AND P0, PT, R5, RZ, PT ;  /* 0x000000ff0500720c */ /* 0x000fda0003f05270 */
[----:B------:R-:W-:Y:S05]  /*3aa90*/  @P0 EXIT ;  /* 0x000000000000094d */ /* 0x000fea0003800000 */
[----:B------:R-:W-:Y:S01]  /*3aaa0*/  MOV R0, 0x0 ;  /* 0x0000000000007802 */ /* 0x000fe20000000f00 */
[----:B------:R0:W-:Y:S01]  /*3aab0*/  STL [R1+0x20], RZ ;  /* 0x000020ff01007387 */ /* 0x0001e20000100800 */
[----:B------:R-:W1:Y:S01]  /*3aac0*/  LDCU.64 UR4, c[0x4][0x8] ;  /* 0x01000100ff0477ac */ /* 0x000e620008000a00 */
[----:B--2---:R-:W-:Y:S01]  /*3aad0*/  IADD3 R6, P0, P1, R1, 0x20, R6 ;  /* 0x0000002001067810 */ /* 0x004fe2000791e006 */
[----:B------:R0:W2:Y:S03]  /*3aae0*/  LDC.64 R2, c[0x4][R0] ;  /* 0x0100000000027b82 */ /* 0x0000a60000000a00 */
[----:B------:R-:W-:Y:S01]  /*3aaf0*/  IADD3.X R7, PT, PT, RZ, UR8, RZ, P0, P1 ;  /* 0x00000008ff077c10 */ /* 0x000fe200087e24ff */
[----:B-1----:R-:W-:Y:S02]  /*3ab00*/  IMAD.U32 R4, RZ, RZ, UR4 ;  /* 0x00000004ff047e24 */ /* 0x002fe4000f8e00ff */
[----:B0-----:R-:W-:-:S07]  /*3ab10*/  IMAD.U32 R5, RZ, RZ, UR5 ;  /* 0x00000005ff057e24 */ /* 0x001fce000f8e00ff */
[----:B------:R-:W-:-:S07]  /*3ab20*/  LEPC R20, `(.L_x_1600) ;  /* 0x000000001014794e */ /* 0x000fce0000000000 */
[----:B--2---:R-:W-:Y:S05]  /*3ab30*/  CALL.ABS.NOINC R2 ;  /* 0x0000000002007343 */ /* 0x004fea0003c00000 */
.L_x_1600:
[----:B------:R-:W-:Y:S05]  /*3ab40*/  EXIT ;  /* 0x000000000000794d */ /* 0x000fea0003800000 */
.L_x_1601:
        /* <DEDUP_REMOVED lines=11> */
.L_x_1603:


//--------------------- .nv.global.init           --------------------------
	.section	.nv.global.init,"aw",@progbits
	.align	4
.nv.global.init:
	.type		__cudart_i2opi_f,@object
	.size		__cudart_i2opi_f,($str - __cudart_i2opi_f)
__cudart_i2opi_f:
        /*0000*/ 	.byte	0x41, 0x90, 0x43, 0x3c, 0x99, 0x95, 0x62, 0xdb, 0xc0, 0xdd, 0x34, 0xf5, 0xd1, 0x57, 0x27, 0xfc
        /*0010*/ 	.byte	0x29, 0x15, 0x44, 0x4e, 0x6e, 0x83, 0xf9, 0xa2
	.type		$str,@object
	.size		$str,(.L_0 - $str)
$str:
        /*0018*/ 	.byte	0x54, 0x68, 0x72, 0x65, 0x61, 0x64, 0x20, 0x25, 0x64, 0x20, 0x66, 0x69, 0x6e, 0x69, 0x73, 0x68
        /*0028*/ 	.byte	0x65, 0x64, 0x20, 0x63, 0x6f, 0x6d, 0x70, 0x75, 0x74, 0x61, 0x74, 0x69, 0x6f, 0x6e, 0x0a, 0x00
.L_0:


//--------------------- .nv.shared.reserved.0     --------------------------
	.section	.nv.shared.reserved.0,"aw",@nobits
	.weak		__nv_reservedSMEM_offset_0_alias
	.size		__nv_reservedSMEM_offset_0_alias, 0, 64
	.other		__nv_reservedSMEM_offset_0_alias,@"STO_CUDA_RESERVED_SHARED STV_DEFAULT"
__nv_reservedSMEM_offset_0_alias:
	.zero		0
	.zero		64


//--------------------- .nv.constant0._Z14quick_kernel_1v --------------------------
	.section	.nv.constant0._Z14quick_kernel_1v,"a",@progbits
	.sectionflags	@""
	.align	4
.nv.constant0._Z14quick_kernel_1v:
	.zero		896


//--------------------- .nv.constant0._Z14quick_kernel_0v --------------------------
	.section	.nv.constant0._Z14quick_kernel_0v,"a",@progbits
	.sectionflags	@""
	.align	4
.nv.constant0._Z14quick_kernel_0v:
	.zero		896


//--------------------- SYMBOLS --------------------------

	.type		.nv.reservedSmem.offset0,@object
	.size		.nv.reservedSmem.offset0,0x4
	.type		vprintf,@function
